def matmul_kernel(
    a_ptr,
    b_ptr,
    c_ptr,
    M,
    N,
    K,
    stride_am,
    stride_ak,
    stride_bk,
    stride_bn,
    stride_cm,
    stride_cn,
    BLOCK_M: tl.constexpr,
    BLOCK_N: tl.constexpr,
    BLOCK_K: tl.constexpr,
    GROUP_M: tl.constexpr,
):
    pid = tl.program_id(axis=0)
    num_pid_m = tl.cdiv(M, BLOCK_M)
    num_pid_n = tl.cdiv(N, BLOCK_N)
    num_pid_in_group = GROUP_M * num_pid_n
    group_id = pid // num_pid_in_group
    first_pid_m = group_id * GROUP_M
    group_size_m = min(num_pid_m - first_pid_m, GROUP_M)
    pid_m = first_pid_m + ((pid % num_pid_in_group) % group_size_m)
    pid_n = (pid % num_pid_in_group) // group_size_m

    offs_am = (pid_m * BLOCK_M + tl.arange(0, BLOCK_M)) % M
    offs_bn = (pid_n * BLOCK_N + tl.arange(0, BLOCK_N)) % N
    offs_k = tl.arange(0, BLOCK_K)
    a_ptrs = a_ptr + offs_am[:, None] * stride_am + offs_k[None, :] * stride_ak
    b_ptrs = b_ptr + offs_k[:, None] * stride_bk + offs_bn[None, :] * stride_bn

    acc = tl.zeros((BLOCK_M, BLOCK_N), dtype=tl.float32)
    for kk in range(0, tl.cdiv(K, BLOCK_K)):
        a = tl.load(a_ptrs, mask=offs_k[None, :] < K - kk * BLOCK_K, other=0.0)
        b = tl.load(b_ptrs, mask=offs_k[:, None] < K - kk * BLOCK_K, other=0.0)
        acc = tl.dot(a, b, acc)
        a_ptrs += BLOCK_K * stride_ak
        b_ptrs += BLOCK_K * stride_bk

    c = acc.to(c_ptr.dtype.element_ty)
    offs_cm = pid_m * BLOCK_M + tl.arange(0, BLOCK_M)
    offs_cn = pid_n * BLOCK_N + tl.arange(0, BLOCK_N)
    c_ptrs = c_ptr + offs_cm[:, None] * stride_cm + offs_cn[None, :] * stride_cn
    mask = (offs_cm[:, None] < M) & (offs_cn[None, :] < N)
    tl.store(c_ptrs, c, mask=mask)

# config = {"BLOCK_K": 32, "BLOCK_M": 64, "BLOCK_N": 128, "GROUP_M": 8, "arch": "sm_90", "dtype": "bf16", "num_ctas": 1, "num_stages": 3, "num_warps": 1}
# arch = sm_90


// ===== COMPILED SASS (sm_90a) =====

	.target	sm_90a

	.elftype	@"ET_EXEC"


//--------------------- .note.nv.tkinfo           --------------------------
	.section	.note.nv.tkinfo,"",@"SHT_NOTE"
	.sectionflags	@"SHF_NOTE_NV_TKINFO"
	.tkinfo
        /*0018*/ 	.word	0x00000002
        /*0030*/ 	.string	""
        /*0030*/ 	.string	"ptxas"
        /*0030*/ 	.string	"Cuda compilation tools, release 13.0, V13.0.88"
        /*0030*/ 	.string	"Build cuda_13.0.r13.0/compiler.36424714_0"
        /*0030*/ 	.string	"-v  -suppress-debug-info  -lineinfo  -arch sm_90a "



//--------------------- .note.nv.cuinfo           --------------------------
	.section	.note.nv.cuinfo,"",@"SHT_NOTE"
	.sectionflags	@"SHF_NOTE_NV_CUINFO"
        /*0018*/ 	.short	0x0002
        /*001a*/ 	.short	0x005a
        /*001c*/ 	.short	0x0082
	.zero		2


//--------------------- .nv.info                  --------------------------
	.section	.nv.info,"",@"SHT_CUDA_INFO"
	.align	4


	//----- nvinfo : EIATTR_REGCOUNT
	.align		4
        /*0000*/ 	.byte	0x04, 0x2f
        /*0002*/ 	.short	(.L_1 - .L_0)
	.align		4
.L_0:
        /*0004*/ 	.word	index@(matmul_kernel)
        /*0008*/ 	.word	0x00000040


	//----- nvinfo : EIATTR_FRAME_SIZE
	.align		4
.L_1:
        /*000c*/ 	.byte	0x04, 0x11
        /*000e*/ 	.short	(.L_3 - .L_2)
	.align		4
.L_2:
        /*0010*/ 	.word	index@(matmul_kernel)
        /*0014*/ 	.word	0x00001118


	//----- nvinfo : EIATTR_MIN_STACK_SIZE
	.align		4
.L_3:
        /*0018*/ 	.byte	0x04, 0x12
        /*001a*/ 	.short	(.L_5 - .L_4)
	.align		4
.L_4:
        /*001c*/ 	.word	index@(matmul_kernel)
        /*0020*/ 	.word	0x00001118
.L_5:


//--------------------- .nv.compat                --------------------------
	.section	.nv.compat,"",@"SHT_CUDA_COMPAT_INFO"
	.align	4
        /*0000*/ 	.byte	0x02, 0x09, 0x01, 0x00, 0x02, 0x02, 0x01, 0x00, 0x02, 0x05, 0x05, 0x00, 0x03, 0x07, 0x01, 0x01
        /*0010*/ 	.byte	0x02, 0x03, 0x00, 0x00, 0x02, 0x06, 0x01, 0x00, 0x04, 0x0b, 0x08, 0x00, 0x00, 0x00, 0x00, 0x00
        /*0020*/ 	.byte	0x00, 0x00, 0x00, 0x00


//--------------------- .nv.info.matmul_kernel    --------------------------
	.section	.nv.info.matmul_kernel,"",@"SHT_CUDA_INFO"
	.sectionflags	@""
	.align	4


	//----- nvinfo : EIATTR_CUDA_API_VERSION
	.align		4
        /*0000*/ 	.byte	0x04, 0x37
        /*0002*/ 	.short	(.L_7 - .L_6)
.L_6:
        /*0004*/ 	.word	0x00000082


	//----- nvinfo : EIATTR_KPARAM_INFO
	.align		4
.L_7:
        /*0008*/ 	.byte	0x04, 0x17
        /*000a*/ 	.short	(.L_9 - .L_8)
.L_8:
        /*000c*/ 	.word	0x00000000
        /*0010*/ 	.short	0x000d
        /*0012*/ 	.short	0x0048
        /*0014*/ 	.byte	0x00, 0xf4, 0x21, 0x00


	//----- nvinfo : EIATTR_KPARAM_INFO
	.align		4
.L_9:
        /*0018*/ 	.byte	0x04, 0x17
        /*001a*/ 	.short	(.L_11 - .L_10)
.L_10:
        /*001c*/ 	.word	0x00000000
        /*0020*/ 	.short	0x000c
        /*0022*/ 	.short	0x0040
        /*0024*/ 	.byte	0x00, 0xf4, 0x21, 0x00


	//----- nvinfo : EIATTR_KPARAM_INFO
	.align		4
.L_11:
        /*0028*/ 	.byte	0x04, 0x17
        /*002a*/ 	.short	(.L_13 - .L_12)
.L_12:
        /*002c*/ 	.word	0x00000000
        /*0030*/ 	.short	0x000b
        /*0032*/ 	.short	0x0038
        /*0034*/ 	.byte	0x00, 0xf0, 0x11, 0x00


	//----- nvinfo : EIATTR_KPARAM_INFO
	.align		4
.L_13:
        /*0038*/ 	.byte	0x04, 0x17
        /*003a*/ 	.short	(.L_15 - .L_14)
.L_14:
        /*003c*/ 	.word	0x00000000
        /*0040*/ 	.short	0x000a
        /*0042*/ 	.short	0x0034
        /*0044*/ 	.byte	0x00, 0xf0, 0x11, 0x00


	//----- nvinfo : EIATTR_KPARAM_INFO
	.align		4
.L_15:
        /*0048*/ 	.byte	0x04, 0x17
        /*004a*/ 	.short	(.L_17 - .L_16)
.L_16:
        /*004c*/ 	.word	0x00000000
        /*0050*/ 	.short	0x0009
        /*0052*/ 	.short	0x0030
        /*0054*/ 	.byte	0x00, 0xf0, 0x11, 0x00


	//----- nvinfo : EIATTR_KPARAM_INFO
	.align		4
.L_17:
        /*0058*/ 	.byte	0x04, 0x17
        /*005a*/ 	.short	(.L_19 - .L_18)
.L_18:
        /*005c*/ 	.word	0x00000000
        /*0060*/ 	.short	0x0008
        /*0062*/ 	.short	0x002c
        /*0064*/ 	.byte	0x00, 0xf0, 0x11, 0x00


	//----- nvinfo : EIATTR_KPARAM_INFO
	.align		4
.L_19:
        /*0068*/ 	.byte	0x04, 0x17
        /*006a*/ 	.short	(.L_21 - .L_20)
.L_20:
        /*006c*/ 	.word	0x00000000
        /*0070*/ 	.short	0x0007
        /*0072*/ 	.short	0x0028
        /*0074*/ 	.byte	0x00, 0xf0, 0x11, 0x00


	//----- nvinfo : EIATTR_KPARAM_INFO
	.align		4
.L_21:
        /*0078*/ 	.byte	0x04, 0x17
        /*007a*/ 	.short	(.L_23 - .L_22)
.L_22:
        /*007c*/ 	.word	0x00000000
        /*0080*/ 	.short	0x0006
        /*0082*/ 	.short	0x0024
        /*0084*/ 	.byte	0x00, 0xf0, 0x11, 0x00


	//----- nvinfo : EIATTR_KPARAM_INFO
	.align		4
.L_23:
        /*0088*/ 	.byte	0x04, 0x17
        /*008a*/ 	.short	(.L_25 - .L_24)
.L_24:
        /*008c*/ 	.word	0x00000000
        /*0090*/ 	.short	0x0005
        /*0092*/ 	.short	0x0020
        /*0094*/ 	.byte	0x00, 0xf0, 0x11, 0x00


	//----- nvinfo : EIATTR_KPARAM_INFO
	.align		4
.L_25:
        /*0098*/ 	.byte	0x04, 0x17
        /*009a*/ 	.short	(.L_27 - .L_26)
.L_26:
        /*009c*/ 	.word	0x00000000
        /*00a0*/ 	.short	0x0004
        /*00a2*/ 	.short	0x001c
        /*00a4*/ 	.byte	0x00, 0xf0, 0x11, 0x00


	//----- nvinfo : EIATTR_KPARAM_INFO
	.align		4
.L_27:
        /*00a8*/ 	.byte	0x04, 0x17
        /*00aa*/ 	.short	(.L_29 - .L_28)
.L_28:
        /*00ac*/ 	.word	0x00000000
        /*00b0*/ 	.short	0x0003
        /*00b2*/ 	.short	0x0018
        /*00b4*/ 	.byte	0x00, 0xf0, 0x11, 0x00


	//----- nvinfo : EIATTR_KPARAM_INFO
	.align		4
.L_29:
        /*00b8*/ 	.byte	0x04, 0x17
        /*00ba*/ 	.short	(.L_31 - .L_30)
.L_30:
        /*00bc*/ 	.word	0x00000000
        /*00c0*/ 	.short	0x0002
        /*00c2*/ 	.short	0x0010
        /*00c4*/ 	.byte	0x00, 0xf4, 0x21, 0x00


	//----- nvinfo : EIATTR_KPARAM_INFO
	.align		4
.L_31:
        /*00c8*/ 	.byte	0x04, 0x17
        /*00ca*/ 	.short	(.L_33 - .L_32)
.L_32:
        /*00cc*/ 	.word	0x00000000
        /*00d0*/ 	.short	0x0001
        /*00d2*/ 	.short	0x0008
        /*00d4*/ 	.byte	0x00, 0xf4, 0x21, 0x00


	//----- nvinfo : EIATTR_KPARAM_INFO
	.align		4
.L_33:
        /*00d8*/ 	.byte	0x04, 0x17
        /*00da*/ 	.short	(.L_35 - .L_34)
.L_34:
        /*00dc*/ 	.word	0x00000000
        /*00e0*/ 	.short	0x0000
        /*00e2*/ 	.short	0x0000
        /*00e4*/ 	.byte	0x00, 0xf4, 0x21, 0x00


	//----- nvinfo : EIATTR_SPARSE_MMA_MASK
	.align		4
.L_35:
        /*00e8*/ 	.byte	0x03, 0x50
        /*00ea*/ 	.short	0x0000


	//----- nvinfo : EIATTR_MAXREG_COUNT
	.align		4
        /*00ec*/ 	.byte	0x03, 0x1b
        /*00ee*/ 	.short	0x00ff


	//----- nvinfo : EIATTR_NUM_BARRIERS
	.align		4
        /*00f0*/ 	.byte	0x02, 0x4c
        /*00f2*/ 	.byte	0x01
	.zero		1


	//----- nvinfo : EIATTR_ANNOTATIONS
	.align		4
        /*00f4*/ 	.byte	0x04, 0x55
        /*00f6*/ 	.short	(.L_37 - .L_36)


	//   ....[0]....
.L_36:
        /*00f8*/ 	.word	0x00000001
        /*00fc*/ 	.byte	0xa0, 0x00, 0x00, 0x00, 0x01, 0x00, 0x00, 0x00, 0xe0, 0x00, 0x00, 0x00, 0x01, 0x00, 0x00, 0x00
        /* <DEDUP_REMOVED lines=2228> */
        /*8c4c*/ 	.byte	0x50, 0x7a, 0x02, 0x00, 0x01, 0x00, 0x00, 0x00, 0x80, 0x9f, 0x02, 0x00


	//----- nvinfo : EIATTR_MERCURY_ISA_VERSION
	.align		4
.L_37:
        /*8c58*/ 	.byte	0x03, 0x5f
        /*8c5a*/ 	.short	0x0101


	//----- nvinfo : EIATTR_COOP_GROUP_MASK_REGIDS
	.align		4
        /*8c5c*/ 	.byte	0x04, 0x29
        /*8c5e*/ 	.short	(.L_39 - .L_38)


	//   ....[0]....
.L_38:
        /*8c60*/ 	.word	0xffffffff


	//   ....[1]....
        /*8c64*/ 	.word	0xffffffff


	//   ....[2]....
        /*8c68*/ 	.word	0xffffffff


	//   ....[3]....
        /*8c6c*/ 	.word	0xffffffff


	//   ....[4]....
        /*8c70*/ 	.word	0xffffffff


	//   ....[5]....
        /*8c74*/ 	.word	0xffffffff


	//   ....[6]....
        /*8c78*/ 	.word	0xffffffff


	//   ....[7]....
        /*8c7c*/ 	.word	0xffffffff


	//   ....[8]....
        /*8c80*/ 	.word	0xffffffff


	//   ....[9]....
        /*8c84*/ 	.word	0xffffffff


	//   ....[10]....
        /*8c88*/ 	.word	0xffffffff


	//   ....[11]....
        /*8c8c*/ 	.word	0xffffffff


	//   ....[12]....
        /*8c90*/ 	.word	0xffffffff


	//   ....[13]....
        /*8c94*/ 	.word	0xffffffff


	//   ....[14]....
        /*8c98*/ 	.word	0xffffffff


	//   ....[15]....
        /*8c9c*/ 	.word	0xffffffff


	//   ....[16]....
        /*8ca0*/ 	.word	0xffffffff


	//   ....[17]....
        /*8ca4*/ 	.word	0xffffffff


	//   ....[18]....
        /*8ca8*/ 	.word	0xffffffff


	//   ....[19]....
        /*8cac*/ 	.word	0xffffffff


	//   ....[20]....
        /*8cb0*/ 	.word	0xffffffff


	//   ....[21]....
        /*8cb4*/ 	.word	0xffffffff


	//   ....[22]....
        /*8cb8*/ 	.word	0xffffffff


	//   ....[23]....
        /*8cbc*/ 	.word	0xffffffff


	//   ....[24]....
        /*8cc0*/ 	.word	0xffffffff


	//   ....[25]....
        /*8cc4*/ 	.word	0xffffffff


	//   ....[26]....
        /*8cc8*/ 	.word	0xffffffff


	//   ....[27]....
        /*8ccc*/ 	.word	0xffffffff


	//   ....[28]....
        /*8cd0*/ 	.word	0xffffffff


	//   ....[29]....
        /*8cd4*/ 	.word	0xffffffff


	//   ....[30]....
        /*8cd8*/ 	.word	0xffffffff


	//   ....[31]....
        /*8cdc*/ 	.word	0xffffffff


	//   ....[32]....
        /*8ce0*/ 	.word	0xffffffff


	//   ....[33]....
        /*8ce4*/ 	.word	0xffffffff


	//   ....[34]....
        /*8ce8*/ 	.word	0xffffffff


	//   ....[35]....
        /*8cec*/ 	.word	0xffffffff


	//   ....[36]....
        /*8cf0*/ 	.word	0xffffffff


	//   ....[37]....
        /*8cf4*/ 	.word	0xffffffff


	//   ....[38]....
        /*8cf8*/ 	.word	0xffffffff


	//   ....[39]....
        /*8cfc*/ 	.word	0xffffffff


	//   ....[40]....
        /*8d00*/ 	.word	0xffffffff


	//   ....[41]....
        /*8d04*/ 	.word	0xffffffff


	//   ....[42]....
        /*8d08*/ 	.word	0xffffffff


	//   ....[43]....
        /*8d0c*/ 	.word	0xffffffff


	//   ....[44]....
        /*8d10*/ 	.word	0xffffffff


	//   ....[45]....
        /*8d14*/ 	.word	0xffffffff


	//   ....[46]....
        /*8d18*/ 	.word	0xffffffff


	//   ....[47]....
        /*8d1c*/ 	.word	0xffffffff


	//   ....[48]....
        /*8d20*/ 	.word	0xffffffff


	//   ....[49]....
        /*8d24*/ 	.word	0xffffffff


	//   ....[50]....
        /*8d28*/ 	.word	0xffffffff


	//   ....[51]....
        /*8d2c*/ 	.word	0xffffffff


	//   ....[52]....
        /*8d30*/ 	.word	0xffffffff


	//   ....[53]....
        /*8d34*/ 	.word	0xffffffff


	//   ....[54]....
        /*8d38*/ 	.word	0xffffffff


	//   ....[55]....
        /*8d3c*/ 	.word	0xffffffff


	//   ....[56]....
        /*8d40*/ 	.word	0xffffffff


	//   ....[57]....
        /*8d44*/ 	.word	0xffffffff


	//   ....[58]....
        /*8d48*/ 	.word	0xffffffff


	//   ....[59]....
        /*8d4c*/ 	.word	0xffffffff


	//   ....[60]....
        /*8d50*/ 	.word	0xffffffff


	//   ....[61]....
        /*8d54*/ 	.word	0xffffffff


	//   ....[62]....
        /*8d58*/ 	.word	0xffffffff


	//----- nvinfo : EIATTR_COOP_GROUP_INSTR_OFFSETS
	.align		4
.L_39:
        /*8d5c*/ 	.byte	0x04, 0x28
        /*8d5e*/ 	.short	(.L_41 - .L_40)


	//   ....[0]....
.L_40:
        /*8d60*/ 	.word	0x00022430


	//   ....[1]....
        /*8d64*/ 	.word	0x00022450


	//   ....[2]....
        /*8d68*/ 	.word	0x00022470


	//   ....[3]....
        /*8d6c*/ 	.word	0x00022490


	//   ....[4]....
        /*8d70*/ 	.word	0x000224b0


	//   ....[5]....
        /*8d74*/ 	.word	0x000224d0


	//   ....[6]....
        /*8d78*/ 	.word	0x000224f0


	//   ....[7]....
        /*8d7c*/ 	.word	0x00022510


	//   ....[8]....
        /*8d80*/ 	.word	0x00022530


	//   ....[9]....
        /*8d84*/ 	.word	0x00022550


	//   ....[10]....
        /*8d88*/ 	.word	0x000226a0


	//   ....[11]....
        /*8d8c*/ 	.word	0x000226c0


	//   ....[12]....
        /*8d90*/ 	.word	0x000226e0


	//   ....[13]....
        /*8d94*/ 	.word	0x00022700


	//   ....[14]....
        /*8d98*/ 	.word	0x00022720


	//   ....[15]....
        /*8d9c*/ 	.word	0x00022740


	//   ....[16]....
        /*8da0*/ 	.word	0x00022760


	//   ....[17]....
        /*8da4*/ 	.word	0x00022780


	//   ....[18]....
        /*8da8*/ 	.word	0x000228f0


	//   ....[19]....
        /*8dac*/ 	.word	0x00022920


	//   ....[20]....
        /*8db0*/ 	.word	0x00022970


	//   ....[21]....
        /*8db4*/ 	.word	0x000229b0


	//   ....[22]....
        /*8db8*/ 	.word	0x000229f0


	//   ....[23]....
        /*8dbc*/ 	.word	0x00022a10


	//   ....[24]....
        /*8dc0*/ 	.word	0x00022a60


	//   ....[25]....
        /*8dc4*/ 	.word	0x00022a80


	//   ....[26]....
        /*8dc8*/ 	.word	0x00022ac0


	//   ....[27]....
        /*8dcc*/ 	.word	0x00022af0


	//   ....[28]....
        /*8dd0*/ 	.word	0x00022b60


	//   ....[29]....
        /*8dd4*/ 	.word	0x00022bc0


	//   ....[30]....
        /*8dd8*/ 	.word	0x00022c80


	//   ....[31]....
        /*8ddc*/ 	.word	0x00022ca0


	//   ....[32]....
        /*8de0*/ 	.word	0x00022d60


	//   ....[33]....
        /*8de4*/ 	.word	0x00022d80


	//   ....[34]....
        /*8de8*/ 	.word	0x00022dd0


	//   ....[35]....
        /*8dec*/ 	.word	0x00022df0


	//   ....[36]....
        /*8df0*/ 	.word	0x00022ea0


	//   ....[37]....
        /*8df4*/ 	.word	0x00022ec0


	//   ....[38]....
        /*8df8*/ 	.word	0x00022f00


	//   ....[39]....
        /*8dfc*/ 	.word	0x00022f20


	//   ....[40]....
        /*8e00*/ 	.word	0x00022f60


	//   ....[41]....
        /*8e04*/ 	.word	0x00022f80


	//   ....[42]....
        /*8e08*/ 	.word	0x00022fc0


	//   ....[43]....
        /*8e0c*/ 	.word	0x00022fe0


	//   ....[44]....
        /*8e10*/ 	.word	0x00023120


	//   ....[45]....
        /*8e14*/ 	.word	0x00023140


	//   ....[46]....
        /*8e18*/ 	.word	0x000231a0


	//   ....[47]....
        /*8e1c*/ 	.word	0x000231c0


	//   ....[48]....
        /*8e20*/ 	.word	0x000232c0


	//   ....[49]....
        /*8e24*/ 	.word	0x000232e0


	//   ....[50]....
        /*8e28*/ 	.word	0x00023300


	//   ....[51]....
        /*8e2c*/ 	.word	0x00023320


	//   ....[52]....
        /*8e30*/ 	.word	0x00023340


	//   ....[53]....
        /*8e34*/ 	.word	0x00023360


	//   ....[54]....
        /*8e38*/ 	.word	0x00023380


	//   ....[55]....
        /*8e3c*/ 	.word	0x000233a0


	//   ....[56]....
        /*8e40*/ 	.word	0x000233c0


	//   ....[57]....
        /*8e44*/ 	.word	0x000233e0


	//   ....[58]....
        /*8e48*/ 	.word	0x00023400


	//   ....[59]....
        /*8e4c*/ 	.word	0x00023420


	//   ....[60]....
        /*8e50*/ 	.word	0x00023440


	//   ....[61]....
        /*8e54*/ 	.word	0x00023460


	//   ....[62]....
        /*8e58*/ 	.word	0x00023530


	//----- nvinfo : EIATTR_EXIT_INSTR_OFFSETS
	.align		4
.L_41:
        /*8e5c*/ 	.byte	0x04, 0x1c
        /*8e5e*/ 	.short	(.L_43 - .L_42)


	//   ....[0]....
.L_42:
        /*8e60*/ 	.word	0x0002a0c0


	//   ....[1]....
        /*8e64*/ 	.word	0x0002a0f0


	//----- nvinfo : EIATTR_REQNTID
	.align		4
.L_43:
        /*8e68*/ 	.byte	0x04, 0x10
        /*8e6a*/ 	.short	(.L_45 - .L_44)
.L_44:
        /*8e6c*/ 	.word	0x00000020
        /*8e70*/ 	.word	0x00000001
        /*8e74*/ 	.word	0x00000001


	//----- nvinfo : EIATTR_CBANK_PARAM_SIZE
	.align		4
.L_45:
        /*8e78*/ 	.byte	0x03, 0x19
        /*8e7a*/ 	.short	0x0050


	//----- nvinfo : EIATTR_PARAM_CBANK
	.align		4
        /*8e7c*/ 	.byte	0x04, 0x0a
        /*8e7e*/ 	.short	(.L_47 - .L_46)
	.align		4
.L_46:
        /*8e80*/ 	.word	index@(.nv.constant0.matmul_kernel)
        /*8e84*/ 	.short	0x0210
        /*8e86*/ 	.short	0x0050


	//----- nvinfo : EIATTR_SW_WAR
	.align		4
.L_47:
        /*8e88*/ 	.byte	0x04, 0x36
        /*8e8a*/ 	.short	(.L_49 - .L_48)
.L_48:
        /*8e8c*/ 	.word	0x00000008
.L_49:


//--------------------- .nv.callgraph             --------------------------
	.section	.nv.callgraph,"",@"SHT_CUDA_CALLGRAPH"
	.align	4
	.sectionentsize	8
	.align		4
        /*0000*/ 	.word	0x00000000
	.align		4
        /*0004*/ 	.word	0xffffffff
	.align		4
        /*0008*/ 	.word	0x00000000
	.align		4
        /*000c*/ 	.word	0xfffffffe
	.align		4
        /*0010*/ 	.word	0x00000000
	.align		4
        /*0014*/ 	.word	0xfffffffd
	.align		4
        /*0018*/ 	.word	0x00000000
	.align		4
        /*001c*/ 	.word	0xfffffffc


//--------------------- .text.matmul_kernel       --------------------------
	.section	.text.matmul_kernel,"ax",@progbits
	.align	128
        .global         matmul_kernel
        .type           matmul_kernel,@function
        .size           matmul_kernel,(.L_x_3 - matmul_kernel)
        .other          matmul_kernel,@"STO_CUDA_ENTRY STV_DEFAULT"
matmul_kernel:
.text.matmul_kernel:
[----:B------:R-:W0:Y:S08]  /*0000*/  LDC R1, c[0x0][0x28] ;  /* 0x00000a00ff017b82 */ /* 0x000e300000000800 */
[----:B------:R-:W1:Y:S01]  /*0010*/  LDC.64 R52, c[0x0][0x228] ;  /* 0x00008a00ff347b82 */ /* 0x000e620000000a00 */
[----:B------:R-:W2:Y:S01]  /*0020*/  S2R R5, SR_CTAID.X ;  /* 0x0000000000057919 */ /* 0x000ea20000002500 */
[----:B0-----:R-:W-:Y:S01]  /*0030*/  VIADD R1, R1, 0xffffeee8 ;  /* 0xffffeee801017836 */ /* 0x001fe20000000000 */
[----:B------:R-:W-:Y:S01]  /*0040*/  UMOV UR4, 0x400 ;  /* 0x0000040000047882 */ /* 0x000fe20000000000 */
[----:B------:R-:W-:Y:S01]  /*0050*/  ULDC.64 UR8, c[0x0][0x208] ;  /* 0x0000820000087ab9 */ /* 0x000fe20000000a00 */
[----:B------:R-:W0:Y:S01]  /*0060*/  S2R R54, SR_TID.X ;  /* 0x0000000000367919 */ /* 0x000e220000002100 */
[----:B------:R-:W-:-:S02]  /*0070*/  CS2R R44, SRZ ;  /* 0x00000000002c7805 */ /* 0x000fc4000001ff00 */
[----:B------:R-:W-:Y:S01]  /*0080*/  CS2R R46, SRZ ;  /* 0x00000000002e7805 */ /* 0x000fe2000001ff00 */
[----:B------:R-:W3:Y:S01]  /*0090*/  S2UR UR5, SR_CgaCtaId ;  /* 0x00000000000579c3 */ /* 0x000ee20000008800 */
[----:B------:R-:W-:Y:S01]  /*00a0*/  STL [R1+0x50], RZ ;  /* 0x000050ff01007387 */ /* 0x000fe20000100800 */
[----:B------:R-:W-:Y:S02]  /*00b0*/  CS2R R40, SRZ ;  /* 0x0000000000287805 */ /* 0x000fe4000001ff00 */
[----:B------:R-:W-:Y:S02]  /*00c0*/  CS2R R42, SRZ ;  /* 0x00000000002a7805 */ /* 0x000fe4000001ff00 */
[----:B------:R-:W-:Y:S01]  /*00d0*/  CS2R R36, SRZ ;  /* 0x0000000000247805 */ /* 0x000fe2000001ff00 */
[----:B------:R-:W-:Y:S01]  /*00e0*/  STL [R1+0x54], RZ ;  /* 0x000054ff01007387 */ /* 0x000fe20000100800 */
[----:B------:R-:W-:Y:S02]  /*00f0*/  CS2R R38, SRZ ;  /* 0x0000000000267805 */ /* 0x000fe4000001ff00 */
[----:B------:R-:W-:-:S02]  /*0100*/  CS2R R28, SRZ ;  /* 0x00000000001c7805 */ /* 0x000fc4000001ff00 */
[----:B------:R-:W-:Y:S01]  /*0110*/  CS2R R30, SRZ ;  /* 0x00000000001e7805 */ /* 0x000fe2000001ff00 */
[----:B------:R-:W-:Y:S01]  /*0120*/  STL [R1+0x58], RZ ;  /* 0x000058ff01007387 */ /* 0x000fe20000100800 */
[----:B------:R-:W-:Y:S02]  /*0130*/  CS2R R24, SRZ ;  /* 0x0000000000187805 */ /* 0x000fe4000001ff00 */
[----:B------:R-:W-:Y:S02]  /*0140*/  CS2R R26, SRZ ;  /* 0x00000000001a7805 */ /* 0x000fe4000001ff00 */
[----:B------:R-:W-:Y:S01]  /*0150*/  CS2R R32, SRZ ;  /* 0x0000000000207805 */ /* 0x000fe2000001ff00 */
[----:B------:R-:W-:Y:S01]  /*0160*/  STL [R1+0x5c], RZ ;  /* 0x00005cff01007387 */ /* 0x000fe20000100800 */
[----:B------:R-:W-:Y:S02]  /*0170*/  CS2R R34, SRZ ;  /* 0x0000000000227805 */ /* 0x000fe4000001ff00 */
[----:B------:R-:W-:Y:S01]  /*0180*/  CS2R R20, SRZ ;  /* 0x0000000000147805 */ /* 0x000fe2000001ff00 */
[----:B-1----:R-:W-:Y:S01]  /*0190*/  VIADD R0, R53, 0x7f ;  /* 0x0000007f35007836 */ /* 0x002fe20000000000 */
[----:B------:R-:W-:Y:S01]  /*01a0*/  STL [R1+0x130], RZ ;  /* 0x000130ff01007387 */ /* 0x000fe20000100800 */
[----:B------:R-:W-:-:S02]  /*01b0*/  CS2R R22, SRZ ;  /* 0x0000000000167805 */ /* 0x000fc4000001ff00 */
[----:B------:R-:W-:Y:S02]  /*01c0*/  CS2R R12, SRZ ;  /* 0x00000000000c7805 */ /* 0x000fe4000001ff00 */
[----:B------:R-:W-:Y:S02]  /*01d0*/  CS2R R14, SRZ ;  /* 0x00000000000e7805 */ /* 0x000fe4000001ff00 */
[----:B------:R-:W-:Y:S01]  /*01e0*/  SHF.R.S32.HI R3, RZ, 0x1f, R0 ;  /* 0x0000001fff037819 */ /* 0x000fe20000011400 */
[----:B------:R-:W-:Y:S01]  /*01f0*/  STL [R1+0x134], RZ ;  /* 0x000134ff01007387 */ /* 0x000fe20000100800 */
[----:B------:R-:W-:Y:S01]  /*0200*/  CS2R R16, SRZ ;  /* 0x0000000000107805 */ /* 0x000fe2000001ff00 */
[----:B---3--:R-:W-:Y:S01]  /*0210*/  ULEA UR4, UR5, UR4, 0x18 ;  /* 0x0000000405047291 */ /* 0x008fe2000f8ec03f */
[----:B------:R-:W-:Y:S01]  /*0220*/  LEA.HI R3, R3, R0, RZ, 0x7 ;  /* 0x0000000003037211 */ /* 0x000fe200078f38ff */
[----:B------:R-:W-:Y:S01]  /*0230*/  STL [R1+0x138], RZ ;  /* 0x000138ff01007387 */ /* 0x000fe20000100800 */
[----:B--2---:R-:W-:-:S02]  /*0240*/  IABS R8, R5 ;  /* 0x0000000500087213 */ /* 0x004fc40000000000 */
[----:B------:R-:W-:Y:S02]  /*0250*/  CS2R R18, SRZ ;  /* 0x0000000000127805 */ /* 0x000fe4000001ff00 */
[----:B------:R-:W-:Y:S01]  /*0260*/  SHF.R.S32.HI R3, RZ, 0x7, R3 ;  /* 0x00000007ff037819 */ /* 0x000fe20000011403 */
[----:B------:R-:W-:Y:S01]  /*0270*/  STL [R1+0x13c], RZ ;  /* 0x00013cff01007387 */ /* 0x000fe20000100800 */
[----:B0-----:R-:W-:Y:S02]  /*0280*/  LOP3.LUT R54, R54, 0x1f, RZ, 0xc0, !PT ;  /* 0x0000001f36367812 */ /* 0x001fe400078ec0ff */
[----:B------:R-:W-:Y:S02]  /*0290*/  CS2R R48, SRZ ;  /* 0x0000000000307805 */ /* 0x000fe4000001ff00 */
[----:B------:R-:W-:Y:S01]  /*02a0*/  CS2R R50, SRZ ;  /* 0x0000000000327805 */ /* 0x000fe2000001ff00 */
[----:B------:R-:W-:Y:S01]  /*02b0*/  IMAD.SHL.U32 R4, R3, 0x8, RZ ;  /* 0x0000000803047824 */ /* 0x000fe200078e00ff */
[----:B------:R-:W-:Y:S01]  /*02c0*/  STL [R1+0x170], RZ ;  /* 0x000170ff01007387 */ /* 0x000fe20000100800 */
[----:B------:R-:W-:-:S02]  /*02d0*/  CS2R R56, SRZ ;  /* 0x0000000000387805 */ /* 0x000fc4000001ff00 */
[----:B------:R-:W-:Y:S02]  /*02e0*/  CS2R R58, SRZ ;  /* 0x00000000003a7805 */ /* 0x000fe4000001ff00 */
[-C--:B------:R-:W-:Y:S01]  /*02f0*/  IABS R7, R4.reuse ;  /* 0x0000000400077213 */ /* 0x080fe20000000000 */
[----:B------:R-:W-:Y:S01]  /*0300*/  STL [R1+0x174], RZ ;  /* 0x000174ff01007387 */ /* 0x000fe20000100800 */
[----:B------:R-:W-:Y:S02]  /*0310*/  IABS R10, R4 ;  /* 0x00000004000a7213 */ /* 0x000fe40000000000 */
[----:B------:R-:W0:Y:S01]  /*0320*/  I2F.RP R0, R7 ;  /* 0x0000000700007306 */ /* 0x000e220000209400 */
[----:B------:R-:W-:Y:S04]  /*0330*/  STL [R1+0x178], RZ ;  /* 0x000178ff01007387 */ /* 0x000fe80000100800 */
[----:B------:R-:W-:Y:S04]  /*0340*/  STL [R1+0x17c], RZ ;  /* 0x00017cff01007387 */ /* 0x000fe80000100800 */
[----:B------:R-:W-:Y:S04]  /*0350*/  STL [R1+0x180], RZ ;  /* 0x000180ff01007387 */ /* 0x000fe80000100800 */
[----:B------:R-:W-:Y:S01]  /*0360*/  STL [R1+0x184], RZ ;  /* 0x000184ff01007387 */ /* 0x000fe20000100800 */
[----:B0-----:R-:W0:Y:S03]  /*0370*/  MUFU.RCP R0, R0 ;  /* 0x0000000000007308 */ /* 0x001e260000001000 */
[----:B------:R-:W-:Y:S04]  /*0380*/  STL [R1+0x188], RZ ;  /* 0x000188ff01007387 */ /* 0x000fe80000100800 */
[----:B------:R-:W-:Y:S04]  /*0390*/  STL [R1+0x18c], RZ ;  /* 0x00018cff01007387 */ /* 0x000fe80000100800 */
[----:B------:R-:W-:Y:S04]  /*03a0*/  STL [R1+0x190], RZ ;  /* 0x000190ff01007387 */ /* 0x000fe80000100800 */
[----:B------:R-:W-:Y:S01]  /*03b0*/  STL [R1+0x194], RZ ;  /* 0x000194ff01007387 */ /* 0x000fe20000100800 */
[----:B0-----:R-:W-:-:S03]  /*03c0*/  VIADD R2, R0, 0xffffffe ;  /* 0x0ffffffe00027836 */ /* 0x001fc60000000000 */
[----:B------:R-:W-:Y:S01]  /*03d0*/  STL [R1+0x198], RZ ;  /* 0x000198ff01007387 */ /* 0x000fe20000100800 */
[----:B------:R-:W-:Y:S01]  /*03e0*/  IMAD.MOV R0, RZ, RZ, -R10 ;  /* 0x000000ffff007224 */ /* 0x000fe200078e0a0a */
[----:B------:R0:W1:Y:S02]  /*03f0*/  F2I.FTZ.U32.TRUNC.NTZ R3, R2 ;  /* 0x0000000200037305 */ /* 0x000064000021f000 */
[----:B------:R-:W-:Y:S04]  /*0400*/  STL [R1+0x19c], RZ ;  /* 0x00019cff01007387 */ /* 0x000fe80000100800 */
[----:B------:R-:W-:Y:S01]  /*0410*/  STL [R1+0x1a0], RZ ;  /* 0x0001a0ff01007387 */ /* 0x000fe20000100800 */
[----:B0-----:R-:W-:-:S03]  /*0420*/  IMAD.MOV.U32 R2, RZ, RZ, RZ ;  /* 0x000000ffff027224 */ /* 0x001fc600078e00ff */
[----:B------:R-:W-:Y:S04]  /*0430*/  STL [R1+0x1a4], RZ ;  /* 0x0001a4ff01007387 */ /* 0x000fe80000100800 */
[----:B------:R-:W-:Y:S01]  /*0440*/  STL [R1+0x1a8], RZ ;  /* 0x0001a8ff01007387 */ /* 0x000fe20000100800 */
[----:B-1----:R-:W-:-:S03]  /*0450*/  IMAD.MOV R6, RZ, RZ, -R3 ;  /* 0x000000ffff067224 */ /* 0x002fc600078e0a03 */
[----:B------:R-:W-:Y:S01]  /*0460*/  STL [R1+0x1ac], RZ ;  /* 0x0001acff01007387 */ /* 0x000fe20000100800 */
[----:B------:R-:W-:Y:S02]  /*0470*/  IMAD R9, R6, R7, RZ ;  /* 0x0000000706097224 */ /* 0x000fe400078e02ff */
[----:B------:R-:W-:Y:S01]  /*0480*/  IMAD.MOV.U32 R6, RZ, RZ, R8 ;  /* 0x000000ffff067224 */ /* 0x000fe200078e0008 */
[----:B------:R-:W-:Y:S01]  /*0490*/  STL [R1+0x1b0], RZ ;  /* 0x0001b0ff01007387 */ /* 0x000fe20000100800 */
[----:B------:R-:W-:-:S03]  /*04a0*/  IMAD.HI.U32 R3, R3, R9, R2 ;  /* 0x0000000903037227 */ /* 0x000fc600078e0002 */
[----:B------:R-:W-:Y:S03]  /*04b0*/  STL [R1+0x1b4], RZ ;  /* 0x0001b4ff01007387 */ /* 0x000fe60000100800 */
[----:B------:R-:W-:Y:S01]  /*04c0*/  IMAD.HI.U32 R3, R3, R6, RZ ;  /* 0x0000000603037227 */ /* 0x000fe200078e00ff */
[----:B------:R-:W-:Y:S03]  /*04d0*/  STL [R1+0x1b8], RZ ;  /* 0x0001b8ff01007387 */ /* 0x000fe60000100800 */
[----:B------:R-:W-:Y:S01]  /*04e0*/  IMAD R0, R3, R0, R6 ;  /* 0x0000000003007224 */ /* 0x000fe200078e0206 */
[----:B------:R-:W-:Y:S04]  /*04f0*/  STL [R1+0x1bc], RZ ;  /* 0x0001bcff01007387 */ /* 0x000fe80000100800 */
[----:B------:R-:W-:Y:S01]  /*0500*/  ISETP.GT.U32.AND P1, PT, R7, R0, PT ;  /* 0x000000000700720c */ /* 0x000fe20003f24070 */
[----:B------:R-:W-:Y:S04]  /*0510*/  STL [R1+0x210], RZ ;  /* 0x000210ff01007387 */ /* 0x000fe80000100800 */
[----:B------:R-:W-:Y:S04]  /*0520*/  STL [R1+0x214], RZ ;  /* 0x000214ff01007387 */ /* 0x000fe80000100800 */
[----:B------:R-:W-:Y:S04]  /*0530*/  STL [R1+0x218], RZ ;  /* 0x000218ff01007387 */ /* 0x000fe80000100800 */
[----:B------:R-:W-:Y:S01]  /*0540*/  @!P1 IMAD.IADD R0, R0, 0x1, -R7 ;  /* 0x0000000100009824 */ /* 0x000fe200078e0a07 */
[----:B------:R-:W-:Y:S01]  /*0550*/  STL [R1+0x21c], RZ ;  /* 0x00021cff01007387 */ /* 0x000fe20000100800 */
[----:B------:R-:W-:Y:S01]  /*0560*/  @!P1 VIADD R3, R3, 0x1 ;  /* 0x0000000103039836 */ /* 0x000fe20000000000 */
[----:B------:R-:W-:-:S02]  /*0570*/  ISETP.NE.AND P1, PT, R4, RZ, PT ;  /* 0x000000ff0400720c */ /* 0x000fc40003f25270 */
[----:B------:R-:W-:Y:S01]  /*0580*/  ISETP.GE.U32.AND P0, PT, R0, R7, PT ;  /* 0x000000070000720c */ /* 0x000fe20003f06070 */
[----:B------:R-:W-:Y:S01]  /*0590*/  STL [R1+0x220], RZ ;  /* 0x000220ff01007387 */ /* 0x000fe20000100800 */
[----:B------:R-:W-:-:S03]  /*05a0*/  LOP3.LUT R0, R5, R4, RZ, 0x3c, !PT ;  /* 0x0000000405007212 */ /* 0x000fc600078e3cff */
[----:B------:R-:W-:Y:S01]  /*05b0*/  STL [R1+0x224], RZ ;  /* 0x000224ff01007387 */ /* 0x000fe20000100800 */
[----:B------:R-:W-:Y:S01]  /*05c0*/  ISETP.GE.AND P2, PT, R0, RZ, PT ;  /* 0x000000ff0000720c */ /* 0x000fe20003f46270 */
[----:B------:R-:W-:Y:S02]  /*05d0*/  VIADD R0, R52, 0x3f ;  /* 0x0000003f34007836 */ /* 0x000fe40000000000 */
[----:B------:R-:W-:Y:S04]  /*05e0*/  STL [R1+0x228], RZ ;  /* 0x000228ff01007387 */ /* 0x000fe80000100800 */
[----:B------:R-:W-:Y:S01]  /*05f0*/  @P0 VIADD R3, R3, 0x1 ;  /* 0x0000000103030836 */ /* 0x000fe20000000000 */
[----:B------:R-:W-:Y:S03]  /*0600*/  STL [R1+0x22c], RZ ;  /* 0x00022cff01007387 */ /* 0x000fe60000100800 */
[----:B------:R-:W-:Y:S01]  /*0610*/  IMAD.MOV.U32 R2, RZ, RZ, R3 ;  /* 0x000000ffff027224 */ /* 0x000fe200078e0003 */
[----:B------:R-:W-:Y:S01]  /*0620*/  SHF.R.S32.HI R3, RZ, 0x1f, R0 ;  /* 0x0000001fff037819 */ /* 0x000fe20000011400 */
[----:B------:R-:W-:Y:S02]  /*0630*/  STL [R1+0x230], RZ ;  /* 0x000230ff01007387 */ /* 0x000fe40000100800 */
[----:B------:R-:W-:Y:S01]  /*0640*/  @!P2 IMAD.MOV R2, RZ, RZ, -R2 ;  /* 0x000000ffff02a224 */ /* 0x000fe200078e0a02 */
[----:B------:R-:W-:Y:S01]  /*0650*/  @!P1 LOP3.LUT R2, RZ, R4, RZ, 0x33, !PT ;  /* 0x00000004ff029212 */ /* 0x000fe200078e33ff */
[----:B------:R-:W-:Y:S01]  /*0660*/  STL [R1+0x234], RZ ;  /* 0x000234ff01007387 */ /* 0x000fe20000100800 */
[----:B------:R-:W-:-:S03]  /*0670*/  LEA.HI R3, R3, R0, RZ, 0x6 ;  /* 0x0000000003037211 */ /* 0x000fc600078f30ff */
[----:B------:R-:W-:Y:S01]  /*0680*/  IMAD.SHL.U32 R6, R2, 0x8, RZ ;  /* 0x0000000802067824 */ /* 0x000fe200078e00ff */
[----:B------:R-:W-:Y:S01]  /*0690*/  STL [R1+0x238], RZ ;  /* 0x000238ff01007387 */ /* 0x000fe20000100800 */
[----:B------:R-:W-:-:S03]  /*06a0*/  IMAD.MOV R2, RZ, RZ, -R2 ;  /* 0x000000ffff027224 */ /* 0x000fc600078e0a02 */
[----:B------:R-:W-:Y:S01]  /*06b0*/  LEA.HI.SX32 R3, R3, -R6, 0x1a ;  /* 0x8000000603037211 */ /* 0x000fe200078fd2ff */
[----:B------:R-:W-:Y:S01]  /*06c0*/  IMAD R8, R4, R2, R5 ;  /* 0x0000000204087224 */ /* 0x000fe200078e0205 */
[----:B------:R-:W-:Y:S02]  /*06d0*/  STL [R1+0x23c], RZ ;  /* 0x00023cff01007387 */ /* 0x000fe40000100800 */
[----:B------:R-:W-:Y:S02]  /*06e0*/  VIMNMX R9, R3, 0x8, PT ;  /* 0x0000000803097848 */ /* 0x000fe40003fe0100 */
[----:B------:R-:W-:Y:S01]  /*06f0*/  IABS R4, R8 ;  /* 0x0000000800047213 */ /* 0x000fe20000000000 */
[----:B------:R-:W-:Y:S01]  /*0700*/  STL [R1+0x240], RZ ;  /* 0x000240ff01007387 */ /* 0x000fe20000100800 */
[----:B------:R-:W-:-:S03]  /*0710*/  IABS R7, R9 ;  /* 0x0000000900077213 */ /* 0x000fc60000000000 */
[----:B------:R-:W-:Y:S01]  /*0720*/  STL [R1+0x244], RZ ;  /* 0x000244ff01007387 */ /* 0x000fe20000100800 */
[----:B------:R-:W0:Y:S03]  /*0730*/  I2F.RP R0, R7 ;  /* 0x0000000700007306 */ /* 0x000e260000209400 */
        /* <DEDUP_REMOVED lines=9> */
[----:B------:R-:W-:Y:S04]  /*07d0*/  STL [R1+0x264], RZ ;  /* 0x000264ff01007387 */ /* 0x000fe80000100800 */
[----:B------:R-:W-:Y:S01]  /*07e0*/  STL [R1+0x268], RZ ;  /* 0x000268ff01007387 */ /* 0x000fe20000100800 */
[----:B------:R-:W0:Y:S03]  /*07f0*/  F2I.FTZ.U32.TRUNC.NTZ R3, R3 ;  /* 0x0000000300037305 */ /* 0x000e26000021f000 */
[----:B------:R-:W-:Y:S04]  /*0800*/  STL [R1+0x26c], RZ ;  /* 0x00026cff01007387 */ /* 0x000fe80000100800 */
[----:B------:R-:W-:Y:S04]  /*0810*/  STL [R1+0x320], RZ ;  /* 0x000320ff01007387 */ /* 0x000fe80000100800 */
[----:B------:R-:W-:Y:S01]  /*0820*/  STL [R1+0x324], RZ ;  /* 0x000324ff01007387 */ /* 0x000fe20000100800 */
[----:B0-----:R-:W-:-:S03]  /*0830*/  IMAD.MOV R10, RZ, RZ, -R3 ;  /* 0x000000ffff0a7224 */ /* 0x001fc600078e0a03 */
[----:B------:R-:W-:Y:S01]  /*0840*/  STL [R1+0x328], RZ ;  /* 0x000328ff01007387 */ /* 0x000fe20000100800 */
[----:B------:R-:W-:Y:S01]  /*0850*/  IMAD.MOV.U32 R2, RZ, RZ, R10 ;  /* 0x000000ffff027224 */ /* 0x000fe200078e000a */
[----:B------:R-:W-:Y:S02]  /*0860*/  IABS R10, R9 ;  /* 0x00000009000a7213 */ /* 0x000fe40000000000 */
[----:B------:R-:W-:Y:S01]  /*0870*/  STL [R1+0x32c], RZ ;  /* 0x00032cff01007387 */ /* 0x000fe20000100800 */
[----:B------:R-:W-:Y:S02]  /*0880*/  IMAD R5, R2, R7, RZ ;  /* 0x0000000702057224 */ /* 0x000fe400078e02ff */
[----:B------:R-:W-:Y:S01]  /*0890*/  IMAD.MOV.U32 R2, RZ, RZ, RZ ;  /* 0x000000ffff027224 */ /* 0x000fe200078e00ff */
[----:B------:R-:W-:Y:S01]  /*08a0*/  STL [R1+0x3e0], RZ ;  /* 0x0003e0ff01007387 */ /* 0x000fe20000100800 */
[----:B------:R-:W-:Y:S01]  /*08b0*/  IMAD.MOV R0, RZ, RZ, -R10 ;  /* 0x000000ffff007224 */ /* 0x000fe200078e0a0a */
[----:B------:R-:W-:Y:S01]  /*08c0*/  CS2R R10, SRZ ;  /* 0x00000000000a7805 */ /* 0x000fe2000001ff00 */
[----:B------:R-:W-:Y:S01]  /*08d0*/  IMAD.HI.U32 R2, R3, R5, R2 ;  /* 0x0000000503027227 */ /* 0x000fe200078e0002 */
[----:B------:R-:W-:Y:S04]  /*08e0*/  STL [R1+0x3e4], RZ ;  /* 0x0003e4ff01007387 */ /* 0x000fe80000100800 */
[----:B------:R-:W-:Y:S01]  /*08f0*/  STL [R1+0x3e8], RZ ;  /* 0x0003e8ff01007387 */ /* 0x000fe20000100800 */
[----:B------:R-:W-:-:S02]  /*0900*/  IMAD.HI.U32 R3, R2, R4, RZ ;  /* 0x0000000402037227 */ /* 0x000fc400078e00ff */
[----:B------:R-:W0:Y:S01]  /*0910*/  LDC R2, c[0x0][0x230] ;  /* 0x00008c00ff027b82 */ /* 0x000e220000000800 */
[----:B------:R-:W-:Y:S01]  /*0920*/  STL [R1+0x3ec], RZ ;  /* 0x0003ecff01007387 */ /* 0x000fe20000100800 */
[----:B------:R-:W-:Y:S01]  /*0930*/  IMAD R0, R3, R0, R4 ;  /* 0x0000000003007224 */ /* 0x000fe200078e0204 */
[----:B------:R-:W-:Y:S02]  /*0940*/  CS2R R4, SRZ ;  /* 0x0000000000047805 */ /* 0x000fe4000001ff00 */
[----:B------:R-:W-:Y:S02]  /*0950*/  STL [R1+0x3f0], RZ ;  /* 0x0003f0ff01007387 */ /* 0x000fe40000100800 */
[----:B------:R-:W-:Y:S02]  /*0960*/  ISETP.GT.U32.AND P1, PT, R7, R0, PT ;  /* 0x000000000700720c */ /* 0x000fe40003f24070 */
[----:B------:R-:W-:Y:S04]  /*0970*/  STL [R1+0x3f4], RZ ;  /* 0x0003f4ff01007387 */ /* 0x000fe80000100800 */
[----:B------:R-:W-:Y:S04]  /*0980*/  STL [R1+0x3f8], RZ ;  /* 0x0003f8ff01007387 */ /* 0x000fe80000100800 */
[----:B------:R-:W-:Y:S03]  /*0990*/  STL [R1+0x3fc], RZ ;  /* 0x0003fcff01007387 */ /* 0x000fe60000100800 */
[----:B------:R-:W-:Y:S01]  /*09a0*/  @!P1 IMAD.IADD R0, R0, 0x1, -R7 ;  /* 0x0000000100009824 */ /* 0x000fe200078e0a07 */
[----:B------:R-:W-:Y:S01]  /*09b0*/  STL [R1+0x400], RZ ;  /* 0x000400ff01007387 */ /* 0x000fe20000100800 */
[----:B------:R-:W-:Y:S01]  /*09c0*/  @!P1 VIADD R3, R3, 0x1 ;  /* 0x0000000103039836 */ /* 0x000fe20000000000 */
[----:B------:R-:W-:Y:S01]  /*09d0*/  ISETP.NE.AND P1, PT, R9, RZ, PT ;  /* 0x000000ff0900720c */ /* 0x000fe20003f25270 */
[----:B0-----:R-:W-:Y:S01]  /*09e0*/  VIADD R2, R2, 0x1f ;  /* 0x0000001f02027836 */ /* 0x001fe20000000000 */
[----:B------:R-:W-:Y:S01]  /*09f0*/  ISETP.GE.U32.AND P0, PT, R0, R7, PT ;  /* 0x000000070000720c */ /* 0x000fe20003f06070 */
[----:B------:R-:W-:Y:S01]  /*0a00*/  STL [R1+0x404], RZ ;  /* 0x000404ff01007387 */ /* 0x000fe20000100800 */
[----:B------:R-:W-:-:S03]  /*0a10*/  LOP3.LUT R0, R8, R9, RZ, 0x3c, !PT ;  /* 0x0000000908007212 */ /* 0x000fc600078e3cff */
[----:B------:R-:W-:Y:S01]  /*0a20*/  STL [R1+0x408], RZ ;  /* 0x000408ff01007387 */ /* 0x000fe20000100800 */
[----:B------:R-:W-:-:S03]  /*0a30*/  ISETP.GE.AND P2, PT, R0, RZ, PT ;  /* 0x000000ff0000720c */ /* 0x000fc60003f46270 */
[----:B------:R-:W-:Y:S04]  /*0a40*/  STL [R1+0x40c], RZ ;  /* 0x00040cff01007387 */ /* 0x000fe80000100800 */
[----:B------:R-:W-:Y:S01]  /*0a50*/  @P0 VIADD R3, R3, 0x1 ;  /* 0x0000000103030836 */ /* 0x000fe20000000000 */
[----:B------:R-:W-:Y:S01]  /*0a60*/  STL [R1+0x420], RZ ;  /* 0x000420ff01007387 */ /* 0x000fe20000100800 */
[----:B------:R-:W-:-:S03]  /*0a70*/  ISETP.GE.AND P0, PT, R2, 0x20, PT ;  /* 0x000000200200780c */ /* 0x000fc60003f06270 */
[----:B------:R-:W-:Y:S01]  /*0a80*/  STL [R1+0x424], RZ ;  /* 0x000424ff01007387 */ /* 0x000fe20000100800 */
[----:B------:R-:W-:Y:S01]  /*0a90*/  @!P2 IMAD.MOV R3, RZ, RZ, -R3 ;  /* 0x000000ffff03a224 */ /* 0x000fe200078e0a03 */
[----:B------:R-:W-:Y:S02]  /*0aa0*/  @!P1 LOP3.LUT R3, RZ, R9, RZ, 0x33, !PT ;  /* 0x00000009ff039212 */ /* 0x000fe400078e33ff */
[----:B------:R-:W-:Y:S03]  /*0ab0*/  STL [R1+0x428], RZ ;  /* 0x000428ff01007387 */ /* 0x000fe60000100800 */
[----:B------:R-:W-:Y:S01]  /*0ac0*/  IMAD.MOV R0, RZ, RZ, -R3 ;  /* 0x000000ffff007224 */ /* 0x000fe200078e0a03 */
[----:B------:R-:W-:Y:S01]  /*0ad0*/  STL [R1+0x42c], RZ ;  /* 0x00042cff01007387 */ /* 0x000fe20000100800 */
[----:B------:R-:W-:Y:S02]  /*0ae0*/  IMAD.SHL.U32 R3, R3, 0x80, RZ ;  /* 0x0000008003037824 */ /* 0x000fe400078e00ff */
[----:B------:R-:W-:Y:S01]  /*0af0*/  IMAD R0, R9, R0, R8 ;  /* 0x0000000009007224 */ /* 0x000fe200078e0208 */
[----:B------:R-:W-:Y:S01]  /*0b00*/  STL [R1+0x430], RZ ;  /* 0x000430ff01007387 */ /* 0x000fe20000100800 */
[C---:B------:R-:W-:Y:S01]  /*0b10*/  VIADD R60, R3.reuse, 0x1 ;  /* 0x00000001033c7836 */ /* 0x040fe20000000000 */
[----:B------:R-:W-:Y:S01]  /*0b20*/  CS2R R8, SRZ ;  /* 0x0000000000087805 */ /* 0x000fe2000001ff00 */
[C---:B------:R-:W-:Y:S01]  /*0b30*/  VIADD R55, R3.reuse, 0x2 ;  /* 0x0000000203377836 */ /* 0x040fe20000000000 */
[----:B------:R-:W-:Y:S01]  /*0b40*/  STL [R1+0x434], RZ ;  /* 0x000434ff01007387 */ /* 0x000fe20000100800 */
[----:B------:R-:W-:-:S02]  /*0b50*/  VIADD R2, R3, 0x3 ;  /* 0x0000000303027836 */ /* 0x000fc40000000000 */
[----:B------:R-:W-:Y:S01]  /*0b60*/  IMAD.IADD R0, R6, 0x1, R0 ;  /* 0x0000000106007824 */ /* 0x000fe200078e0200 */
[----:B------:R-:W-:Y:S01]  /*0b70*/  STL [R1+0x438], RZ ;  /* 0x000438ff01007387 */ /* 0x000fe20000100800 */
[----:B------:R-:W-:Y:S01]  /*0b80*/  CS2R R6, SRZ ;  /* 0x0000000000067805 */ /* 0x000fe2000001ff00 */
[C---:B------:R-:W-:Y:S02]  /*0b90*/  VIADD R61, R3.reuse, 0x7c ;  /* 0x0000007c033d7836 */ /* 0x040fe40000000000 */
[----:B------:R-:W-:Y:S01]  /*0ba0*/  STL [R1+0x43c], RZ ;  /* 0x00043cff01007387 */ /* 0x000fe20000100800 */
[----:B------:R-:W-:Y:S02]  /*0bb0*/  IMAD R0, R0, 0x40, R54 ;  /* 0x0000004000007824 */ /* 0x000fe400078e0236 */
[C---:B------:R-:W-:Y:S01]  /*0bc0*/  VIADD R54, R3.reuse, 0x6e ;  /* 0x0000006e03367836 */ /* 0x040fe20000000000 */
[----:B------:R0:W-:Y:S01]  /*0bd0*/  STL [R1+0x31c], R60 ;  /* 0x00031c3c01007387 */ /* 0x0001e20000100800 */
[----:B------:R-:W-:-:S03]  /*0be0*/  VIADD R54, R3, 0x71 ;  /* 0x0000007103367836 */ /* 0x000fc60000000000 */
[----:B------:R1:W-:Y:S04]  /*0bf0*/  STL [R1+0x318], R55 ;  /* 0x0003183701007387 */ /* 0x0003e80000100800 */
[----:B------:R2:W-:Y:S01]  /*0c00*/  STL [R1+0x314], R2 ;  /* 0x0003140201007387 */ /* 0x0005e20000100800 */
[C---:B0-----:R-:W-:Y:S02]  /*0c10*/  VIADD R60, R3.reuse, 0x4 ;  /* 0x00000004033c7836 */ /* 0x041fe40000000000 */
[----:B-1----:R-:W-:-:S03]  /*0c20*/  VIADD R55, R3, 0x5 ;  /* 0x0000000503377836 */ /* 0x002fc60000000000 */
[----:B------:R0:W-:Y:S01]  /*0c30*/  STL [R1+0x310], R60 ;  /* 0x0003103c01007387 */ /* 0x0001e20000100800 */
[----:B--2---:R-:W-:-:S03]  /*0c40*/  VIADD R2, R3, 0x6 ;  /* 0x0000000603027836 */ /* 0x004fc60000000000 */
        /* <DEDUP_REMOVED lines=125> */
[C---:B------:R-:W-:Y:S02]  /*1420*/  VIADD R55, R3.reuse, 0x47 ;  /* 0x0000004703377836 */ /* 0x040fe40000000000 */
[C---:B------:R-:W-:Y:S02]  /*1430*/  VIADD R55, R3.reuse, 0x4a ;  /* 0x0000004a03377836 */ /* 0x040fe40000000000 */
[C---:B------:R-:W-:Y:S02]  /*1440*/  VIADD R55, R3.reuse, 0x4d ;  /* 0x0000004d03377836 */ /* 0x040fe40000000000 */
[C---:B------:R-:W-:Y:S02]  /*1450*/  VIADD R55, R3.reuse, 0x50 ;  /* 0x0000005003377836 */ /* 0x040fe40000000000 */
[C---:B--2---:R-:W-:Y:S02]  /*1460*/  VIADD R2, R3.reuse, 0x45 ;  /* 0x0000004503027836 */ /* 0x044fe40000000000 */
[----:B0-----:R-:W-:-:S02]  /*1470*/  VIADD R60, R3, 0x46 ;  /* 0x00000046033c7836 */ /* 0x001fc40000000000 */
[C---:B------:R-:W-:Y:S02]  /*1480*/  VIADD R2, R3.reuse, 0x48 ;  /* 0x0000004803027836 */ /* 0x040fe40000000000 */
[C---:B------:R-:W-:Y:S01]  /*1490*/  VIADD R2, R3.reuse, 0x4b ;  /* 0x0000004b03027836 */ /* 0x040fe20000000000 */
[----:B------:R0:W-:Y:S01]  /*14a0*/  STL [R1+0xec], R60 ;  /* 0x0000ec3c01007387 */ /* 0x0001e20000100800 */
[C---:B------:R-:W-:Y:S02]  /*14b0*/  VIADD R2, R3.reuse, 0x4e ;  /* 0x0000004e03027836 */ /* 0x040fe40000000000 */
[C---:B------:R-:W-:Y:S02]  /*14c0*/  VIADD R2, R3.reuse, 0x51 ;  /* 0x0000005103027836 */ /* 0x040fe40000000000 */
[C---:B------:R-:W-:Y:S02]  /*14d0*/  VIADD R2, R3.reuse, 0x54 ;  /* 0x0000005403027836 */ /* 0x040fe40000000000 */
[----:B0-----:R-:W-:-:S05]  /*14e0*/  VIADD R60, R3, 0x49 ;  /* 0x00000049033c7836 */ /* 0x001fca0000000000 */
[----:B------:R0:W-:Y:S02]  /*14f0*/  STL [R1+0xd8], R60 ;  /* 0x0000d83c01007387 */ /* 0x0001e40000100800 */
[C---:B0-----:R-:W-:Y:S02]  /*1500*/  VIADD R60, R3.reuse, 0x4c ;  /* 0x0000004c033c7836 */ /* 0x041fe40000000000 */
[----:B------:R-:W-:-:S05]  /*1510*/  VIADD R60, R3, 0x4f ;  /* 0x0000004f033c7836 */ /* 0x000fca0000000000 */
[----:B------:R0:W-:Y:S04]  /*1520*/  STL [R1+0xc0], R60 ;  /* 0x0000c03c01007387 */ /* 0x0001e80000100800 */
[----:B------:R1:W-:Y:S01]  /*1530*/  STL [R1+0xbc], R55 ;  /* 0x0000bc3701007387 */ /* 0x0003e20000100800 */
[C---:B0-----:R-:W-:Y:S02]  /*1540*/  VIADD R60, R3.reuse, 0x52 ;  /* 0x00000052033c7836 */ /* 0x041fe40000000000 */
[----:B-1----:R-:W-:-:S03]  /*1550*/  VIADD R55, R3, 0x53 ;  /* 0x0000005303377836 */ /* 0x002fc60000000000 */
[----:B------:R0:W-:Y:S01]  /*1560*/  STL [R1+0xb4], R60 ;  /* 0x0000b43c01007387 */ /* 0x0001e20000100800 */
[----:B------:R-:W-:-:S03]  /*1570*/  VIADD R55, R3, 0x56 ;  /* 0x0000005603377836 */ /* 0x000fc60000000000 */
[----:B------:R1:W-:Y:S04]  /*1580*/  STL [R1+0xac], R2 ;  /* 0x0000ac0201007387 */ /* 0x0003e80000100800 */
[----:B------:R2:W-:Y:S01]  /*1590*/  STL [R1+0xa4], R55 ;  /* 0x0000a43701007387 */ /* 0x0005e20000100800 */
[C---:B0-----:R-:W-:Y:S02]  /*15a0*/  VIADD R60, R3.reuse, 0x55 ;  /* 0x00000055033c7836 */ /* 0x041fe40000000000 */
[C---:B------:R-:W-:Y:S02]  /*15b0*/  VIADD R60, R3.reuse, 0x58 ;  /* 0x00000058033c7836 */ /* 0x040fe40000000000 */
[C---:B-1----:R-:W-:Y:S02]  /*15c0*/  VIADD R2, R3.reuse, 0x57 ;  /* 0x0000005703027836 */ /* 0x042fe40000000000 */
[----:B------:R-:W-:-:S02]  /*15d0*/  VIADD R60, R3, 0x5b ;  /* 0x0000005b033c7836 */ /* 0x000fc40000000000 */
[C---:B--2---:R-:W-:Y:S01]  /*15e0*/  VIADD R55, R3.reuse, 0x59 ;  /* 0x0000005903377836 */ /* 0x044fe20000000000 */
[----:B------:R0:W-:Y:S04]  /*15f0*/  STL [R1+0xa0], R2 ;  /* 0x0000a00201007387 */ /* 0x0001e80000100800 */
[----:B------:R1:W-:Y:S01]  /*1600*/  STL [R1+0x98], R55 ;  /* 0x0000983701007387 */ /* 0x0003e20000100800 */
[C---:B0-----:R-:W-:Y:S02]  /*1610*/  VIADD R2, R3.reuse, 0x5a ;  /* 0x0000005a03027836 */ /* 0x041fe40000000000 */
[----:B-1----:R-:W-:-:S03]  /*1620*/  VIADD R55, R3, 0x5c ;  /* 0x0000005c03377836 */ /* 0x002fc60000000000 */
[----:B------:R0:W-:Y:S01]  /*1630*/  STL [R1+0x94], R2 ;  /* 0x0000940201007387 */ /* 0x0001e20000100800 */
[----:B------:R-:W-:-:S03]  /*1640*/  VIADD R55, R3, 0x5f ;  /* 0x0000005f03377836 */ /* 0x000fc60000000000 */
[----:B------:R-:W-:Y:S04]  /*1650*/  STL [R1+0x90], R60 ;  /* 0x0000903c01007387 */ /* 0x000fe80000100800 */
[----:B------:R1:W-:Y:S01]  /*1660*/  STL [R1+0x80], R55 ;  /* 0x0000803701007387 */ /* 0x0003e20000100800 */
[C---:B0-----:R-:W-:Y:S02]  /*1670*/  VIADD R2, R3.reuse, 0x5d ;  /* 0x0000005d03027836 */ /* 0x041fe40000000000 */
[C---:B------:R-:W-:Y:S02]  /*1680*/  VIADD R2, R3.reuse, 0x60 ;  /* 0x0000006003027836 */ /* 0x040fe40000000000 */
[C---:B------:R-:W-:Y:S02]  /*1690*/  VIADD R2, R3.reuse, 0x63 ;  /* 0x0000006303027836 */ /* 0x040fe40000000000 */
[----:B------:R-:W-:-:S02]  /*16a0*/  VIADD R2, R3, 0x66 ;  /* 0x0000006603027836 */ /* 0x000fc40000000000 */
[C---:B-1----:R-:W-:Y:S02]  /*16b0*/  VIADD R55, R3.reuse, 0x62 ;  /* 0x0000006203377836 */ /* 0x042fe40000000000 */
[C---:B------:R-:W-:Y:S02]  /*16c0*/  VIADD R55, R3.reuse, 0x65 ;  /* 0x0000006503377836 */ /* 0x040fe40000000000 */
[C---:B------:R-:W-:Y:S02]  /*16d0*/  VIADD R60, R3.reuse, 0x5e ;  /* 0x0000005e033c7836 */ /* 0x040fe40000000000 */
[C---:B------:R-:W-:Y:S01]  /*16e0*/  VIADD R60, R3.reuse, 0x61 ;  /* 0x00000061033c7836 */ /* 0x040fe20000000000 */
[----:B------:R0:W-:Y:S01]  /*16f0*/  STL [R1+0x68], R55 ;  /* 0x0000683701007387 */ /* 0x0001e20000100800 */
[C---:B------:R-:W-:Y:S02]  /*1700*/  VIADD R60, R3.reuse, 0x64 ;  /* 0x00000064033c7836 */ /* 0x040fe40000000000 */
[C---:B------:R-:W-:Y:S01]  /*1710*/  VIADD R60, R3.reuse, 0x67 ;  /* 0x00000067033c7836 */ /* 0x040fe20000000000 */
[----:B------:R1:W-:Y:S01]  /*1720*/  STL [R1+0x64], R2 ;  /* 0x0000640201007387 */ /* 0x0003e20000100800 */
[----:B------:R-:W-:-:S02]  /*1730*/  VIADD R60, R3, 0x6a ;  /* 0x0000006a033c7836 */ /* 0x000fc40000000000 */
[C---:B------:R-:W-:Y:S02]  /*1740*/  VIADD R60, R3.reuse, 0x7d ;  /* 0x0000007d033c7836 */ /* 0x040fe40000000000 */
[C---:B0-----:R-:W-:Y:S02]  /*1750*/  VIADD R55, R3.reuse, 0x68 ;  /* 0x0000006803377836 */ /* 0x041fe40000000000 */
[C---:B------:R-:W-:Y:S02]  /*1760*/  VIADD R55, R3.reuse, 0x6b ;  /* 0x0000006b03377836 */ /* 0x040fe40000000000 */
[C---:B-1----:R-:W-:Y:S02]  /*1770*/  VIADD R2, R3.reuse, 0x69 ;  /* 0x0000006903027836 */ /* 0x042fe40000000000 */
[C---:B------:R-:W-:Y:S02]  /*1780*/  VIADD R55, R3.reuse, 0x6d ;  /* 0x0000006d03377836 */ /* 0x040fe40000000000 */
[C---:B------:R-:W-:Y:S01]  /*1790*/  VIADD R55, R3.reuse, 0x70 ;  /* 0x0000007003377836 */ /* 0x040fe20000000000 */
[----:B------:R0:W-:Y:S04]  /*17a0*/  STL [R1+0x48], R2 ;  /* 0x0000480201007387 */ /* 0x0001e80000100800 */
[----:B------:R-:W-:Y:S01]  /*17b0*/  STL [R1+0x468], R0 ;  /* 0x0004680001007387 */ /* 0x000fe20000100800 */
[----:B0-----:R-:W-:-:S02]  /*17c0*/  VIADD R2, R3, 0x6c ;  /* 0x0000006c03027836 */ /* 0x001fc40000000000 */
[----:B------:R-:W-:-:S05]  /*17d0*/  VIADD R2, R3, 0x6f ;  /* 0x0000006f03027836 */ /* 0x000fca0000000000 */
[----:B------:R0:W-:Y:S04]  /*17e0*/  STL [R1+0x30], R2 ;  /* 0x0000300201007387 */ /* 0x0001e80000100800 */
[----:B------:R1:W-:Y:S04]  /*17f0*/  STL [R1+0x2c], R55 ;  /* 0x00002c3701007387 */ /* 0x0003e80000100800 */
[----:B------:R2:W-:Y:S01]  /*1800*/  STL [R1+0x28], R54 ;  /* 0x0000283601007387 */ /* 0x0005e20000100800 */
[C---:B0-----:R-:W-:Y:S02]  /*1810*/  VIADD R2, R3.reuse, 0x72 ;  /* 0x0000007203027836 */ /* 0x041fe40000000000 */
[----:B-1----:R-:W-:-:S03]  /*1820*/  VIADD R55, R3, 0x73 ;  /* 0x0000007303377836 */ /* 0x002fc60000000000 */
[----:B------:R0:W-:Y:S01]  /*1830*/  STL [R1+0x24], R2 ;  /* 0x0000240201007387 */ /* 0x0001e20000100800 */
[----:B--2---:R-:W-:-:S03]  /*1840*/  VIADD R54, R3, 0x74 ;  /* 0x0000007403367836 */ /* 0x004fc60000000000 */
[----:B------:R1:W-:Y:S01]  /*1850*/  STL [R1+0x20], R55 ;  /* 0x0000203701007387 */ /* 0x0003e20000100800 */
[C---:B------:R-:W-:Y:S02]  /*1860*/  VIADD R54, R3.reuse, 0x77 ;  /* 0x0000007703367836 */ /* 0x040fe40000000000 */
[C---:B------:R-:W-:Y:S02]  /*1870*/  VIADD R54, R3.reuse, 0x7a ;  /* 0x0000007a03367836 */ /* 0x040fe40000000000 */
[----:B------:R-:W-:Y:S02]  /*1880*/  VIADD R54, R0, 0x20 ;  /* 0x0000002000367836 */ /* 0x000fe40000000000 */
[C---:B0-----:R-:W-:Y:S02]  /*1890*/  VIADD R2, R3.reuse, 0x75 ;  /* 0x0000007503027836 */ /* 0x041fe40000000000 */
[C---:B------:R-:W-:Y:S01]  /*18a0*/  VIADD R2, R3.reuse, 0x78 ;  /* 0x0000007803027836 */ /* 0x040fe20000000000 */
[----:B------:R0:W-:Y:S01]  /*18b0*/  STL [R1+0x46c], R54 ;  /* 0x00046c3601007387 */ /* 0x0001e20000100800 */
[----:B-1----:R-:W-:-:S02]  /*18c0*/  VIADD R55, R3, 0x76 ;  /* 0x0000007603377836 */ /* 0x002fc40000000000 */
[C---:B------:R-:W-:Y:S02]  /*18d0*/  VIADD R55, R3.reuse, 0x79 ;  /* 0x0000007903377836 */ /* 0x040fe40000000000 */
[C---:B------:R-:W-:Y:S02]  /*18e0*/  VIADD R2, R3.reuse, 0x7b ;  /* 0x0000007b03027836 */ /* 0x040fe40000000000 */
[C---:B------:R-:W-:Y:S02]  /*18f0*/  VIADD R55, R3.reuse, 0x7e ;  /* 0x0000007e03377836 */ /* 0x040fe40000000000 */
[----:B------:R-:W-:Y:S01]  /*1900*/  VIADD R2, R3, 0x7f ;  /* 0x0000007f03027836 */ /* 0x000fe20000000000 */
[----:B0-----:R-:W-:Y:S06]  /*1910*/  @!P0 BRA `(.L_x_0) ;  /* 0x0000020800488947 */ /* 0x001fec0003800000 */
[----:B------:R-:W-:Y:S01]  /*1920*/  IMAD.MOV.U32 R58, RZ, RZ, R0 ;  /* 0x000000ffff3a7224 */ /* 0x000fe200078e0000 */
[----:B------:R-:W-:Y:S01]  /*1930*/  IABS R0, R53 ;  /* 0x0000003500007213 */ /* 0x000fe20000000000 */
[----:B------:R-:W-:Y:S01]  /*1940*/  IMAD.MOV.U32 R59, RZ, RZ, R54 ;  /* 0x000000ffff3b7224 */ /* 0x000fe200078e0036 */
[----:B------:R-:W-:Y:S01]  /*1950*/  IABS R8, R52 ;  /* 0x0000003400087213 */ /* 0x000fe20000000000 */
[----:B------:R-:W-:Y:S01]  /*1960*/  IMAD.MOV.U32 R6, RZ, RZ, RZ ;  /* 0x000000ffff067224 */ /* 0x000fe200078e00ff */
[----:B------:R-:W0:Y:S01]  /*1970*/  I2F.RP R5, R0 ;  /* 0x0000000000057306 */ /* 0x000e220000209400 */
[----:B------:R-:W-:Y:S01]  /*1980*/  IABS R9, R3 ;  /* 0x0000000300097213 */ /* 0x000fe20000000000 */
[C---:B------:R-:W-:Y:S01]  /*1990*/  VIADD R40, R3.reuse, 0x7b ;  /* 0x0000007b03287836 */ /* 0x040fe20000000000 */
[----:B------:R-:W-:Y:S01]  /*19a0*/  IABS R11, R59 ;  /* 0x0000003b000b7213 */ /* 0x000fe20000000000 */
[C---:B------:R-:W-:Y:S01]  /*19b0*/  VIADD R56, R3.reuse, 0x76 ;  /* 0x0000007603387836 */ /* 0x040fe20000000000 */
[----:B------:R-:W-:Y:S01]  /*19c0*/  ISETP.GE.AND P5, PT, R2, RZ, PT ;  /* 0x000000ff0200720c */ /* 0x000fe20003fa6270 */
[----:B------:R-:W-:Y:S01]  /*19d0*/  VIADD R57, R3, 0x77 ;  /* 0x0000007703397836 */ /* 0x000fe20000000000 */
[----:B------:R-:W-:Y:S01]  /*19e0*/  ISETP.GE.AND P6, PT, R59, RZ, PT ;  /* 0x000000ff3b00720c */ /* 0x000fe20003fc6270 */
[----:B------:R-:W1:Y:S01]  /*19f0*/  I2F.RP R4, R8 ;  /* 0x0000000800047306 */ /* 0x000e620000209400 */
[----:B------:R-:W-:Y:S01]  /*1a00*/  VIADD R59, R3, 0x78 ;  /* 0x00000078033b7836 */ /* 0x000fe20000000000 */
[----:B------:R-:W-:Y:S01]  /*1a10*/  ISETP.GE.AND P4, PT, R55, RZ, PT ;  /* 0x000000ff3700720c */ /* 0x000fe20003f86270 */
[C---:B------:R-:W-:Y:S01]  /*1a20*/  VIADD R41, R3.reuse, 0x7a ;  /* 0x0000007a03297836 */ /* 0x040fe20000000000 */
[----:B------:R-:W-:Y:S01]  /*1a30*/  ULDC UR5, c[0x0][0x23c] ;  /* 0x00008f0000057ab9 */ /* 0x000fe20000000800 */
[----:B------:R-:W-:Y:S01]  /*1a40*/  IMAD.MOV.U32 R36, RZ, RZ, R59 ;  /* 0x000000ffff247224 */ /* 0x000fe200078e003b */
[----:B------:R-:W-:Y:S01]  /*1a50*/  ULDC.64 UR6, c[0x0][0x218] ;  /* 0x0000860000067ab9 */ /* 0x000fe20000000a00 */
[C---:B------:R-:W-:Y:S01]  /*1a60*/  VIADD R59, R3.reuse, 0x6b ;  /* 0x0000006b033b7836 */ /* 0x040fe20000000000 */
[----:B0-----:R-:W0:Y:S01]  /*1a70*/  MUFU.RCP R5, R5 ;  /* 0x0000000500057308 */ /* 0x001e220000001000 */
[----:B------:R-:W-:Y:S01]  /*1a80*/  IMAD.MOV.U32 R37, RZ, RZ, R56 ;  /* 0x000000ffff257224 */ /* 0x000fe200078e0038 */
[----:B------:R-:W-:Y:S01]  /*1a90*/  ULDC UR10, c[0x0][0x234] ;  /* 0x00008d00000a7ab9 */ /* 0x000fe20000000800 */
[----:B------:R-:W-:Y:S01]  /*1aa0*/  IMAD.MOV.U32 R33, RZ, RZ, R59 ;  /* 0x000000ffff217224 */ /* 0x000fe200078e003b */
[----:B------:R-:W-:Y:S01]  /*1ab0*/  ULDC.64 UR12, c[0x0][0x210] ;  /* 0x00008400000c7ab9 */ /* 0x000fe20000000a00 */
[----:B------:R-:W-:-:S02]  /*1ac0*/  VIADD R59, R3, 0x47 ;  /* 0x00000047033b7836 */ /* 0x000fc40000000000 */
[----:B------:R-:W-:Y:S01]  /*1ad0*/  IMAD.MOV.U32 R42, RZ, RZ, R57 ;  /* 0x000000ffff2a7224 */ /* 0x000fe200078e0039 */
[----:B-1----:R-:W1:Y:S01]  /*1ae0*/  MUFU.RCP R4, R4 ;  /* 0x0000000400047308 */ /* 0x002e620000001000 */
[----:B------:R-:W-:Y:S02]  /*1af0*/  IMAD.MOV.U32 R49, RZ, RZ, R59 ;  /* 0x000000ffff317224 */ /* 0x000fe400078e003b */
[C---:B------:R-:W-:Y:S02]  /*1b00*/  VIADD R43, R3.reuse, 0x79 ;  /* 0x00000079032b7836 */ /* 0x040fe40000000000 */
[C---:B------:R-:W-:Y:S02]  /*1b10*/  VIADD R56, R3.reuse, 0x4c ;  /* 0x0000004c03387836 */ /* 0x040fe40000000000 */
[----:B------:R-:W-:Y:S02]  /*1b20*/  VIADD R57, R3, 0x51 ;  /* 0x0000005103397836 */ /* 0x000fe40000000000 */
[----:B0-----:R-:W-:-:S02]  /*1b30*/  VIADD R5, R5, 0xffffffe ;  /* 0x0ffffffe05057836 */ /* 0x001fc40000000000 */
[C---:B------:R-:W-:Y:S02]  /*1b40*/  VIADD R59, R3.reuse, 0x6c ;  /* 0x0000006c033b7836 */ /* 0x040fe40000000000 */
[----:B------:R-:W0:Y:S01]  /*1b50*/  F2I.FTZ.U32.TRUNC.NTZ R7, R5 ;  /* 0x0000000500077305 */ /* 0x000e22000021f000 */
[----:B------:R-:W-:Y:S02]  /*1b60*/  IMAD.MOV.U32 R17, RZ, RZ, R56 ;  /* 0x000000ffff117224 */ /* 0x000fe400078e0038 */
[----:B------:R-:W-:Y:S02]  /*1b70*/  IMAD.MOV.U32 R21, RZ, RZ, R57 ;  /* 0x000000ffff157224 */ /* 0x000fe400078e0039 */
[----:B-1----:R-:W-:Y:S02]  /*1b80*/  VIADD R4, R4, 0xffffffe ;  /* 0x0ffffffe04047836 */ /* 0x002fe40000000000 */
[----:B------:R-:W-:Y:S02]  /*1b90*/  IMAD.MOV.U32 R29, RZ, RZ, R59 ;  /* 0x000000ffff1d7224 */ /* 0x000fe400078e003b */
[----:B------:R1:W2:Y:S01]  /*1ba0*/  F2I.FTZ.U32.TRUNC.NTZ R5, R4 ;  /* 0x0000000400057305 */ /* 0x0002a2000021f000 */
[----:B------:R-:W-:-:S02]  /*1bb0*/  VIADD R56, R3, 0x4e ;  /* 0x0000004e03387836 */ /* 0x000fc40000000000 */
[C---:B------:R-:W-:Y:S02]  /*1bc0*/  VIADD R57, R3.reuse, 0x5d ;  /* 0x0000005d03397836 */ /* 0x040fe40000000000 */
[----:B------:R-:W-:Y:S02]  /*1bd0*/  VIADD R59, R3, 0x48 ;  /* 0x00000048033b7836 */ /* 0x000fe40000000000 */
[----:B0-----:R-:W-:Y:S02]  /*1be0*/  IMAD.MOV R54, RZ, RZ, -R7 ;  /* 0x000000ffff367224 */ /* 0x001fe400078e0a07 */
[----:B-1----:R-:W-:Y:S02]  /*1bf0*/  IMAD.MOV.U32 R4, RZ, RZ, RZ ;  /* 0x000000ffff047224 */ /* 0x002fe400078e00ff */
[----:B------:R-:W-:Y:S02]  /*1c00*/  IMAD R54, R54, R0, RZ ;  /* 0x0000000036367224 */ /* 0x000fe400078e02ff */
[----:B------:R-:W-:-:S02]  /*1c10*/  IMAD.MOV.U32 R48, RZ, RZ, R56 ;  /* 0x000000ffff307224 */ /* 0x000fc400078e0038 */
[----:B--2---:R-:W-:Y:S02]  /*1c20*/  IMAD.MOV R10, RZ, RZ, -R5 ;  /* 0x000000ffff0a7224 */ /* 0x004fe400078e0a05 */
[----:B------:R-:W-:Y:S01]  /*1c30*/  IMAD.HI.U32 R54, R7, R54, R6 ;  /* 0x0000003607367227 */ /* 0x000fe200078e0006 */
[----:B------:R-:W-:-:S03]  /*1c40*/  IABS R7, R58 ;  /* 0x0000003a00077213 */ /* 0x000fc60000000000 */
[----:B------:R-:W-:Y:S02]  /*1c50*/  IMAD R10, R10, R8, RZ ;  /* 0x000000080a0a7224 */ /* 0x000fe400078e02ff */
[----:B------:R-:W-:Y:S02]  /*1c60*/  IMAD.MOV.U32 R22, RZ, RZ, R57 ;  /* 0x000000ffff167224 */ /* 0x000fe400078e0039 */
[----:B------:R-:W-:-:S04]  /*1c70*/  IMAD.HI.U32 R6, R5, R10, R4 ;  /* 0x0000000a05067227 */ /* 0x000fc800078e0004 */
[----:B------:R-:W-:Y:S02]  /*1c80*/  IMAD.MOV.U32 R5, RZ, RZ, R11 ;  /* 0x000000ffff057224 */ /* 0x000fe400078e000b */
[----:B------:R-:W-:Y:S02]  /*1c90*/  IMAD.MOV.U32 R4, RZ, RZ, R9 ;  /* 0x000000ffff047224 */ /* 0x000fe400078e0009 */
[----:B------:R-:W-:-:S04]  /*1ca0*/  IMAD.HI.U32 R10, R6, R5, RZ ;  /* 0x00000005060a7227 */ /* 0x000fc800078e00ff */
[----:B------:R-:W-:Y:S02]  /*1cb0*/  IMAD.MOV R10, RZ, RZ, -R10 ;  /* 0x000000ffff0a7224 */ /* 0x000fe400078e0a0a */
[----:B------:R-:W-:Y:S01]  /*1cc0*/  IMAD.HI.U32 R9, R6, R7, RZ ;  /* 0x0000000706097227 */ /* 0x000fe200078e00ff */
[----:B------:R-:W-:-:S03]  /*1cd0*/  IABS R6, R2 ;  /* 0x0000000200067213 */ /* 0x000fc60000000000 */
[----:B------:R-:W-:Y:S01]  /*1ce0*/  IMAD R5, R8, R10, R5 ;  /* 0x0000000a08057224 */ /* 0x000fe200078e0205 */
[----:B------:R-:W-:Y:S01]  /*1cf0*/  IABS R10, R61 ;  /* 0x0000003d000a7213 */ /* 0x000fe20000000000 */
[----:B------:R-:W-:Y:S02]  /*1d00*/  IMAD.MOV R9, RZ, RZ, -R9 ;  /* 0x000000ffff097224 */ /* 0x000fe400078e0a09 */
[----:B------:R-:W-:Y:S01]  /*1d10*/  IMAD.HI.U32 R11, R54, R4, RZ ;  /* 0x00000004360b7227 */ /* 0x000fe200078e00ff */
[----:B------:R-:W-:-:S03]  /*1d20*/  ISETP.GT.U32.AND P0, PT, R8, R5, PT ;  /* 0x000000050800720c */ /* 0x000fc60003f04070 */
[----:B------:R-:W-:Y:S01]  /*1d30*/  IMAD R2, R8, R9, R7 ;  /* 0x0000000908027224 */ /* 0x000fe200078e0207 */
[----:B------:R-:W-:Y:S01]  /*1d40*/  IABS R7, R55 ;  /* 0x0000003700077213 */ /* 0x000fe20000000000 */
[----:B------:R-:W-:Y:S01]  /*1d50*/  IMAD.MOV R11, RZ, RZ, -R11 ;  /* 0x000000ffff0b7224 */ /* 0x000fe200078e0a0b */
[----:B------:R-:W-:Y:S01]  /*1d60*/  IABS R9, R60 ;  /* 0x0000003c00097213 */ /* 0x000fe20000000000 */
[----:B------:R-:W-:Y:S01]  /*1d70*/  IMAD.HI.U32 R12, R54, R6, RZ ;  /* 0x00000006360c7227 */ /* 0x000fe200078e00ff */
[----:B------:R-:W-:-:S03]  /*1d80*/  ISETP.GT.U32.AND P1, PT, R8, R2, PT ;  /* 0x000000020800720c */ /* 0x000fc60003f24070 */
[----:B------:R-:W-:Y:S01]  /*1d90*/  IMAD R4, R0, R11, R4 ;  /* 0x0000000b00047224 */ /* 0x000fe200078e0204 */
[----:B------:R-:W-:Y:S01]  /*1da0*/  IABS R11, R40 ;  /* 0x00000028000b7213 */ /* 0x000fe20000000000 */
[----:B------:R-:W-:Y:S02]  /*1db0*/  @!P0 IMAD.IADD R5, R5, 0x1, -R8 ;  /* 0x0000000105058824 */ /* 0x000fe400078e0a08 */
[----:B------:R-:W-:Y:S01]  /*1dc0*/  IMAD.HI.U32 R14, R54, R7, RZ ;  /* 0x00000007360e7227 */ /* 0x000fe200078e00ff */
[----:B------:R-:W-:Y:S02]  /*1dd0*/  ISETP.GT.U32.AND P2, PT, R0, R4, PT ;  /* 0x000000040000720c */ /* 0x000fe40003f44070 */
[----:B------:R-:W-:Y:S01]  /*1de0*/  ISETP.GT.U32.AND P0, PT, R8, R5, PT ;  /* 0x000000050800720c */ /* 0x000fe20003f04070 */
[----:B------:R-:W-:Y:S02]  /*1df0*/  IMAD.MOV R14, RZ, RZ, -R14 ;  /* 0x000000ffff0e7224 */ /* 0x000fe400078e0a0e */
[----:B------:R-:W-:-:S02]  /*1e00*/  @!P1 IMAD.IADD R2, R2, 0x1, -R8 ;  /* 0x0000000102029824 */ /* 0x000fc400078e0a08 */
[----:B------:R-:W-:Y:S02]  /*1e10*/  IMAD.MOV R12, RZ, RZ, -R12 ;  /* 0x000000ffff0c7224 */ /* 0x000fe400078e0a0c */
[----:B------:R-:W-:Y:S01]  /*1e20*/  IMAD R7, R0, R14, R7 ;  /* 0x0000000e00077224 */ /* 0x000fe200078e0207 */
[----:B------:R-:W-:Y:S01]  /*1e30*/  ISETP.GT.U32.AND P3, PT, R8, R2, PT ;  /* 0x000000020800720c */ /* 0x000fe20003f64070 */
[----:B------:R-:W-:Y:S02]  /*1e40*/  IMAD R6, R0, R12, R6 ;  /* 0x0000000c00067224 */ /* 0x000fe400078e0206 */
[----:B------:R-:W-:-:S03]  /*1e50*/  IMAD.HI.U32 R12, R54, R9, RZ ;  /* 0x00000009360c7227 */ /* 0x000fc600078e00ff */
[----:B------:R-:W-:Y:S01]  /*1e60*/  ISETP.GT.U32.AND P1, PT, R0, R6, PT ;  /* 0x000000060000720c */ /* 0x000fe20003f24070 */
[----:B------:R-:W-:Y:S01]  /*1e70*/  @!P0 IMAD.IADD R5, R5, 0x1, -R8 ;  /* 0x0000000105058824 */ /* 0x000fe200078e0a08 */
[----:B------:R-:W-:Y:S01]  /*1e80*/  ISETP.GE.AND P0, PT, R58, RZ, PT ;  /* 0x000000ff3a00720c */ /* 0x000fe20003f06270 */
[----:B------:R-:W-:Y:S01]  /*1e90*/  @!P2 IMAD.IADD R4, R4, 0x1, -R0 ;  /* 0x000000010404a824 */ /* 0x000fe200078e0a00 */
[----:B------:R-:W-:Y:S01]  /*1ea0*/  ISETP.GT.U32.AND P2, PT, R0, R7, PT ;  /* 0x000000070000720c */ /* 0x000fe20003f44070 */
[----:B------:R-:W-:-:S04]  /*1eb0*/  IMAD.HI.U32 R15, R54, R11, RZ ;  /* 0x0000000b360f7227 */ /* 0x000fc800078e00ff */
[----:B------:R-:W-:Y:S02]  /*1ec0*/  IMAD.MOV R12, RZ, RZ, -R12 ;  /* 0x000000ffff0c7224 */ /* 0x000fe400078e0a0c */
[----:B------:R-:W-:Y:S01]  /*1ed0*/  @!P3 IMAD.IADD R2, R2, 0x1, -R8 ;  /* 0x000000010202b824 */ /* 0x000fe200078e0a08 */
[----:B------:R-:W-:Y:S01]  /*1ee0*/  ISETP.NE.AND P3, PT, R52, RZ, PT ;  /* 0x000000ff3400720c */ /* 0x000fe20003f65270 */
[----:B------:R-:W-:Y:S01]  /*1ef0*/  IMAD.MOV R15, RZ, RZ, -R15 ;  /* 0x000000ffff0f7224 */ /* 0x000fe200078e0a0f */
[----:B------:R-:W-:Y:S01]  /*1f00*/  LOP3.LUT R52, RZ, R52, RZ, 0x33, !PT ;  /* 0x00000034ff347212 */ /* 0x000fe200078e33ff */
[C---:B------:R-:W-:Y:S01]  /*1f10*/  IMAD R9, R0.reuse, R12, R9 ;  /* 0x0000000c00097224 */ /* 0x040fe200078e0209 */
[----:B------:R-:W-:Y:S01]  /*1f20*/  IABS R12, R41 ;  /* 0x00000029000c7213 */ /* 0x000fe20000000000 */
[----:B------:R-:W-:Y:S01]  /*1f30*/  IMAD.MOV.U32 R8, RZ, RZ, R2 ;  /* 0x000000ffff087224 */ /* 0x000fe200078e0002 */
[----:B------:R-:W-:Y:S01]  /*1f40*/  IABS R2, R43 ;  /* 0x0000002b00027213 */ /* 0x000fe20000000000 */
[----:B------:R-:W-:-:S02]  /*1f50*/  IMAD R11, R0, R15, R11 ;  /* 0x0000000f000b7224 */ /* 0x000fc400078e020b */
[----:B------:R-:W-:Y:S01]  /*1f60*/  @!P0 IMAD.MOV R8, RZ, RZ, -R8 ;  /* 0x000000ffff088224 */ /* 0x000fe200078e0a08 */
[----:B------:R-:W-:Y:S01]  /*1f70*/  ISETP.GT.U32.AND P0, PT, R0, R9, PT ;  /* 0x000000090000720c */ /* 0x000fe20003f04070 */
[----:B------:R-:W-:-:S04]  /*1f80*/  IMAD.HI.U32 R13, R54, R10, RZ ;  /* 0x0000000a360d7227 */ /* 0x000fc800078e00ff */
[----:B------:R-:W-:Y:S01]  /*1f90*/  @!P6 IMAD.MOV R5, RZ, RZ, -R5 ;  /* 0x000000ffff05e224 */ /* 0x000fe200078e0a05 */
[C---:B------:R-:W-:Y:S01]  /*1fa0*/  ISETP.GT.U32.AND P6, PT, R0.reuse, R4, PT ;  /* 0x000000040000720c */ /* 0x040fe20003fc4070 */
[--C-:B------:R-:W-:Y:S01]  /*1fb0*/  @!P2 IMAD.IADD R7, R7, 0x1, -R0.reuse ;  /* 0x000000010707a824 */ /* 0x100fe200078e0a00 */
[----:B------:R-:W-:Y:S01]  /*1fc0*/  ISETP.GT.U32.AND P2, PT, R0, R11, PT ;  /* 0x0000000b0000720c */ /* 0x000fe20003f44070 */
[----:B------:R-:W-:Y:S02]  /*1fd0*/  @!P1 IMAD.IADD R6, R6, 0x1, -R0 ;  /* 0x0000000106069824 */ /* 0x000fe400078e0a00 */
[----:B------:R-:W-:Y:S02]  /*1fe0*/  IMAD.MOV R13, RZ, RZ, -R13 ;  /* 0x000000ffff0d7224 */ /* 0x000fe400078e0a0d */
[----:B------:R-:W-:Y:S01]  /*1ff0*/  VIADD R58, R3, 0x61 ;  /* 0x00000061033a7836 */ /* 0x000fe20000000000 */
[C---:B------:R-:W-:Y:S01]  /*2000*/  ISETP.GT.U32.AND P1, PT, R0.reuse, R6, PT ;  /* 0x000000060000720c */ /* 0x040fe20003f24070 */
[----:B------:R-:W-:Y:S01]  /*2010*/  IMAD R10, R0, R13, R10 ;  /* 0x0000000d000a7224 */ /* 0x000fe200078e020a */
[C---:B------:R-:W-:Y:S01]  /*2020*/  SEL R13, R52.reuse, R5, !P3 ;  /* 0x00000005340d7207 */ /* 0x040fe20005800000 */
[----:B------:R-:W-:Y:S01]  /*2030*/  IMAD.MOV.U32 R24, RZ, RZ, R58 ;  /* 0x000000ffff187224 */ /* 0x000fe200078e003a */
[----:B------:R-:W-:Y:S01]  /*2040*/  SEL R5, R52, R8, !P3 ;  /* 0x0000000834057207 */ /* 0x000fe20005800000 */
[----:B------:R-:W-:Y:S01]  /*2050*/  @!P0 IMAD.IADD R9, R9, 0x1, -R0 ;  /* 0x0000000109098824 */ /* 0x000fe200078e0a00 */
[----:B------:R-:W-:Y:S01]  /*2060*/  ISETP.GT.U32.AND P3, PT, R0, R10, PT ;  /* 0x0000000a0000720c */ /* 0x000fe20003f64070 */
[----:B------:R-:W-:Y:S01]  /*2070*/  VIADD R58, R3, 0x64 ;  /* 0x00000064033a7836 */ /* 0x000fe20000000000 */
[----:B------:R-:W-:Y:S01]  /*2080*/  STL [R1+0x214], R13 ;  /* 0x0002140d01007387 */ /* 0x000fe20000100800 */
[----:B------:R-:W-:Y:S01]  /*2090*/  IMAD.HI.U32 R8, R54, R12, RZ ;  /* 0x0000000c36087227 */ /* 0x000fe200078e00ff */
[----:B------:R-:W-:-:S02]  /*20a0*/  ISETP.GE.AND P0, PT, R60, RZ, PT ;  /* 0x000000ff3c00720c */ /* 0x000fc40003f06270 */
[----:B------:R0:W-:Y:S01]  /*20b0*/  STL [R1+0x210], R5 ;  /* 0x0002100501007387 */ /* 0x0001e20000100800 */
[--C-:B------:R-:W-:Y:S01]  /*20c0*/  @!P6 IMAD.IADD R4, R4, 0x1, -R0.reuse ;  /* 0x000000010404e824 */ /* 0x100fe200078e0a00 */
[C---:B------:R-:W-:Y:S01]  /*20d0*/  ISETP.GT.U32.AND P6, PT, R0.reuse, R7, PT ;  /* 0x000000070000720c */ /* 0x040fe20003fc4070 */
[----:B------:R-:W-:Y:S01]  /*20e0*/  @!P2 IMAD.IADD R11, R11, 0x1, -R0 ;  /* 0x000000010b0ba824 */ /* 0x000fe200078e0a00 */
[----:B------:R-:W-:Y:S01]  /*20f0*/  ISETP.GT.U32.AND P2, PT, R0, R9, PT ;  /* 0x000000090000720c */ /* 0x000fe20003f44070 */
[----:B------:R-:W-:Y:S01]  /*2100*/  IMAD.MOV.U32 R51, RZ, RZ, R58 ;  /* 0x000000ffff337224 */ /* 0x000fe200078e003a */
[----:B------:R1:W-:Y:S01]  /*2110*/  STL [R1+0xb20], R3 ;  /* 0x000b200301007387 */ /* 0x0003e20000100800 */
[----:B------:R-:W-:Y:S02]  /*2120*/  IMAD.MOV.U32 R50, RZ, RZ, R59 ;  /* 0x000000ffff327224 */ /* 0x000fe400078e003b */
[C---:B------:R-:W-:Y:S02]  /*2130*/  VIADD R58, R3.reuse, 0x5c ;  /* 0x0000005c033a7836 */ /* 0x040fe40000000000 */
[----:B------:R-:W-:-:S02]  /*2140*/  VIADD R56, R3, 0x6d ;  /* 0x0000006d03387836 */ /* 0x000fc40000000000 */
[C---:B------:R-:W-:Y:S02]  /*2150*/  VIADD R57, R3.reuse, 0x60 ;  /* 0x0000006003397836 */ /* 0x040fe40000000000 */
[----:B------:R-:W-:Y:S02]  /*2160*/  VIADD R59, R3, 0x6e ;  /* 0x0000006e033b7836 */ /* 0x000fe40000000000 */
[----:B0-----:R-:W-:-:S04]  /*2170*/  IMAD.HI.U32 R5, R54, R2, RZ ;  /* 0x0000000236057227 */ /* 0x001fc800078e00ff */
[----:B------:R-:W-:Y:S02]  /*2180*/  IMAD.MOV R8, RZ, RZ, -R8 ;  /* 0x000000ffff087224 */ /* 0x000fe400078e0a08 */
[----:B------:R-:W-:Y:S02]  /*2190*/  IMAD.MOV.U32 R34, RZ, RZ, R58 ;  /* 0x000000ffff227224 */ /* 0x000fe400078e003a */
[----:B------:R-:W-:Y:S02]  /*21a0*/  IMAD.MOV.U32 R30, RZ, RZ, R56 ;  /* 0x000000ffff1e7224 */ /* 0x000fe400078e0038 */
[----:B------:R-:W-:Y:S02]  /*21b0*/  IMAD.MOV.U32 R26, RZ, RZ, R57 ;  /* 0x000000ffff1a7224 */ /* 0x000fe400078e0039 */
[----:B------:R-:W-:Y:S02]  /*21c0*/  IMAD.MOV.U32 R28, RZ, RZ, R59 ;  /* 0x000000ffff1c7224 */ /* 0x000fe400078e003b */
[----:B------:R-:W-:Y:S01]  /*21d0*/  @!P1 IMAD.IADD R6, R6, 0x1, -R0 ;  /* 0x0000000106069824 */ /* 0x000fe200078e0a00 */
[----:B------:R-:W-:Y:S01]  /*21e0*/  ISETP.GE.AND P1, PT, R3, RZ, PT ;  /* 0x000000ff0300720c */ /* 0x000fe20003f26270 */
[----:B------:R-:W-:-:S02]  /*21f0*/  IMAD R8, R0, R8, R12 ;  /* 0x0000000800087224 */ /* 0x000fc400078e020c */
[----:B------:R-:W-:Y:S02]  /*2200*/  IMAD.MOV R5, RZ, RZ, -R5 ;  /* 0x000000ffff057224 */ /* 0x000fe400078e0a05 */
[C---:B------:R-:W-:Y:S02]  /*2210*/  VIADD R58, R3.reuse, 0x68 ;  /* 0x00000068033a7836 */ /* 0x040fe40000000000 */
[C---:B------:R-:W-:Y:S02]  /*2220*/  VIADD R56, R3.reuse, 0x4a ;  /* 0x0000004a03387836 */ /* 0x040fe40000000000 */
[C---:B------:R-:W-:Y:S02]  /*2230*/  VIADD R57, R3.reuse, 0x74 ;  /* 0x0000007403397836 */ /* 0x040fe40000000000 */
[----:B------:R-:W-:Y:S02]  /*2240*/  VIADD R59, R3, 0x75 ;  /* 0x00000075033b7836 */ /* 0x000fe40000000000 */
[----:B------:R-:W-:Y:S01]  /*2250*/  @!P5 IMAD.MOV R6, RZ, RZ, -R6 ;  /* 0x000000ffff06d224 */ /* 0x000fe200078e0a06 */
[C---:B------:R-:W-:Y:S01]  /*2260*/  ISETP.GT.U32.AND P5, PT, R0.reuse, R8, PT ;  /* 0x000000080000720c */ /* 0x040fe20003fa4070 */
[----:B------:R-:W-:-:S02]  /*2270*/  IMAD R2, R0, R5, R2 ;  /* 0x0000000500027224 */ /* 0x000fc400078e0202 */
[----:B------:R-:W-:Y:S02]  /*2280*/  IMAD.MOV.U32 R31, RZ, RZ, R58 ;  /* 0x000000ffff1f7224 */ /* 0x000fe400078e003a */
[----:B------:R-:W-:Y:S02]  /*2290*/  IMAD.MOV.U32 R19, RZ, RZ, R56 ;  /* 0x000000ffff137224 */ /* 0x000fe400078e0038 */
[----:B------:R-:W-:Y:S02]  /*22a0*/  IMAD.MOV.U32 R39, RZ, RZ, R57 ;  /* 0x000000ffff277224 */ /* 0x000fe400078e0039 */
[----:B------:R-:W-:Y:S02]  /*22b0*/  IMAD.MOV.U32 R38, RZ, RZ, R59 ;  /* 0x000000ffff267224 */ /* 0x000fe400078e003b */
[C---:B------:R-:W-:Y:S02]  /*22c0*/  VIADD R58, R3.reuse, 0x5e ;  /* 0x0000005e033a7836 */ /* 0x040fe40000000000 */
[----:B------:R-:W-:-:S02]  /*22d0*/  VIADD R56, R3, 0x63 ;  /* 0x0000006303387836 */ /* 0x000fc40000000000 */
[C---:B------:R-:W-:Y:S02]  /*22e0*/  VIADD R57, R3.reuse, 0x67 ;  /* 0x0000006703397836 */ /* 0x040fe40000000000 */
[----:B------:R-:W-:Y:S02]  /*22f0*/  VIADD R59, R3, 0x4d ;  /* 0x0000004d033b7836 */ /* 0x000fe40000000000 */
[--C-:B------:R-:W-:Y:S01]  /*2300*/  @!P6 IMAD.IADD R7, R7, 0x1, -R0.reuse ;  /* 0x000000010707e824 */ /* 0x100fe200078e0a00 */
[C---:B------:R-:W-:Y:S01]  /*2310*/  ISETP.GT.U32.AND P6, PT, R0.reuse, R11, PT ;  /* 0x0000000b0000720c */ /* 0x040fe20003fc4070 */
[----:B------:R-:W-:Y:S01]  /*2320*/  @!P2 IMAD.IADD R9, R9, 0x1, -R0 ;  /* 0x000000010909a824 */ /* 0x000fe200078e0a00 */
[----:B------:R-:W-:Y:S01]  /*2330*/  ISETP.GT.U32.AND P2, PT, R0, R2, PT ;  /* 0x000000020000720c */ /* 0x000fe20003f44070 */
[----:B------:R-:W-:Y:S02]  /*2340*/  IMAD.MOV.U32 R20, RZ, RZ, R58 ;  /* 0x000000ffff147224 */ /* 0x000fe400078e003a */
[----:B------:R-:W-:-:S02]  /*2350*/  IMAD.MOV.U32 R35, RZ, RZ, R56 ;  /* 0x000000ffff237224 */ /* 0x000fc400078e0038 */
[----:B------:R-:W-:Y:S02]  /*2360*/  IMAD.MOV.U32 R27, RZ, RZ, R57 ;  /* 0x000000ffff1b7224 */ /* 0x000fe400078e0039 */
[----:B------:R-:W-:Y:S02]  /*2370*/  IMAD.MOV.U32 R16, RZ, RZ, R59 ;  /* 0x000000ffff107224 */ /* 0x000fe400078e003b */
[----:B------:R-:W-:Y:S01]  /*2380*/  IMAD.MOV.U32 R13, RZ, RZ, R4 ;  /* 0x000000ffff0d7224 */ /* 0x000fe200078e0004 */
[----:B------:R-:W-:Y:S01]  /*2390*/  IABS R4, R36 ;  /* 0x0000002400047213 */ /* 0x000fe20000000000 */
[C---:B------:R-:W-:Y:S02]  /*23a0*/  VIADD R58, R3.reuse, 0x55 ;  /* 0x00000055033a7836 */ /* 0x040fe40000000000 */
[C---:B------:R-:W-:Y:S02]  /*23b0*/  VIADD R18, R3.reuse, 0x4b ;  /* 0x0000004b03127836 */ /* 0x040fe40000000000 */
[----:B------:R-:W-:-:S02]  /*23c0*/  VIADD R57, R3, 0x44 ;  /* 0x0000004403397836 */ /* 0x000fc40000000000 */
[C---:B------:R-:W-:Y:S02]  /*23d0*/  VIADD R56, R3.reuse, 0x45 ;  /* 0x0000004503387836 */ /* 0x040fe40000000000 */
[C---:B------:R-:W-:Y:S02]  /*23e0*/  VIADD R59, R3.reuse, 0x58 ;  /* 0x00000058033b7836 */ /* 0x040fe40000000000 */
[C---:B------:R-:W-:Y:S02]  /*23f0*/  VIADD R25, R3.reuse, 0x6a ;  /* 0x0000006a03197836 */ /* 0x040fe40000000000 */
[C---:B------:R-:W-:Y:S02]  /*2400*/  VIADD R32, R3.reuse, 0x62 ;  /* 0x0000006203207836 */ /* 0x040fe40000000000 */
[----:B------:R-:W-:Y:S02]  /*2410*/  VIADD R23, R3, 0x53 ;  /* 0x0000005303177836 */ /* 0x000fe40000000000 */
[----:B-1----:R-:W-:Y:S01]  /*2420*/  IMAD.MOV.U32 R3, RZ, RZ, R7 ;  /* 0x000000ffff037224 */ /* 0x002fe200078e0007 */
[----:B------:R-:W-:Y:S01]  /*2430*/  IABS R7, R37 ;  /* 0x0000002500077213 */ /* 0x000fe20000000000 */
[----:B------:R-:W-:Y:S01]  /*2440*/  @!P3 IMAD.IADD R10, R10, 0x1, -R0 ;  /* 0x000000010a0ab824 */ /* 0x000fe200078e0a00 */
[----:B------:R-:W-:Y:S01]  /*2450*/  ISETP.GE.AND P3, PT, R61, RZ, PT ;  /* 0x000000ff3d00720c */ /* 0x000fe20003f66270 */
[----:B------:R-:W-:-:S02]  /*2460*/  @!P1 IMAD.MOV R13, RZ, RZ, -R13 ;  /* 0x000000ffff0d9224 */ /* 0x000fc400078e0a0d */
[----:B------:R-:W-:Y:S01]  /*2470*/  @!P4 IMAD.MOV R3, RZ, RZ, -R3 ;  /* 0x000000ffff03c224 */ /* 0x000fe200078e0a03 */
[----:B------:R-:W-:Y:S01]  /*2480*/  ISETP.GT.U32.AND P1, PT, R0, R10, PT ;  /* 0x0000000a0000720c */ /* 0x000fe20003f24070 */
[--C-:B------:R-:W-:Y:S01]  /*2490*/  @!P5 IMAD.IADD R8, R8, 0x1, -R0.reuse ;  /* 0x000000010808d824 */ /* 0x100fe200078e0a00 */
[----:B------:R-:W-:Y:S01]  /*24a0*/  STL [R1+0x164], R13 ;  /* 0x0001640d01007387 */ /* 0x000fe20000100800 */
[--C-:B------:R-:W-:Y:S01]  /*24b0*/  @!P2 IMAD.IADD R2, R2, 0x1, -R0.reuse ;  /* 0x000000010202a824 */ /* 0x100fe200078e0a00 */
[----:B------:R-:W-:Y:S01]  /*24c0*/  ISETP.GE.AND P4, PT, R40, RZ, PT ;  /* 0x000000ff2800720c */ /* 0x000fe20003f86270 */
[----:B------:R-:W-:Y:S01]  /*24d0*/  @!P6 IMAD.IADD R11, R11, 0x1, -R0 ;  /* 0x000000010b0be824 */ /* 0x000fe200078e0a00 */
[----:B------:R0:W-:Y:S01]  /*24e0*/  STL [R1+0x16c], R6 ;  /* 0x00016c0601007387 */ /* 0x0001e20000100800 */
[----:B------:R-:W-:Y:S01]  /*24f0*/  ISETP.GT.U32.AND P2, PT, R0, R8, PT ;  /* 0x000000080000720c */ /* 0x000fe20003f44070 */
[----:B------:R-:W-:Y:S01]  /*2500*/  IMAD.HI.U32 R5, R54, R4, RZ ;  /* 0x0000000436057227 */ /* 0x000fe200078e00ff */
[----:B------:R-:W-:Y:S01]  /*2510*/  ISETP.GE.AND P6, PT, R43, RZ, PT ;  /* 0x000000ff2b00720c */ /* 0x000fe20003fc6270 */
[----:B------:R1:W-:Y:S01]  /*2520*/  STL [R1+0x168], R3 ;  /* 0x0001680301007387 */ /* 0x0003e20000100800 */
[----:B------:R-:W-:Y:S01]  /*2530*/  ISETP.GE.AND P5, PT, R36, RZ, PT ;  /* 0x000000ff2400720c */ /* 0x000fe20003fa6270 */
[----:B------:R-:W-:-:S02]  /*2540*/  IMAD.MOV R5, RZ, RZ, -R5 ;  /* 0x000000ffff057224 */ /* 0x000fc400078e0a05 */
[----:B------:R-:W-:Y:S01]  /*2550*/  @!P1 IMAD.IADD R10, R10, 0x1, -R0 ;  /* 0x000000010a0a9824 */ /* 0x000fe200078e0a00 */
[----:B------:R-:W-:Y:S02]  /*2560*/  ISETP.GE.AND P1, PT, R41, RZ, PT ;  /* 0x000000ff2900720c */ /* 0x000fe40003f26270 */
[----:B0-----:R-:W-:Y:S01]  /*2570*/  IABS R6, R42 ;  /* 0x0000002a00067213 */ /* 0x001fe20000000000 */
[----:B-1----:R-:W-:-:S04]  /*2580*/  IMAD.MOV.U32 R3, RZ, RZ, R9 ;  /* 0x000000ffff037224 */ /* 0x002fc800078e0009 */
[----:B------:R-:W-:Y:S01]  /*2590*/  @!P0 IMAD.MOV R3, RZ, RZ, -R3 ;  /* 0x000000ffff038224 */ /* 0x000fe200078e0a03 */
[----:B------:R-:W-:-:S04]  /*25a0*/  ISETP.GT.U32.AND P0, PT, R0, R2, PT ;  /* 0x000000020000720c */ /* 0x000fc80003f04070 */
[----:B------:R0:W-:Y:S01]  /*25b0*/  STL [R1+0x154], R3 ;  /* 0x0001540301007387 */ /* 0x0001e20000100800 */
[----:B------:R-:W-:Y:S02]  /*25c0*/  @!P3 IMAD.MOV R10, RZ, RZ, -R10 ;  /* 0x000000ffff0ab224 */ /* 0x000fe400078e0a0a */
[----:B------:R-:W-:Y:S01]  /*25d0*/  @!P2 IMAD.IADD R8, R8, 0x1, -R0 ;  /* 0x000000010808a824 */ /* 0x000fe200078e0a00 */
[----:B------:R-:W2:Y:S01]  /*25e0*/  LDL.LU R43, [R1+0x20] ;  /* 0x00002000012b7983 */ /* 0x000ea20000300800 */
[----:B------:R-:W-:Y:S01]  /*25f0*/  ISETP.GE.AND P2, PT, R37, RZ, PT ;  /* 0x000000ff2500720c */ /* 0x000fe20003f46270 */
[----:B0-----:R-:W-:Y:S02]  /*2600*/  IMAD.MOV.U32 R3, RZ, RZ, R11 ;  /* 0x000000ffff037224 */ /* 0x001fe400078e000b */
[----:B------:R-:W3:Y:S01]  /*2610*/  LDL.LU R46, [R1+0x24] ;  /* 0x00002400012e7983 */ /* 0x000ee20000300800 */
[----:B------:R-:W-:Y:S02]  /*2620*/  IMAD.MOV.U32 R37, RZ, RZ, R38 ;  /* 0x000000ffff257224 */ /* 0x000fe400078e0026 */
[----:B------:R-:W-:Y:S01]  /*2630*/  @!P4 IMAD.MOV R3, RZ, RZ, -R3 ;  /* 0x000000ffff03c224 */ /* 0x000fe200078e0a03 */
[----:B------:R-:W4:Y:S01]  /*2640*/  LDL.LU R36, [R1+0x28] ;  /* 0x0000280001247983 */ /* 0x000f220000300800 */
[----:B------:R-:W-:Y:S01]  /*2650*/  IMAD.MOV.U32 R38, RZ, RZ, R39 ;  /* 0x000000ffff267224 */ /* 0x000fe200078e0027 */
[----:B------:R-:W-:Y:S01]  /*2660*/  IABS R11, R37 ;  /* 0x00000025000b7213 */ /* 0x000fe20000000000 */
[----:B------:R-:W-:Y:S01]  /*2670*/  IMAD.MOV.U32 R39, RZ, RZ, R28 ;  /* 0x000000ffff277224 */ /* 0x000fe200078e001c */
[----:B------:R-:W-:Y:S01]  /*2680*/  STL [R1+0x150], R10 ;  /* 0x0001500a01007387 */ /* 0x000fe20000100800 */
[----:B------:R-:W-:Y:S01]  /*2690*/  IMAD.MOV.U32 R28, RZ, RZ, R29 ;  /* 0x000000ffff1c7224 */ /* 0x000fe200078e001d */
[----:B------:R-:W-:Y:S01]  /*26a0*/  ISETP.GE.AND P4, PT, R42, RZ, PT ;  /* 0x000000ff2a00720c */ /* 0x000fe20003f86270 */
[----:B------:R-:W-:Y:S01]  /*26b0*/  @!P0 IMAD.IADD R2, R2, 0x1, -R0 ;  /* 0x0000000102028824 */ /* 0x000fe200078e0a00 */
[----:B------:R0:W-:Y:S01]  /*26c0*/  STL [R1+0x14c], R3 ;  /* 0x00014c0301007387 */ /* 0x0001e20000100800 */
[----:B------:R-:W-:Y:S01]  /*26d0*/  IMAD.MOV.U32 R29, RZ, RZ, R30 ;  /* 0x000000ffff1d7224 */ /* 0x000fe200078e001e */
[----:B------:R-:W-:Y:S01]  /*26e0*/  ISETP.GE.AND P0, PT, R37, RZ, PT ;  /* 0x000000ff2500720c */ /* 0x000fe20003f06270 */
[----:B------:R-:W-:-:S02]  /*26f0*/  IMAD.MOV.U32 R30, RZ, RZ, R31 ;  /* 0x000000ffff1e7224 */ /* 0x000fc400078e001f */
[----:B------:R-:W-:Y:S02]  /*2700*/  IMAD.MOV.U32 R37, RZ, RZ, R38 ;  /* 0x000000ffff257224 */ /* 0x000fe400078e0026 */
[----:B------:R-:W-:Y:S02]  /*2710*/  IMAD.MOV.U32 R31, RZ, RZ, R24 ;  /* 0x000000ffff1f7224 */ /* 0x000fe400078e0018 */
[C---:B------:R-:W-:Y:S02]  /*2720*/  IMAD R5, R0.reuse, R5, R4 ;  /* 0x0000000500057224 */ /* 0x040fe400078e0204 */
[----:B0-----:R-:W-:Y:S02]  /*2730*/  IMAD.MOV.U32 R3, RZ, RZ, R8 ;  /* 0x000000ffff037224 */ /* 0x001fe400078e0008 */
[----:B------:R-:W-:Y:S01]  /*2740*/  IMAD.MOV.U32 R38, RZ, RZ, R39 ;  /* 0x000000ffff267224 */ /* 0x000fe200078e0027 */
[----:B------:R-:W-:Y:S01]  /*2750*/  ISETP.GT.U32.AND P3, PT, R0, R5, PT ;  /* 0x000000050000720c */ /* 0x000fe20003f64070 */
[----:B------:R-:W-:-:S02]  /*2760*/  IMAD.MOV.U32 R24, RZ, RZ, R33 ;  /* 0x000000ffff187224 */ /* 0x000fc400078e0021 */
[----:B------:R-:W-:Y:S02]  /*2770*/  @!P1 IMAD.MOV R3, RZ, RZ, -R3 ;  /* 0x000000ffff039224 */ /* 0x000fe400078e0a03 */
[----:B------:R-:W-:Y:S02]  /*2780*/  IMAD.MOV.U32 R39, RZ, RZ, R28 ;  /* 0x000000ffff277224 */ /* 0x000fe400078e001c */
[----:B------:R-:W-:Y:S02]  /*2790*/  IMAD.MOV.U32 R28, RZ, RZ, R29 ;  /* 0x000000ffff1c7224 */ /* 0x000fe400078e001d */
[----:B------:R-:W-:Y:S02]  /*27a0*/  IMAD.MOV.U32 R29, RZ, RZ, R30 ;  /* 0x000000ffff1d7224 */ /* 0x000fe400078e001e */
[----:B------:R-:W-:Y:S02]  /*27b0*/  IMAD.MOV.U32 R33, RZ, RZ, R34 ;  /* 0x000000ffff217224 */ /* 0x000fe400078e0022 */
[----:B------:R-:W-:Y:S01]  /*27c0*/  IMAD.MOV.U32 R30, RZ, RZ, R31 ;  /* 0x000000ffff1e7224 */ /* 0x000fe200078e001f */
[----:B------:R-:W3:Y:S01]  /*27d0*/  LDL.LU R34, [R1+0x98] ;  /* 0x0000980001227983 */ /* 0x000ee20000300800 */
[----:B------:R-:W-:-:S02]  /*27e0*/  IMAD.MOV.U32 R31, RZ, RZ, R24 ;  /* 0x000000ffff1f7224 */ /* 0x000fc400078e0018 */
[----:B------:R-:W-:Y:S01]  /*27f0*/  IMAD.MOV.U32 R24, RZ, RZ, R35 ;  /* 0x000000ffff187224 */ /* 0x000fe200078e0023 */
[----:B------:R0:W-:Y:S01]  /*2800*/  STL [R1+0x108], R3 ;  /* 0x0001080301007387 */ /* 0x0001e20000100800 */
[----:B------:R-:W-:-:S03]  /*2810*/  IMAD.HI.U32 R9, R54, R7, RZ ;  /* 0x0000000736097227 */ /* 0x000fc600078e00ff */
[----:B------:R-:W2:Y:S01]  /*2820*/  LDL.LU R35, [R1+0x48] ;  /* 0x0000480001237983 */ /* 0x000ea20000300800 */
[----:B------:R-:W-:Y:S02]  /*2830*/  @!P3 IMAD.IADD R5, R5, 0x1, -R0 ;  /* 0x000000010505b824 */ /* 0x000fe400078e0a00 */
[----:B------:R-:W-:Y:S02]  /*2840*/  IMAD.MOV.U32 R40, RZ, RZ, R38 ;  /* 0x000000ffff287224 */ /* 0x000fe400078e0026 */
[----:B------:R-:W-:Y:S01]  /*2850*/  IMAD.MOV R9, RZ, RZ, -R9 ;  /* 0x000000ffff097224 */ /* 0x000fe200078e0a09 */
[----:B------:R-:W-:Y:S01]  /*2860*/  ISETP.GT.U32.AND P1, PT, R0, R5, PT ;  /* 0x000000050000720c */ /* 0x000fe20003f24070 */
[----:B0-----:R-:W-:Y:S02]  /*2870*/  IMAD.MOV.U32 R3, RZ, RZ, R2 ;  /* 0x000000ffff037224 */ /* 0x001fe400078e0002 */
[----:B------:R-:W-:Y:S02]  /*2880*/  IMAD.MOV.U32 R38, RZ, RZ, R39 ;  /* 0x000000ffff267224 */ /* 0x000fe400078e0027 */
[----:B------:R-:W-:-:S02]  /*2890*/  IMAD.MOV.U32 R39, RZ, RZ, R28 ;  /* 0x000000ffff277224 */ /* 0x000fc400078e001c */
[----:B------:R-:W-:Y:S02]  /*28a0*/  IMAD.MOV.U32 R28, RZ, RZ, R31 ;  /* 0x000000ffff1c7224 */ /* 0x000fe400078e001f */
[----:B------:R-:W-:Y:S01]  /*28b0*/  @!P6 IMAD.MOV R3, RZ, RZ, -R3 ;  /* 0x000000ffff03e224 */ /* 0x000fe200078e0a03 */
[----:B------:R-:W-:Y:S01]  /*28c0*/  ISETP.GE.AND P3, PT, R37, RZ, PT ;  /* 0x000000ff2500720c */ /* 0x000fe20003f66270 */
[----:B------:R-:W-:Y:S01]  /*28d0*/  IMAD R7, R0, R9, R7 ;  /* 0x0000000900077224 */ /* 0x000fe200078e0207 */
[----:B------:R-:W-:Y:S01]  /*28e0*/  IABS R9, R37 ;  /* 0x0000002500097213 */ /* 0x000fe20000000000 */
[----:B------:R-:W-:Y:S02]  /*28f0*/  @!P1 IMAD.IADD R5, R5, 0x1, -R0 ;  /* 0x0000000105059824 */ /* 0x000fe400078e0a00 */
[----:B------:R-:W-:Y:S02]  /*2900*/  IMAD.MOV.U32 R42, RZ, RZ, R38 ;  /* 0x000000ffff2a7224 */ /* 0x000fe400078e0026 */
[----:B------:R-:W-:-:S02]  /*2910*/  IMAD.MOV.U32 R38, RZ, RZ, R28 ;  /* 0x000000ffff267224 */ /* 0x000fc400078e001c */
[----:B------:R-:W-:Y:S02]  /*2920*/  IMAD.MOV.U32 R41, RZ, RZ, R39 ;  /* 0x000000ffff297224 */ /* 0x000fe400078e0027 */
[----:B------:R-:W-:Y:S02]  /*2930*/  IMAD.MOV.U32 R39, RZ, RZ, R25 ;  /* 0x000000ffff277224 */ /* 0x000fe400078e0019 */
[----:B------:R-:W-:Y:S02]  /*2940*/  IMAD.MOV.U32 R25, RZ, RZ, R51 ;  /* 0x000000ffff197224 */ /* 0x000fe400078e0033 */
[----:B------:R-:W-:-:S04]  /*2950*/  IMAD.HI.U32 R4, R54, R6, RZ ;  /* 0x0000000636047227 */ /* 0x000fc800078e00ff */
[----:B------:R-:W-:-:S04]  /*2960*/  IMAD.MOV R4, RZ, RZ, -R4 ;  /* 0x000000ffff047224 */ /* 0x000fc800078e0a04 */
[----:B------:R-:W-:Y:S02]  /*2970*/  IMAD R6, R0, R4, R6 ;  /* 0x0000000400067224 */ /* 0x000fe400078e0206 */
[----:B------:R-:W-:-:S03]  /*2980*/  IMAD.HI.U32 R2, R54, R11, RZ ;  /* 0x0000000b36027227 */ /* 0x000fc600078e00ff */
[----:B------:R-:W-:Y:S01]  /*2990*/  ISETP.GT.U32.AND P6, PT, R0, R6, PT ;  /* 0x000000060000720c */ /* 0x000fe20003fc4070 */
[----:B------:R-:W-:-:S04]  /*29a0*/  IMAD.MOV R2, RZ, RZ, -R2 ;  /* 0x000000ffff027224 */ /* 0x000fc800078e0a02 */
[----:B------:R-:W-:Y:S02]  /*29b0*/  IMAD R2, R0, R2, R11 ;  /* 0x0000000200027224 */ /* 0x000fe400078e020b */
[----:B--2---:R-:W-:Y:S02]  /*29c0*/  IMAD.MOV.U32 R31, RZ, RZ, R35 ;  /* 0x000000ffff1f7224 */ /* 0x004fe400078e0023 */
[----:B------:R-:W-:Y:S02]  /*29d0*/  IMAD.MOV.U32 R35, RZ, RZ, R20 ;  /* 0x000000ffff237224 */ /* 0x000fe400078e0014 */
[----:B------:R-:W2:Y:S04]  /*29e0*/  LDL.LU R20, [R1+0xac] ;  /* 0x0000ac0001147983 */ /* 0x000ea80000300800 */
[----:B------:R-:W3:Y:S04]  /*29f0*/  LDL.LU R37, [R1+0x2c] ;  /* 0x00002c0001257983 */ /* 0x000ee80000300800 */
[----:B------:R-:W3:Y:S04]  /*2a00*/  LDL.LU R47, [R1+0x30] ;  /* 0x00003000012f7983 */ /* 0x000ee80000300800 */
[----:B------:R0:W-:Y:S01]  /*2a10*/  STL [R1+0x114], R3 ;  /* 0x0001140301007387 */ /* 0x0001e20000100800 */
[----:B------:R-:W-:-:S02]  /*2a20*/  IMAD.MOV.U32 R28, RZ, RZ, R31 ;  /* 0x000000ffff1c7224 */ /* 0x000fc400078e001f */
[----:B------:R-:W-:Y:S02]  /*2a30*/  IMAD.MOV.U32 R31, RZ, RZ, R24 ;  /* 0x000000ffff1f7224 */ /* 0x000fe400078e0018 */
[----:B0-----:R-:W-:-:S04]  /*2a40*/  IMAD.MOV.U32 R3, RZ, RZ, R5 ;  /* 0x000000ffff037224 */ /* 0x001fc800078e0005 */
[----:B------:R-:W-:Y:S02]  /*2a50*/  @!P5 IMAD.MOV R3, RZ, RZ, -R3 ;  /* 0x000000ffff03d224 */ /* 0x000fe400078e0a03 */
[----:B------:R-:W-:Y:S02]  /*2a60*/  IMAD.MOV.U32 R24, RZ, RZ, R27 ;  /* 0x000000ffff187224 */ /* 0x000fe400078e001b */
[----:B------:R-:W-:Y:S01]  /*2a70*/  IMAD.MOV.U32 R27, RZ, RZ, R22 ;  /* 0x000000ffff1b7224 */ /* 0x000fe200078e0016 */
[----:B------:R0:W-:Y:S01]  /*2a80*/  STL [R1+0x118], R3 ;  /* 0x0001180301007387 */ /* 0x0001e20000100800 */
[----:B------:R-:W-:Y:S02]  /*2a90*/  IMAD.MOV.U32 R22, RZ, RZ, R48 ;  /* 0x000000ffff167224 */ /* 0x000fe400078e0030 */
[----:B------:R-:W-:Y:S01]  /*2aa0*/  IMAD.MOV.U32 R48, RZ, RZ, R49 ;  /* 0x000000ffff307224 */ /* 0x000fe200078e0031 */
[----:B------:R-:W3:Y:S04]  /*2ab0*/  LDL.LU R51, [R1+0xa0] ;  /* 0x0000a00001337983 */ /* 0x000ee80000300800 */
[----:B------:R-:W3:Y:S01]  /*2ac0*/  LDL.LU R49, [R1+0x90] ;  /* 0x0000900001317983 */ /* 0x000ee20000300800 */
[----:B------:R-:W-:Y:S01]  /*2ad0*/  @!P6 IMAD.IADD R6, R6, 0x1, -R0 ;  /* 0x000000010606e824 */ /* 0x000fe200078e0a00 */
[----:B------:R-:W-:-:S02]  /*2ae0*/  ISETP.GT.U32.AND P6, PT, R0, R2, PT ;  /* 0x000000020000720c */ /* 0x000fc40003fc4070 */
[----:B------:R-:W-:Y:S02]  /*2af0*/  ISETP.GT.U32.AND P1, PT, R0, R7, PT ;  /* 0x000000070000720c */ /* 0x000fe40003f24070 */
[----:B----4-:R-:W-:-:S09]  /*2b00*/  IABS R10, R36 ;  /* 0x00000024000a7213 */ /* 0x010fd20000000000 */
[--C-:B------:R-:W-:Y:S02]  /*2b10*/  @!P6 IMAD.IADD R2, R2, 0x1, -R0.reuse ;  /* 0x000000010202e824 */ /* 0x100fe400078e0a00 */
[----:B------:R-:W-:Y:S01]  /*2b20*/  @!P1 IMAD.IADD R7, R7, 0x1, -R0 ;  /* 0x0000000107079824 */ /* 0x000fe200078e0a00 */
[----:B------:R-:W-:Y:S01]  /*2b30*/  ISETP.GT.U32.AND P1, PT, R0, R6, PT ;  /* 0x000000060000720c */ /* 0x000fe20003f24070 */
[----:B------:R-:W-:Y:S01]  /*2b40*/  IMAD.HI.U32 R11, R54, R10, RZ ;  /* 0x0000000a360b7227 */ /* 0x000fe200078e00ff */
[----:B------:R-:W-:-:S03]  /*2b50*/  ISETP.GT.U32.AND P6, PT, R0, R2, PT ;  /* 0x000000020000720c */ /* 0x000fc60003fc4070 */
[----:B------:R-:W-:Y:S01]  /*2b60*/  IMAD.MOV R11, RZ, RZ, -R11 ;  /* 0x000000ffff0b7224 */ /* 0x000fe200078e0a0b */
[----:B------:R-:W-:-:S03]  /*2b70*/  ISETP.GT.U32.AND P5, PT, R0, R7, PT ;  /* 0x000000070000720c */ /* 0x000fc60003fa4070 */
[----:B------:R-:W-:Y:S02]  /*2b80*/  IMAD R10, R0, R11, R10 ;  /* 0x0000000b000a7224 */ /* 0x000fe400078e020a */
[----:B------:R-:W-:-:S04]  /*2b90*/  IMAD.HI.U32 R12, R54, R9, RZ ;  /* 0x00000009360c7227 */ /* 0x000fc800078e00ff */
[--C-:B------:R-:W-:Y:S02]  /*2ba0*/  @!P1 IMAD.IADD R6, R6, 0x1, -R0.reuse ;  /* 0x0000000106069824 */ /* 0x100fe400078e0a00 */
[----:B------:R-:W-:Y:S01]  /*2bb0*/  @!P6 IMAD.IADD R2, R2, 0x1, -R0 ;  /* 0x000000010202e824 */ /* 0x000fe200078e0a00 */
[C---:B------:R-:W-:Y:S01]  /*2bc0*/  ISETP.GT.U32.AND P6, PT, R0.reuse, R10, PT ;  /* 0x0000000a0000720c */ /* 0x040fe20003fc4070 */
[----:B0-----:R-:W-:Y:S02]  /*2bd0*/  IMAD.MOV.U32 R3, RZ, RZ, R6 ;  /* 0x000000ffff037224 */ /* 0x001fe400078e0006 */
[----:B------:R-:W-:Y:S02]  /*2be0*/  IMAD.MOV R12, RZ, RZ, -R12 ;  /* 0x000000ffff0c7224 */ /* 0x000fe400078e0a0c */
[----:B------:R-:W-:Y:S02]  /*2bf0*/  @!P4 IMAD.MOV R3, RZ, RZ, -R3 ;  /* 0x000000ffff03c224 */ /* 0x000fe400078e0a03 */
[----:B------:R-:W-:-:S02]  /*2c00*/  IMAD R9, R0, R12, R9 ;  /* 0x0000000c00097224 */ /* 0x000fc400078e0209 */
[--C-:B------:R-:W-:Y:S01]  /*2c10*/  @!P5 IMAD.IADD R7, R7, 0x1, -R0.reuse ;  /* 0x000000010707d824 */ /* 0x100fe200078e0a00 */
[----:B------:R0:W-:Y:S02]  /*2c20*/  STL [R1+0x128], R3 ;  /* 0x0001280301007387 */ /* 0x0001e40000100800 */
[----:B------:R-:W-:Y:S01]  /*2c30*/  ISETP.GT.U32.AND P1, PT, R0, R9, PT ;  /* 0x000000090000720c */ /* 0x000fe20003f24070 */
[----:B------:R-:W-:Y:S02]  /*2c40*/  @!P6 IMAD.IADD R10, R10, 0x1, -R0 ;  /* 0x000000010a0ae824 */ /* 0x000fe400078e0a00 */
[----:B0-----:R-:W-:-:S04]  /*2c50*/  IMAD.MOV.U32 R3, RZ, RZ, R7 ;  /* 0x000000ffff037224 */ /* 0x001fc800078e0007 */
[----:B------:R-:W-:Y:S01]  /*2c60*/  @!P2 IMAD.MOV R3, RZ, RZ, -R3 ;  /* 0x000000ffff03a224 */ /* 0x000fe200078e0a03 */
[----:B------:R-:W-:-:S05]  /*2c70*/  ISETP.GT.U32.AND P2, PT, R0, R10, PT ;  /* 0x0000000a0000720c */ /* 0x000fca0003f44070 */
[----:B------:R-:W-:Y:S01]  /*2c80*/  @!P1 IMAD.IADD R9, R9, 0x1, -R0 ;  /* 0x0000000109099824 */ /* 0x000fe200078e0a00 */
[----:B------:R-:W-:Y:S02]  /*2c90*/  IABS R8, R43 ;  /* 0x0000002b00087213 */ /* 0x000fe40000000000 */
[----:B------:R-:W-:Y:S01]  /*2ca0*/  ISETP.GE.AND P1, PT, R43, RZ, PT ;  /* 0x000000ff2b00720c */ /* 0x000fe20003f26270 */
[----:B------:R0:W-:Y:S01]  /*2cb0*/  STL [R1+0x148], R3 ;  /* 0x0001480301007387 */ /* 0x0001e20000100800 */
[----:B------:R-:W-:Y:S02]  /*2cc0*/  IMAD.MOV.U32 R43, RZ, RZ, R38 ;  /* 0x000000ffff2b7224 */ /* 0x000fe400078e0026 */
[----:B------:R-:W-:Y:S02]  /*2cd0*/  IMAD.MOV.U32 R38, RZ, RZ, R39 ;  /* 0x000000ffff267224 */ /* 0x000fe400078e0027 */
[----:B------:R-:W-:Y:S02]  /*2ce0*/  IMAD.MOV.U32 R39, RZ, RZ, R28 ;  /* 0x000000ffff277224 */ /* 0x000fe400078e001c */
[----:B------:R-:W-:-:S02]  /*2cf0*/  IMAD.MOV.U32 R28, RZ, RZ, R25 ;  /* 0x000000ffff1c7224 */ /* 0x000fc400078e0019 */
[----:B0-----:R-:W-:Y:S02]  /*2d00*/  IMAD.MOV.U32 R3, RZ, RZ, R2 ;  /* 0x000000ffff037224 */ /* 0x001fe400078e0002 */
[----:B------:R-:W-:Y:S01]  /*2d10*/  @!P2 IMAD.IADD R10, R10, 0x1, -R0 ;  /* 0x000000010a0aa824 */ /* 0x000fe200078e0a00 */
[----:B------:R-:W-:Y:S01]  /*2d20*/  ISETP.GE.AND P2, PT, R36, RZ, PT ;  /* 0x000000ff2400720c */ /* 0x000fe20003f46270 */
[----:B------:R-:W-:Y:S02]  /*2d30*/  @!P0 IMAD.MOV R3, RZ, RZ, -R3 ;  /* 0x000000ffff038224 */ /* 0x000fe400078e0a03 */
[----:B------:R-:W-:Y:S02]  /*2d40*/  IMAD.MOV.U32 R36, RZ, RZ, R38 ;  /* 0x000000ffff247224 */ /* 0x000fe400078e0026 */
[----:B------:R-:W-:Y:S02]  /*2d50*/  IMAD.MOV.U32 R25, RZ, RZ, R27 ;  /* 0x000000ffff197224 */ /* 0x000fe400078e001b */
[----:B------:R-:W-:-:S02]  /*2d60*/  IMAD.MOV.U32 R38, RZ, RZ, R39 ;  /* 0x000000ffff267224 */ /* 0x000fc400078e0027 */
[----:B------:R-:W-:Y:S02]  /*2d70*/  IMAD.MOV.U32 R27, RZ, RZ, R33 ;  /* 0x000000ffff1b7224 */ /* 0x000fe400078e0021 */
[----:B------:R-:W-:Y:S01]  /*2d80*/  IMAD.MOV.U32 R39, RZ, RZ, R28 ;  /* 0x000000ffff277224 */ /* 0x000fe200078e001c */
[----:B------:R0:W-:Y:S01]  /*2d90*/  STL [R1+0x144], R3 ;  /* 0x0001440301007387 */ /* 0x0001e20000100800 */
[----:B------:R-:W-:Y:S02]  /*2da0*/  IMAD.MOV.U32 R28, RZ, RZ, R29 ;  /* 0x000000ffff1c7224 */ /* 0x000fe400078e001d */
[----:B------:R-:W-:Y:S02]  /*2db0*/  IMAD.MOV.U32 R29, RZ, RZ, R30 ;  /* 0x000000ffff1d7224 */ /* 0x000fe400078e001e */
[----:B------:R-:W-:Y:S02]  /*2dc0*/  IMAD.MOV.U32 R30, RZ, RZ, R24 ;  /* 0x000000ffff1e7224 */ /* 0x000fe400078e0018 */
[----:B--2---:R-:W-:-:S02]  /*2dd0*/  IMAD.MOV.U32 R33, RZ, RZ, R20 ;  /* 0x000000ffff217224 */ /* 0x004fc400078e0014 */
[----:B---3--:R-:W-:Y:S02]  /*2de0*/  IMAD.MOV.U32 R20, RZ, RZ, R49 ;  /* 0x000000ffff147224 */ /* 0x008fe400078e0031 */
[----:B------:R-:W2:Y:S04]  /*2df0*/  LDL.LU R49, [R1+0xd8] ;  /* 0x0000d80001317983 */ /* 0x000ea80000300800 */
[----:B------:R-:W3:Y:S01]  /*2e00*/  LDL.LU R24, [R1+0x80] ;  /* 0x0000800001187983 */ /* 0x000ee20000300800 */
[----:B------:R-:W-:Y:S01]  /*2e10*/  IABS R4, R46 ;  /* 0x0000002e00047213 */ /* 0x000fe20000000000 */
[----:B------:R-:W-:-:S04]  /*2e20*/  IMAD.HI.U32 R13, R54, R8, RZ ;  /* 0x00000008360d7227 */ /* 0x000fc800078e00ff */
[----:B------:R-:W-:-:S04]  /*2e30*/  IMAD.HI.U32 R12, R54, R4, RZ ;  /* 0x00000004360c7227 */ /* 0x000fc800078e00ff */
[----:B------:R-:W-:Y:S02]  /*2e40*/  IMAD.MOV R13, RZ, RZ, -R13 ;  /* 0x000000ffff0d7224 */ /* 0x000fe400078e0a0d */
[----:B------:R-:W-:Y:S02]  /*2e50*/  IMAD.MOV R12, RZ, RZ, -R12 ;  /* 0x000000ffff0c7224 */ /* 0x000fe400078e0a0c */
[C---:B------:R-:W-:Y:S02]  /*2e60*/  IMAD R8, R0.reuse, R13, R8 ;  /* 0x0000000d00087224 */ /* 0x040fe400078e0208 */
[----:B------:R-:W-:-:S03]  /*2e70*/  IMAD R4, R0, R12, R4 ;  /* 0x0000000c00047224 */ /* 0x000fc600078e0204 */
[C---:B------:R-:W-:Y:S02]  /*2e80*/  ISETP.GT.U32.AND P4, PT, R0.reuse, R8, PT ;  /* 0x000000080000720c */ /* 0x040fe40003f84070 */
[----:B------:R-:W-:Y:S02]  /*2e90*/  ISETP.GT.U32.AND P5, PT, R0, R4, PT ;  /* 0x000000040000720c */ /* 0x000fe40003fa4070 */
[----:B------:R-:W-:-:S05]  /*2ea0*/  IABS R12, R37 ;  /* 0x00000025000c7213 */ /* 0x000fca0000000000 */
[----:B------:R-:W-:-:S04]  /*2eb0*/  IMAD.HI.U32 R6, R54, R12, RZ ;  /* 0x0000000c36067227 */ /* 0x000fc800078e00ff */
[----:B------:R-:W-:Y:S02]  /*2ec0*/  @!P4 IMAD.IADD R8, R8, 0x1, -R0 ;  /* 0x000000010808c824 */ /* 0x000fe400078e0a00 */
[----:B------:R-:W-:Y:S02]  /*2ed0*/  IMAD.MOV R6, RZ, RZ, -R6 ;  /* 0x000000ffff067224 */ /* 0x000fe400078e0a06 */
[----:B------:R-:W-:Y:S01]  /*2ee0*/  @!P5 IMAD.IADD R4, R4, 0x1, -R0 ;  /* 0x000000010404d824 */ /* 0x000fe200078e0a00 */
[C---:B------:R-:W-:Y:S01]  /*2ef0*/  ISETP.GT.U32.AND P5, PT, R0.reuse, R8, PT ;  /* 0x000000080000720c */ /* 0x040fe20003fa4070 */
[C---:B------:R-:W-:Y:S01]  /*2f00*/  IMAD R6, R0.reuse, R6, R12 ;  /* 0x0000000600067224 */ /* 0x040fe200078e020c */
[----:B------:R-:W-:Y:S02]  /*2f10*/  IABS R11, R47 ;  /* 0x0000002f000b7213 */ /* 0x000fe40000000000 */
[----:B------:R-:W-:Y:S02]  /*2f20*/  IABS R5, R40 ;  /* 0x0000002800057213 */ /* 0x000fe40000000000 */
[----:B------:R-:W-:Y:S01]  /*2f30*/  ISETP.GT.U32.AND P6, PT, R0, R4, PT ;  /* 0x000000040000720c */ /* 0x000fe20003fc4070 */
[----:B------:R-:W-:Y:S01]  /*2f40*/  IMAD.HI.U32 R14, R54, R11, RZ ;  /* 0x0000000b360e7227 */ /* 0x000fe200078e00ff */
[----:B------:R-:W-:-:S02]  /*2f50*/  ISETP.GT.U32.AND P4, PT, R0, R9, PT ;  /* 0x000000090000720c */ /* 0x000fc40003f84070 */
[----:B------:R-:W-:Y:S01]  /*2f60*/  ISETP.GT.U32.AND P0, PT, R0, R6, PT ;  /* 0x000000060000720c */ /* 0x000fe20003f04070 */
[----:B------:R-:W-:Y:S01]  /*2f70*/  IMAD.HI.U32 R13, R54, R5, RZ ;  /* 0x00000005360d7227 */ /* 0x000fe200078e00ff */
[----:B------:R-:W-:-:S03]  /*2f80*/  IABS R2, R41 ;  /* 0x0000002900027213 */ /* 0x000fc60000000000 */
[----:B------:R-:W-:Y:S02]  /*2f90*/  IMAD.MOV R14, RZ, RZ, -R14 ;  /* 0x000000ffff0e7224 */ /* 0x000fe400078e0a0e */
[----:B------:R-:W-:Y:S02]  /*2fa0*/  IMAD.MOV R13, RZ, RZ, -R13 ;  /* 0x000000ffff0d7224 */ /* 0x000fe400078e0a0d */
[----:B------:R-:W-:Y:S01]  /*2fb0*/  @!P5 IMAD.IADD R8, R8, 0x1, -R0 ;  /* 0x000000010808d824 */ /* 0x000fe200078e0a00 */
[----:B------:R-:W-:Y:S01]  /*2fc0*/  ISETP.GE.AND P5, PT, R46, RZ, PT ;  /* 0x000000ff2e00720c */ /* 0x000fe20003fa6270 */
[----:B------:R-:W-:-:S04]  /*2fd0*/  IMAD.HI.U32 R12, R54, R2, RZ ;  /* 0x00000002360c7227 */ /* 0x000fc800078e00ff */
[C---:B------:R-:W-:Y:S02]  /*2fe0*/  IMAD R11, R0.reuse, R14, R11 ;  /* 0x0000000e000b7224 */ /* 0x040fe400078e020b */
[----:B------:R-:W-:Y:S02]  /*2ff0*/  IMAD R5, R0, R13, R5 ;  /* 0x0000000d00057224 */ /* 0x000fe400078e0205 */
[----:B------:R-:W-:Y:S02]  /*3000*/  @!P6 IMAD.IADD R4, R4, 0x1, -R0 ;  /* 0x000000010404e824 */ /* 0x000fe400078e0a00 */
[----:B------:R-:W-:Y:S02]  /*3010*/  IMAD.MOV R13, RZ, RZ, -R12 ;  /* 0x000000ffff0d7224 */ /* 0x000fe400078e0a0c */
[--C-:B------:R-:W-:Y:S01]  /*3020*/  @!P4 IMAD.IADD R9, R9, 0x1, -R0.reuse ;  /* 0x000000010909c824 */ /* 0x100fe200078e0a00 */
[----:B------:R-:W-:Y:S01]  /*3030*/  ISETP.GT.U32.AND P4, PT, R0, R11, PT ;  /* 0x0000000b0000720c */ /* 0x000fe20003f84070 */
[----:B------:R-:W-:Y:S01]  /*3040*/  @!P0 IMAD.IADD R6, R6, 0x1, -R0 ;  /* 0x0000000106068824 */ /* 0x000fe200078e0a00 */
[C---:B------:R-:W-:Y:S01]  /*3050*/  ISETP.GT.U32.AND P6, PT, R0.reuse, R5, PT ;  /* 0x000000050000720c */ /* 0x040fe20003fc4070 */
[----:B0-----:R-:W-:Y:S01]  /*3060*/  IMAD.MOV.U32 R3, RZ, RZ, R8 ;  /* 0x000000ffff037224 */ /* 0x001fe200078e0008 */
[----:B------:R-:W-:Y:S01]  /*3070*/  ISETP.GE.AND P0, PT, R37, RZ, PT ;  /* 0x000000ff2500720c */ /* 0x000fe20003f06270 */
[----:B------:R-:W-:-:S02]  /*3080*/  IMAD R2, R0, R13, R2 ;  /* 0x0000000d00027224 */ /* 0x000fc400078e0202 */
[----:B------:R-:W-:Y:S02]  /*3090*/  IMAD.MOV.U32 R8, RZ, RZ, R4 ;  /* 0x000000ffff087224 */ /* 0x000fe400078e0004 */
[----:B------:R-:W-:Y:S02]  /*30a0*/  IMAD.MOV.U32 R37, RZ, RZ, R38 ;  /* 0x000000ffff257224 */ /* 0x000fe400078e0026 */
[----:B------:R-:W-:Y:S01]  /*30b0*/  @!P3 IMAD.MOV R9, RZ, RZ, -R9 ;  /* 0x000000ffff09b224 */ /* 0x000fe200078e0a09 */
[----:B------:R-:W-:Y:S01]  /*30c0*/  ISETP.GT.U32.AND P3, PT, R0, R6, PT ;  /* 0x000000060000720c */ /* 0x000fe20003f64070 */
[----:B------:R-:W-:Y:S02]  /*30d0*/  IMAD.MOV.U32 R38, RZ, RZ, R39 ;  /* 0x000000ffff267224 */ /* 0x000fe400078e0027 */
[----:B------:R-:W-:Y:S02]  /*30e0*/  IMAD.MOV.U32 R39, RZ, RZ, R28 ;  /* 0x000000ffff277224 */ /* 0x000fe400078e001c */
[----:B------:R-:W-:-:S02]  /*30f0*/  @!P1 IMAD.MOV R3, RZ, RZ, -R3 ;  /* 0x000000ffff039224 */ /* 0x000fc400078e0a03 */
[----:B------:R-:W-:Y:S01]  /*3100*/  @!P5 IMAD.MOV R8, RZ, RZ, -R8 ;  /* 0x000000ffff08d224 */ /* 0x000fe200078e0a08 */
[----:B------:R-:W-:Y:S01]  /*3110*/  ISETP.GT.U32.AND P5, PT, R0, R2, PT ;  /* 0x000000020000720c */ /* 0x000fe20003fa4070 */
[----:B------:R-:W-:Y:S02]  /*3120*/  IMAD.MOV.U32 R28, RZ, RZ, R30 ;  /* 0x000000ffff1c7224 */ /* 0x000fe400078e001e */
[----:B------:R-:W-:Y:S02]  /*3130*/  IMAD.MOV.U32 R30, RZ, RZ, R32 ;  /* 0x000000ffff1e7224 */ /* 0x000fe400078e0020 */
[----:B------:R-:W4:Y:S01]  /*3140*/  LDL.LU R32, [R1+0x94] ;  /* 0x0000940001207983 */ /* 0x000f220000300800 */
[----:B------:R-:W-:-:S03]  /*3150*/  @!P4 IMAD.IADD R11, R11, 0x1, -R0 ;  /* 0x000000010b0bc824 */ /* 0x000fc600078e0a00 */
[----:B------:R-:W-:Y:S01]  /*3160*/  STL [R1+0x140], R9 ;  /* 0x0001400901007387 */ /* 0x000fe20000100800 */
[----:B------:R-:W-:-:S03]  /*3170*/  @!P6 IMAD.IADD R5, R5, 0x1, -R0 ;  /* 0x000000010505e824 */ /* 0x000fc600078e0a00 */
[----:B------:R0:W-:Y:S01]  /*3180*/  STL [R1+0x13c], R3 ;  /* 0x00013c0301007387 */ /* 0x0001e20000100800 */
[----:B------:R-:W-:Y:S01]  /*3190*/  ISETP.GT.U32.AND P1, PT, R0, R11, PT ;  /* 0x0000000b0000720c */ /* 0x000fe20003f24070 */
[----:B------:R-:W-:Y:S01]  /*31a0*/  @!P3 IMAD.IADD R6, R6, 0x1, -R0 ;  /* 0x000000010606b824 */ /* 0x000fe200078e0a00 */
[----:B------:R-:W-:Y:S01]  /*31b0*/  ISETP.GT.U32.AND P6, PT, R0, R5, PT ;  /* 0x000000050000720c */ /* 0x000fe20003fc4070 */
[----:B0-----:R-:W-:-:S04]  /*31c0*/  IMAD.MOV.U32 R3, RZ, RZ, R10 ;  /* 0x000000ffff037224 */ /* 0x001fc800078e000a */
[----:B------:R-:W-:Y:S01]  /*31d0*/  @!P2 IMAD.MOV R3, RZ, RZ, -R3 ;  /* 0x000000ffff03a224 */ /* 0x000fe200078e0a03 */
[----:B------:R-:W-:Y:S01]  /*31e0*/  STL [R1+0x138], R8 ;  /* 0x0001380801007387 */ /* 0x000fe20000100800 */
[----:B------:R-:W-:Y:S01]  /*31f0*/  @!P5 IMAD.IADD R2, R2, 0x1, -R0 ;  /* 0x000000010202d824 */ /* 0x000fe200078e0a00 */
[----:B------:R-:W-:Y:S02]  /*3200*/  IABS R4, R43 ;  /* 0x0000002b00047213 */ /* 0x000fe40000000000 */
[----:B------:R0:W-:Y:S01]  /*3210*/  STL [R1+0x134], R3 ;  /* 0x0001340301007387 */ /* 0x0001e20000100800 */
[----:B------:R-:W-:Y:S01]  /*3220*/  ISETP.GE.AND P5, PT, R43, RZ, PT ;  /* 0x000000ff2b00720c */ /* 0x000fe20003fa6270 */
[----:B------:R-:W-:Y:S02]  /*3230*/  IMAD.MOV.U32 R43, RZ, RZ, R38 ;  /* 0x000000ffff2b7224 */ /* 0x000fe400078e0026 */
[----:B------:R-:W-:Y:S02]  /*3240*/  IMAD.MOV.U32 R38, RZ, RZ, R39 ;  /* 0x000000ffff267224 */ /* 0x000fe400078e0027 */
[----:B------:R-:W-:-:S02]  /*3250*/  IMAD.MOV.U32 R39, RZ, RZ, R28 ;  /* 0x000000ffff277224 */ /* 0x000fc400078e001c */
[----:B0-----:R-:W-:Y:S02]  /*3260*/  IMAD.MOV.U32 R3, RZ, RZ, R6 ;  /* 0x000000ffff037224 */ /* 0x001fe400078e0006 */
[----:B------:R-:W-:Y:S02]  /*3270*/  IMAD.MOV.U32 R28, RZ, RZ, R29 ;  /* 0x000000ffff1c7224 */ /* 0x000fe400078e001d */
[----:B------:R-:W-:Y:S02]  /*3280*/  @!P0 IMAD.MOV R3, RZ, RZ, -R3 ;  /* 0x000000ffff038224 */ /* 0x000fe400078e0a03 */
[----:B------:R-:W-:Y:S02]  /*3290*/  IMAD.MOV.U32 R29, RZ, RZ, R30 ;  /* 0x000000ffff1d7224 */ /* 0x000fe400078e001e */
[----:B------:R-:W-:Y:S01]  /*32a0*/  IMAD.MOV.U32 R30, RZ, RZ, R31 ;  /* 0x000000ffff1e7224 */ /* 0x000fe200078e001f */
[----:B------:R0:W-:Y:S01]  /*32b0*/  STL [R1+0x130], R3 ;  /* 0x0001300301007387 */ /* 0x0001e20000100800 */
[--C-:B------:R-:W-:Y:S01]  /*32c0*/  @!P1 IMAD.IADD R11, R11, 0x1, -R0.reuse ;  /* 0x000000010b0b9824 */ /* 0x100fe200078e0a00 */
[----:B------:R-:W-:Y:S01]  /*32d0*/  ISETP.GE.AND P1, PT, R41, RZ, PT ;  /* 0x000000ff2900720c */ /* 0x000fe20003f26270 */
[----:B------:R-:W-:Y:S01]  /*32e0*/  @!P6 IMAD.IADD R5, R5, 0x1, -R0 ;  /* 0x000000010505e824 */ /* 0x000fe200078e0a00 */
[----:B------:R-:W-:-:S02]  /*32f0*/  IABS R7, R42 ;  /* 0x0000002a00077213 */ /* 0x000fc40000000000 */
[----:B------:R-:W-:-:S03]  /*3300*/  ISETP.GE.AND P6, PT, R42, RZ, PT ;  /* 0x000000ff2a00720c */ /* 0x000fc60003fc6270 */
[----:B------:R-:W-:-:S04]  /*3310*/  IMAD.HI.U32 R12, R54, R7, RZ ;  /* 0x00000007360c7227 */ /* 0x000fc800078e00ff */
[----:B------:R-:W-:-:S04]  /*3320*/  IMAD.MOV R12, RZ, RZ, -R12 ;  /* 0x000000ffff0c7224 */ /* 0x000fc800078e0a0c */
[----:B------:R-:W-:-:S05]  /*3330*/  IMAD R7, R0, R12, R7 ;  /* 0x0000000c00077224 */ /* 0x000fca00078e0207 */
[----:B------:R-:W-:Y:S01]  /*3340*/  ISETP.GT.U32.AND P3, PT, R0, R7, PT ;  /* 0x000000070000720c */ /* 0x000fe20003f64070 */
[----:B------:R-:W-:Y:S01]  /*3350*/  IMAD.HI.U32 R9, R54, R4, RZ ;  /* 0x0000000436097227 */ /* 0x000fe200078e00ff */
[----:B------:R-:W-:Y:S02]  /*3360*/  IABS R10, R37 ;  /* 0x00000025000a7213 */ /* 0x000fe40000000000 */
[----:B------:R-:W-:Y:S01]  /*3370*/  IABS R8, R36 ;  /* 0x0000002400087213 */ /* 0x000fe20000000000 */
[----:B---3--:R-:W-:Y:S02]  /*3380*/  IMAD.MOV.U32 R31, RZ, RZ, R24 ;  /* 0x000000ffff1f7224 */ /* 0x008fe400078e0018 */
[----:B------:R-:W-:Y:S02]  /*3390*/  IMAD.MOV.U32 R24, RZ, RZ, R26 ;  /* 0x000000ffff187224 */ /* 0x000fe400078e001a */
[----:B------:R-:W-:Y:S02]  /*33a0*/  IMAD.MOV.U32 R26, RZ, RZ, R34 ;  /* 0x000000ffff1a7224 */ /* 0x000fe400078e0022 */
[----:B------:R-:W-:-:S02]  /*33b0*/  IMAD.MOV.U32 R34, RZ, RZ, R23 ;  /* 0x000000ffff227224 */ /* 0x000fc400078e0017 */
[----:B------:R-:W3:Y:S04]  /*33c0*/  LDL.LU R23, [R1+0xb4] ;  /* 0x0000b40001177983 */ /* 0x000ee80000300800 */
[----:B------:R-:W2:Y:S04]  /*33d0*/  LDL.LU R41, [R1+0x64] ;  /* 0x0000640001297983 */ /* 0x000ea80000300800 */
[----:B------:R-:W4:Y:S01]  /*33e0*/  LDL.LU R42, [R1+0x68] ;  /* 0x00006800012a7983 */ /* 0x000f220000300800 */
[----:B------:R-:W-:Y:S01]  /*33f0*/  @!P3 IMAD.IADD R7, R7, 0x1, -R0 ;  /* 0x000000010707b824 */ /* 0x000fe200078e0a00 */
[----:B------:R-:W-:Y:S01]  /*3400*/  ISETP.GT.U32.AND P3, PT, R0, R2, PT ;  /* 0x000000020000720c */ /* 0x000fe20003f64070 */
[----:B------:R-:W-:-:S02]  /*3410*/  IMAD.MOV R6, RZ, RZ, -R9 ;  /* 0x000000ffff067224 */ /* 0x000fc400078e0a09 */
[----:B------:R-:W-:Y:S01]  /*3420*/  IMAD.MOV.U32 R9, RZ, RZ, R10 ;  /* 0x000000ffff097224 */ /* 0x000fe200078e000a */
[C---:B------:R-:W-:Y:S01]  /*3430*/  ISETP.GT.U32.AND P0, PT, R0.reuse, R7, PT ;  /* 0x000000070000720c */ /* 0x040fe20003f04070 */
[----:B------:R-:W-:Y:S01]  /*3440*/  IMAD R4, R0, R6, R4 ;  /* 0x0000000600047224 */ /* 0x000fe200078e0204 */
[----:B------:R-:W-:Y:S01]  /*3450*/  ISETP.GE.AND P4, PT, R47, RZ, PT ;  /* 0x000000ff2f00720c */ /* 0x000fe20003f86270 */
[----:B------:R-:W-:Y:S01]  /*3460*/  IMAD.HI.U32 R6, R54, R8, RZ ;  /* 0x0000000836067227 */ /* 0x000fe200078e00ff */
[----:B------:R-:W-:-:S03]  /*3470*/  ISETP.GE.AND P2, PT, R40, RZ, PT ;  /* 0x000000ff2800720c */ /* 0x000fc60003f46270 */
[----:B------:R-:W-:-:S04]  /*3480*/  IMAD.HI.U32 R10, R54, R9, RZ ;  /* 0x00000009360a7227 */ /* 0x000fc800078e00ff */
[----:B------:R-:W-:Y:S01]  /*3490*/  @!P3 IMAD.IADD R2, R2, 0x1, -R0 ;  /* 0x000000010202b824 */ /* 0x000fe200078e0a00 */
[----:B------:R-:W-:Y:S01]  /*34a0*/  ISETP.GE.AND P3, PT, R37, RZ, PT ;  /* 0x000000ff2500720c */ /* 0x000fe20003f66270 */
[----:B------:R-:W-:Y:S02]  /*34b0*/  IMAD.MOV R6, RZ, RZ, -R6 ;  /* 0x000000ffff067224 */ /* 0x000fe400078e0a06 */
[----:B------:R-:W-:Y:S02]  /*34c0*/  IMAD.MOV.U32 R37, RZ, RZ, R38 ;  /* 0x000000ffff257224 */ /* 0x000fe400078e0026 */
[----:B------:R-:W-:Y:S02]  /*34d0*/  IMAD.MOV R10, RZ, RZ, -R10 ;  /* 0x000000ffff0a7224 */ /* 0x000fe400078e0a0a */
[----:B------:R-:W-:Y:S02]  /*34e0*/  IMAD.MOV.U32 R38, RZ, RZ, R39 ;  /* 0x000000ffff267224 */ /* 0x000fe400078e0027 */
[----:B------:R-:W-:-:S02]  /*34f0*/  IMAD.MOV.U32 R39, RZ, RZ, R28 ;  /* 0x000000ffff277224 */ /* 0x000fc400078e001c */
[----:B------:R-:W-:Y:S02]  /*3500*/  IMAD.MOV.U32 R28, RZ, RZ, R29 ;  /* 0x000000ffff1c7224 */ /* 0x000fe400078e001d */
[----:B------:R-:W-:Y:S02]  /*3510*/  IMAD.MOV.U32 R29, RZ, RZ, R30 ;  /* 0x000000ffff1d7224 */ /* 0x000fe400078e001e */
[C---:B------:R-:W-:Y:S02]  /*3520*/  IMAD R6, R0.reuse, R6, R8 ;  /* 0x0000000600067224 */ /* 0x040fe400078e0208 */
[----:B0-----:R-:W-:Y:S02]  /*3530*/  IMAD.MOV.U32 R3, RZ, RZ, R5 ;  /* 0x000000ffff037224 */ /* 0x001fe400078e0005 */
[----:B------:R-:W-:Y:S02]  /*3540*/  IMAD.MOV.U32 R30, RZ, RZ, R31 ;  /* 0x000000ffff1e7224 */ /* 0x000fe400078e001f */
[----:B------:R-:W-:Y:S01]  /*3550*/  IMAD R8, R0, R10, R9 ;  /* 0x0000000a00087224 */ /* 0x000fe200078e0209 */
[----:B------:R-:W-:Y:S01]  /*3560*/  IABS R9, R37 ;  /* 0x0000002500097213 */ /* 0x000fe20000000000 */
[----:B------:R-:W-:Y:S01]  /*3570*/  @!P0 IMAD.IADD R7, R7, 0x1, -R0 ;  /* 0x0000000107078824 */ /* 0x000fe200078e0a00 */
[----:B------:R-:W-:Y:S01]  /*3580*/  ISETP.GE.AND P0, PT, R37, RZ, PT ;  /* 0x000000ff2500720c */ /* 0x000fe20003f06270 */
[----:B------:R-:W-:-:S02]  /*3590*/  IMAD.MOV.U32 R31, RZ, RZ, R24 ;  /* 0x000000ffff1f7224 */ /* 0x000fc400078e0018 */
[----:B------:R-:W-:Y:S02]  /*35a0*/  IMAD.MOV.U32 R24, RZ, RZ, R25 ;  /* 0x000000ffff187224 */ /* 0x000fe400078e0019 */
[----:B------:R-:W-:Y:S02]  /*35b0*/  IMAD.MOV.U32 R37, RZ, RZ, R38 ;  /* 0x000000ffff257224 */ /* 0x000fe400078e0026 */
[----:B------:R-:W-:Y:S02]  /*35c0*/  @!P4 IMAD.MOV R11, RZ, RZ, -R11 ;  /* 0x000000ffff0bc224 */ /* 0x000fe400078e0a0b */
[----:B------:R-:W-:Y:S02]  /*35d0*/  IMAD.MOV.U32 R25, RZ, RZ, R27 ;  /* 0x000000ffff197224 */ /* 0x000fe400078e001b */
[----:B------:R-:W-:Y:S02]  /*35e0*/  IMAD.MOV.U32 R38, RZ, RZ, R39 ;  /* 0x000000ffff267224 */ /* 0x000fe400078e0027 */
[----:B------:R-:W-:-:S02]  /*35f0*/  @!P2 IMAD.MOV R3, RZ, RZ, -R3 ;  /* 0x000000ffff03a224 */ /* 0x000fc400078e0a03 */
[----:B------:R-:W-:Y:S02]  /*3600*/  IMAD.MOV.U32 R27, RZ, RZ, R35 ;  /* 0x000000ffff1b7224 */ /* 0x000fe400078e0023 */
[----:B------:R-:W-:Y:S02]  /*3610*/  IMAD.MOV.U32 R39, RZ, RZ, R28 ;  /* 0x000000ffff277224 */ /* 0x000fe400078e001c */
[----:B------:R-:W-:Y:S02]  /*3620*/  IMAD.MOV.U32 R28, RZ, RZ, R29 ;  /* 0x000000ffff1c7224 */ /* 0x000fe400078e001d */
[----:B------:R-:W-:Y:S02]  /*3630*/  @!P1 IMAD.MOV R2, RZ, RZ, -R2 ;  /* 0x000000ffff029224 */ /* 0x000fe400078e0a02 */
[----:B------:R-:W-:Y:S01]  /*3640*/  IMAD.MOV.U32 R29, RZ, RZ, R30 ;  /* 0x000000ffff1d7224 */ /* 0x000fe200078e001e */
[----:B------:R0:W-:Y:S01]  /*3650*/  STL [R1+0x12c], R11 ;  /* 0x00012c0b01007387 */ /* 0x0001e20000100800 */
[----:B------:R-:W-:-:S02]  /*3660*/  IMAD.MOV.U32 R30, RZ, RZ, R31 ;  /* 0x000000ffff1e7224 */ /* 0x000fc400078e001f */
[----:B------:R-:W-:Y:S01]  /*3670*/  IMAD.MOV.U32 R31, RZ, RZ, R27 ;  /* 0x000000ffff1f7224 */ /* 0x000fe200078e001b */
[----:B------:R1:W-:Y:S01]  /*3680*/  STL [R1+0x124], R3 ;  /* 0x0001240301007387 */ /* 0x0003e20000100800 */
[----:B------:R-:W-:Y:S02]  /*3690*/  IMAD.MOV.U32 R35, RZ, RZ, R21 ;  /* 0x000000ffff237224 */ /* 0x000fe400078e0015 */
[----:B------:R-:W-:Y:S01]  /*36a0*/  IMAD.MOV.U32 R27, RZ, RZ, R20 ;  /* 0x000000ffff1b7224 */ /* 0x000fe200078e0014 */
[----:B------:R-:W3:Y:S01]  /*36b0*/  LDL.LU R21, [R1+0xc0] ;  /* 0x0000c00001157983 */ /* 0x000ee20000300800 */
[----:B------:R-:W-:Y:S02]  /*36c0*/  IMAD.MOV.U32 R20, RZ, RZ, R51 ;  /* 0x000000ffff147224 */ /* 0x000fe400078e0033 */
[----:B------:R-:W-:Y:S01]  /*36d0*/  IMAD.MOV.U32 R51, RZ, RZ, R59 ;  /* 0x000000ffff337224 */ /* 0x000fe200078e003b */
[----:B------:R1:W-:Y:S04]  /*36e0*/  STL [R1+0x120], R2 ;  /* 0x0001200201007387 */ /* 0x0003e80000100800 */
[----:B------:R-:W3:Y:S01]  /*36f0*/  LDL.LU R59, [R1+0xa4] ;  /* 0x0000a400013b7983 */ /* 0x000ee20000300800 */
[----:B------:R-:W-:-:S02]  /*3700*/  ISETP.GT.U32.AND P4, PT, R0, R4, PT ;  /* 0x000000040000720c */ /* 0x000fc40003f84070 */
[----:B0-----:R-:W-:-:S11]  /*3710*/  IABS R11, R37 ;  /* 0x00000025000b7213 */ /* 0x001fd60000000000 */
[----:B------:R-:W-:Y:S01]  /*3720*/  @!P4 IMAD.IADD R4, R4, 0x1, -R0 ;  /* 0x000000010404c824 */ /* 0x000fe200078e0a00 */
[----:B------:R-:W-:Y:S01]  /*3730*/  ISETP.GE.AND P4, PT, R37, RZ, PT ;  /* 0x000000ff2500720c */ /* 0x000fe20003f86270 */
[----:B------:R-:W-:Y:S02]  /*3740*/  IMAD.MOV.U32 R37, RZ, RZ, R39 ;  /* 0x000000ffff257224 */ /* 0x000fe400078e0027 */
[----:B------:R-:W-:Y:S02]  /*3750*/  IMAD.MOV.U32 R39, RZ, RZ, R30 ;  /* 0x000000ffff277224 */ /* 0x000fe400078e001e */
[----:B------:R-:W-:Y:S02]  /*3760*/  IMAD.MOV.U32 R30, RZ, RZ, R20 ;  /* 0x000000ffff1e7224 */ /* 0x000fe400078e0014 */
[----:B------:R-:W3:Y:S01]  /*3770*/  LDL.LU R20, [R1+0xbc] ;  /* 0x0000bc0001147983 */ /* 0x000ee20000300800 */
[----:B------:R-:W-:Y:S01]  /*3780*/  ISETP.GT.U32.AND P1, PT, R0, R4, PT ;  /* 0x000000040000720c */ /* 0x000fe20003f24070 */
[----:B-1----:R-:W-:-:S02]  /*3790*/  IMAD.MOV.U32 R3, RZ, RZ, R7 ;  /* 0x000000ffff037224 */ /* 0x002fc400078e0007 */
[----:B------:R-:W-:-:S04]  /*37a0*/  IMAD.HI.U32 R12, R54, R9, RZ ;  /* 0x00000009360c7227 */ /* 0x000fc800078e00ff */
[----:B------:R-:W-:Y:S01]  /*37b0*/  @!P6 IMAD.MOV R3, RZ, RZ, -R3 ;  /* 0x000000ffff03e224 */ /* 0x000fe200078e0a03 */
[----:B------:R-:W-:Y:S01]  /*37c0*/  ISETP.GT.U32.AND P6, PT, R0, R6, PT ;  /* 0x000000060000720c */ /* 0x000fe20003fc4070 */
[----:B------:R-:W-:-:S04]  /*37d0*/  IMAD.MOV R12, RZ, RZ, -R12 ;  /* 0x000000ffff0c7224 */ /* 0x000fc800078e0a0c */
[----:B------:R-:W-:Y:S01]  /*37e0*/  @!P1 IMAD.IADD R4, R4, 0x1, -R0 ;  /* 0x0000000104049824 */ /* 0x000fe200078e0a00 */
[C---:B------:R-:W-:Y:S01]  /*37f0*/  ISETP.GT.U32.AND P1, PT, R0.reuse, R8, PT ;  /* 0x000000080000720c */ /* 0x040fe20003f24070 */
[----:B------:R-:W-:Y:S01]  /*3800*/  IMAD R9, R0, R12, R9 ;  /* 0x0000000c00097224 */ /* 0x000fe200078e0209 */
[----:B------:R-:W-:-:S05]  /*3810*/  ISETP.GE.AND P2, PT, R36, RZ, PT ;  /* 0x000000ff2400720c */ /* 0x000fca0003f46270 */
[----:B------:R-:W-:Y:S01]  /*3820*/  @!P6 IMAD.IADD R6, R6, 0x1, -R0 ;  /* 0x000000010606e824 */ /* 0x000fe200078e0a00 */
[----:B------:R-:W-:Y:S01]  /*3830*/  ISETP.GT.U32.AND P6, PT, R0, R9, PT ;  /* 0x000000090000720c */ /* 0x000fe20003fc4070 */
[----:B------:R-:W-:Y:S02]  /*3840*/  IMAD.MOV.U32 R36, RZ, RZ, R28 ;  /* 0x000000ffff247224 */ /* 0x000fe400078e001c */
[----:B------:R-:W-:Y:S02]  /*3850*/  IMAD.MOV.U32 R28, RZ, RZ, R29 ;  /* 0x000000ffff1c7224 */ /* 0x000fe400078e001d */
[----:B------:R-:W-:Y:S01]  /*3860*/  @!P1 IMAD.IADD R8, R8, 0x1, -R0 ;  /* 0x0000000108089824 */ /* 0x000fe200078e0a00 */
[----:B------:R-:W-:Y:S01]  /*3870*/  ISETP.GT.U32.AND P1, PT, R0, R6, PT ;  /* 0x000000060000720c */ /* 0x000fe20003f24070 */
[----:B------:R-:W-:Y:S02]  /*3880*/  IMAD.MOV.U32 R29, RZ, RZ, R31 ;  /* 0x000000ffff1d7224 */ /* 0x000fe400078e001f */
[----:B------:R-:W-:-:S02]  /*3890*/  IMAD.MOV.U32 R31, RZ, RZ, R51 ;  /* 0x000000ffff1f7224 */ /* 0x000fc400078e0033 */
[----:B------:R-:W3:Y:S01]  /*38a0*/  LDL.LU R51, [R1+0xec] ;  /* 0x0000ec0001337983 */ /* 0x000ee20000300800 */
[----:B------:R-:W-:-:S03]  /*38b0*/  IMAD.HI.U32 R2, R54, R11, RZ ;  /* 0x0000000b36027227 */ /* 0x000fc600078e00ff */
[----:B------:R0:W-:Y:S01]  /*38c0*/  STL [R1+0x11c], R3 ;  /* 0x00011c0301007387 */ /* 0x0001e20000100800 */
[----:B------:R-:W-:Y:S01]  /*38d0*/  @!P6 IMAD.IADD R9, R9, 0x1, -R0 ;  /* 0x000000010909e824 */ /* 0x000fe200078e0a00 */
[----:B------:R-:W-:Y:S01]  /*38e0*/  IABS R5, R43 ;  /* 0x0000002b00057213 */ /* 0x000fe20000000000 */
[----:B------:R-:W-:Y:S02]  /*38f0*/  IMAD.MOV R2, RZ, RZ, -R2 ;  /* 0x000000ffff027224 */ /* 0x000fe400078e0a02 */
[----:B0-----:R-:W-:Y:S01]  /*3900*/  IMAD.MOV.U32 R3, RZ, RZ, R4 ;  /* 0x000000ffff037224 */ /* 0x001fe200078e0004 */
[----:B------:R-:W-:-:S03]  /*3910*/  ISETP.GT.U32.AND P6, PT, R0, R9, PT ;  /* 0x000000090000720c */ /* 0x000fc60003fc4070 */
[----:B------:R-:W-:Y:S01]  /*3920*/  @!P5 IMAD.MOV R3, RZ, RZ, -R3 ;  /* 0x000000ffff03d224 */ /* 0x000fe200078e0a03 */
[C---:B------:R-:W-:Y:S01]  /*3930*/  ISETP.GT.U32.AND P5, PT, R0.reuse, R8, PT ;  /* 0x000000080000720c */ /* 0x040fe20003fa4070 */
[----:B------:R-:W-:Y:S02]  /*3940*/  IMAD R11, R0, R2, R11 ;  /* 0x00000002000b7224 */ /* 0x000fe400078e020b */
[----:B------:R-:W-:Y:S01]  /*3950*/  IMAD.HI.U32 R2, R54, R5, RZ ;  /* 0x0000000536027227 */ /* 0x000fe200078e00ff */
[----:B------:R0:W-:Y:S03]  /*3960*/  STL [R1+0x110], R3 ;  /* 0x0001100301007387 */ /* 0x0001e60000100800 */
[----:B------:R-:W-:Y:S02]  /*3970*/  @!P1 IMAD.IADD R6, R6, 0x1, -R0 ;  /* 0x0000000106069824 */ /* 0x000fe400078e0a00 */
[----:B------:R-:W-:Y:S01]  /*3980*/  IMAD.MOV R2, RZ, RZ, -R2 ;  /* 0x000000ffff027224 */ /* 0x000fe200078e0a02 */
[----:B------:R-:W-:Y:S01]  /*3990*/  ISETP.GT.U32.AND P1, PT, R0, R11, PT ;  /* 0x0000000b0000720c */ /* 0x000fe20003f24070 */
[----:B0-----:R-:W-:-:S02]  /*39a0*/  IMAD.MOV.U32 R3, RZ, RZ, R6 ;  /* 0x000000ffff037224 */ /* 0x001fc400078e0006 */
[----:B------:R-:W-:Y:S02]  /*39b0*/  IMAD R5, R0, R2, R5 ;  /* 0x0000000200057224 */ /* 0x000fe400078e0205 */
[----:B------:R-:W-:Y:S02]  /*39c0*/  @!P2 IMAD.MOV R3, RZ, RZ, -R3 ;  /* 0x000000ffff03a224 */ /* 0x000fe400078e0a03 */
[--C-:B------:R-:W-:Y:S02]  /*39d0*/  @!P5 IMAD.IADD R8, R8, 0x1, -R0.reuse ;  /* 0x000000010808d824 */ /* 0x100fe400078e0a00 */
[--C-:B------:R-:W-:Y:S01]  /*39e0*/  @!P6 IMAD.IADD R9, R9, 0x1, -R0.reuse ;  /* 0x000000010909e824 */ /* 0x100fe200078e0a00 */
[----:B------:R0:W-:Y:S01]  /*39f0*/  STL [R1+0x10c], R3 ;  /* 0x00010c0301007387 */ /* 0x0001e20000100800 */
[----:B------:R-:W-:Y:S02]  /*3a00*/  ISETP.GT.U32.AND P6, PT, R0, R5, PT ;  /* 0x000000050000720c */ /* 0x000fe40003fc4070 */
[----:B------:R-:W-:Y:S01]  /*3a10*/  IABS R2, R37 ;  /* 0x0000002500027213 */ /* 0x000fe20000000000 */
[----:B------:R-:W-:-:S02]  /*3a20*/  @!P1 IMAD.IADD R11, R11, 0x1, -R0 ;  /* 0x000000010b0b9824 */ /* 0x000fc400078e0a00 */
[----:B0-----:R-:W-:-:S04]  /*3a30*/  IMAD.MOV.U32 R3, RZ, RZ, R8 ;  /* 0x000000ffff037224 */ /* 0x001fc800078e0008 */
[----:B------:R-:W-:Y:S02]  /*3a40*/  @!P3 IMAD.MOV R3, RZ, RZ, -R3 ;  /* 0x000000ffff03b224 */ /* 0x000fe400078e0a03 */
[----:B------:R-:W-:-:S03]  /*3a50*/  IMAD.MOV.U32 R4, RZ, RZ, R2 ;  /* 0x000000ffff047224 */ /* 0x000fc600078e0002 */
[----:B------:R0:W-:Y:S01]  /*3a60*/  STL [R1+0x104], R3 ;  /* 0x0001040301007387 */ /* 0x0001e20000100800 */
[----:B------:R-:W-:-:S04]  /*3a70*/  IMAD.HI.U32 R14, R54, R4, RZ ;  /* 0x00000004360e7227 */ /* 0x000fc800078e00ff */
[----:B------:R-:W-:Y:S02]  /*3a80*/  @!P6 IMAD.IADD R5, R5, 0x1, -R0 ;  /* 0x000000010505e824 */ /* 0x000fe400078e0a00 */
[----:B0-----:R-:W-:-:S03]  /*3a90*/  IMAD.MOV.U32 R3, RZ, RZ, R9 ;  /* 0x000000ffff037224 */ /* 0x001fc600078e0009 */
[C---:B------:R-:W-:Y:S01]  /*3aa0*/  ISETP.GT.U32.AND P3, PT, R0.reuse, R5, PT ;  /* 0x000000050000720c */ /* 0x040fe20003f64070 */
[----:B------:R-:W-:Y:S02]  /*3ab0*/  IMAD.MOV R14, RZ, RZ, -R14 ;  /* 0x000000ffff0e7224 */ /* 0x000fe400078e0a0e */
[----:B------:R-:W-:Y:S02]  /*3ac0*/  @!P0 IMAD.MOV R3, RZ, RZ, -R3 ;  /* 0x000000ffff038224 */ /* 0x000fe400078e0a03 */
[----:B------:R-:W-:Y:S01]  /*3ad0*/  IMAD R4, R0, R14, R4 ;  /* 0x0000000e00047224 */ /* 0x000fe200078e0204 */
[----:B------:R-:W-:Y:S02]  /*3ae0*/  IABS R8, R39 ;  /* 0x0000002700087213 */ /* 0x000fe40000000000 */
[----:B------:R-:W-:Y:S01]  /*3af0*/  IABS R9, R28 ;  /* 0x0000001c00097213 */ /* 0x000fe20000000000 */
[----:B------:R0:W-:Y:S04]  /*3b00*/  STL [R1+0x100], R3 ;  /* 0x0001000301007387 */ /* 0x0001e80000100800 */
[----:B------:R-:W-:Y:S01]  /*3b10*/  @!P3 IMAD.IADD R5, R5, 0x1, -R0 ;  /* 0x000000010505b824 */ /* 0x000fe200078e0a00 */
[----:B------:R-:W-:-:S02]  /*3b20*/  ISETP.GE.AND P3, PT, R43, RZ, PT ;  /* 0x000000ff2b00720c */ /* 0x000fc40003f66270 */
[----:B--2---:R-:W-:Y:S02]  /*3b30*/  IABS R10, R41 ;  /* 0x00000029000a7213 */ /* 0x004fe40000000000 */
[----:B----4-:R-:W-:-:S05]  /*3b40*/  IABS R13, R42 ;  /* 0x0000002a000d7213 */ /* 0x010fca0000000000 */
[----:B------:R-:W-:Y:S02]  /*3b50*/  IMAD.MOV.U32 R7, RZ, RZ, R13 ;  /* 0x000000ffff077224 */ /* 0x000fe400078e000d */
[----:B------:R-:W-:-:S04]  /*3b60*/  IMAD.HI.U32 R13, R54, R10, RZ ;  /* 0x0000000a360d7227 */ /* 0x000fc800078e00ff */
[----:B------:R-:W-:-:S04]  /*3b70*/  IMAD.HI.U32 R12, R54, R7, RZ ;  /* 0x00000007360c7227 */ /* 0x000fc800078e00ff */
[----:B------:R-:W-:Y:S02]  /*3b80*/  IMAD.MOV R13, RZ, RZ, -R13 ;  /* 0x000000ffff0d7224 */ /* 0x000fe400078e0a0d */
[----:B------:R-:W-:Y:S02]  /*3b90*/  IMAD.MOV R12, RZ, RZ, -R12 ;  /* 0x000000ffff0c7224 */ /* 0x000fe400078e0a0c */
[C---:B------:R-:W-:Y:S02]  /*3ba0*/  IMAD R10, R0.reuse, R13, R10 ;  /* 0x0000000d000a7224 */ /* 0x040fe400078e020a */
[C---:B------:R-:W-:Y:S01]  /*3bb0*/  IMAD R7, R0.reuse, R12, R7 ;  /* 0x0000000c00077224 */ /* 0x040fe200078e0207 */
[----:B------:R-:W-:Y:S02]  /*3bc0*/  IABS R13, R36 ;  /* 0x00000024000d7213 */ /* 0x000fe40000000000 */
[C---:B------:R-:W-:Y:S02]  /*3bd0*/  ISETP.GT.U32.AND P2, PT, R0.reuse, R10, PT ;  /* 0x0000000a0000720c */ /* 0x040fe40003f44070 */
[----:B------:R-:W-:Y:S01]  /*3be0*/  ISETP.GT.U32.AND P5, PT, R0, R7, PT ;  /* 0x000000070000720c */ /* 0x000fe20003fa4070 */
[----:B------:R-:W-:-:S04]  /*3bf0*/  IMAD.HI.U32 R6, R54, R13, RZ ;  /* 0x0000000d36067227 */ /* 0x000fc800078e00ff */
[----:B------:R-:W-:Y:S01]  /*3c00*/  IMAD.MOV R6, RZ, RZ, -R6 ;  /* 0x000000ffff067224 */ /* 0x000fe200078e0a06 */
[----:B------:R-:W-:-:S03]  /*3c10*/  IABS R12, R38 ;  /* 0x00000026000c7213 */ /* 0x000fc60000000000 */
[----:B------:R-:W-:Y:S02]  /*3c20*/  IMAD R6, R0, R6, R13 ;  /* 0x0000000600067224 */ /* 0x000fe400078e020d */
[--C-:B------:R-:W-:Y:S01]  /*3c30*/  @!P2 IMAD.IADD R10, R10, 0x1, -R0.reuse ;  /* 0x000000010a0aa824 */ /* 0x100fe200078e0a00 */
[C---:B------:R-:W-:Y:S01]  /*3c40*/  ISETP.GT.U32.AND P2, PT, R0.reuse, R11, PT ;  /* 0x0000000b0000720c */ /* 0x040fe20003f44070 */
[----:B------:R-:W-:Y:S01]  /*3c50*/  @!P5 IMAD.IADD R7, R7, 0x1, -R0 ;  /* 0x000000010707d824 */ /* 0x000fe200078e0a00 */
[C---:B------:R-:W-:Y:S02]  /*3c60*/  ISETP.GT.U32.AND P0, PT, R0.reuse, R6, PT ;  /* 0x000000060000720c */ /* 0x040fe40003f04070 */
[C---:B------:R-:W-:Y:S01]  /*3c70*/  ISETP.GT.U32.AND P5, PT, R0.reuse, R10, PT ;  /* 0x0000000a0000720c */ /* 0x040fe20003fa4070 */
[----:B------:R-:W-:Y:S01]  /*3c80*/  IMAD.MOV.U32 R2, RZ, RZ, R12 ;  /* 0x000000ffff027224 */ /* 0x000fe200078e000c */
[----:B------:R-:W-:Y:S02]  /*3c90*/  ISETP.GE.AND P1, PT, R41, RZ, PT ;  /* 0x000000ff2900720c */ /* 0x000fe40003f26270 */
[----:B------:R-:W-:Y:S01]  /*3ca0*/  ISETP.GT.U32.AND P6, PT, R0, R7, PT ;  /* 0x000000070000720c */ /* 0x000fe20003fc4070 */
[----:B------:R-:W-:-:S04]  /*3cb0*/  IMAD.HI.U32 R12, R54, R2, RZ ;  /* 0x00000002360c7227 */ /* 0x000fc800078e00ff */
[----:B------:R-:W-:Y:S02]  /*3cc0*/  IMAD.MOV R12, RZ, RZ, -R12 ;  /* 0x000000ffff0c7224 */ /* 0x000fe400078e0a0c */
[--C-:B------:R-:W-:Y:S01]  /*3cd0*/  @!P2 IMAD.IADD R11, R11, 0x1, -R0.reuse ;  /* 0x000000010b0ba824 */ /* 0x100fe200078e0a00 */
[----:B------:R-:W-:Y:S01]  /*3ce0*/  ISETP.GT.U32.AND P2, PT, R0, R4, PT ;  /* 0x000000040000720c */ /* 0x000fe20003f44070 */
[----:B------:R-:W-:Y:S01]  /*3cf0*/  @!P5 IMAD.IADD R10, R10, 0x1, -R0 ;  /* 0x000000010a0ad824 */ /* 0x000fe200078e0a00 */
[----:B------:R-:W-:Y:S01]  /*3d00*/  ISETP.GE.AND P5, PT, R42, RZ, PT ;  /* 0x000000ff2a00720c */ /* 0x000fe20003fa6270 */
[----:B------:R-:W-:Y:S02]  /*3d10*/  IMAD R2, R0, R12, R2 ;  /* 0x0000000c00027224 */ /* 0x000fe400078e0202 */
[----:B------:R-:W-:Y:S02]  /*3d20*/  @!P0 IMAD.IADD R6, R6, 0x1, -R0 ;  /* 0x0000000106068824 */ /* 0x000fe400078e0a00 */
[----:B------:R-:W-:-:S04]  /*3d30*/  IMAD.HI.U32 R12, R54, R8, RZ ;  /* 0x00000008360c7227 */ /* 0x000fc800078e00ff */
[----:B0-----:R-:W-:Y:S02]  /*3d40*/  IMAD.MOV.U32 R3, RZ, RZ, R10 ;  /* 0x000000ffff037224 */ /* 0x001fe400078e000a */
[----:B------:R-:W-:Y:S01]  /*3d50*/  @!P4 IMAD.MOV R11, RZ, RZ, -R11 ;  /* 0x000000ffff0bc224 */ /* 0x000fe200078e0a0b */
[----:B------:R-:W-:Y:S01]  /*3d60*/  ISETP.GT.U32.AND P4, PT, R0, R6, PT ;  /* 0x000000060000720c */ /* 0x000fe20003f84070 */
[----:B------:R-:W-:Y:S02]  /*3d70*/  IMAD.MOV R13, RZ, RZ, -R12 ;  /* 0x000000ffff0d7224 */ /* 0x000fe400078e0a0c */
[----:B------:R-:W-:Y:S02]  /*3d80*/  @!P6 IMAD.IADD R7, R7, 0x1, -R0 ;  /* 0x000000010707e824 */ /* 0x000fe400078e0a00 */
[----:B------:R-:W-:-:S04]  /*3d90*/  IMAD.HI.U32 R12, R54, R9, RZ ;  /* 0x00000009360c7227 */ /* 0x000fc800078e00ff */
[----:B------:R-:W-:Y:S01]  /*3da0*/  @!P1 IMAD.MOV R3, RZ, RZ, -R3 ;  /* 0x000000ffff039224 */ /* 0x000fe200078e0a03 */
[----:B------:R-:W-:Y:S01]  /*3db0*/  STL [R1+0xfc], R11 ;  /* 0x0000fc0b01007387 */ /* 0x000fe20000100800 */
[----:B------:R-:W-:Y:S02]  /*3dc0*/  @!P2 IMAD.IADD R4, R4, 0x1, -R0 ;  /* 0x000000010404a824 */ /* 0x000fe400078e0a00 */
[----:B------:R-:W-:Y:S01]  /*3dd0*/  IMAD R8, R0, R13, R8 ;  /* 0x0000000d00087224 */ /* 0x000fe200078e0208 */
[----:B------:R0:W-:Y:S01]  /*3de0*/  STL [R1+0xf0], R3 ;  /* 0x0000f00301007387 */ /* 0x0001e20000100800 */
[----:B------:R-:W-:Y:S02]  /*3df0*/  IMAD.MOV R12, RZ, RZ, -R12 ;  /* 0x000000ffff0c7224 */ /* 0x000fe400078e0a0c */
[----:B------:R-:W-:Y:S01]  /*3e00*/  IMAD.MOV.U32 R10, RZ, RZ, R7 ;  /* 0x000000ffff0a7224 */ /* 0x000fe200078e0007 */
[----:B------:R-:W-:Y:S01]  /*3e10*/  ISETP.GE.AND P0, PT, R36, RZ, PT ;  /* 0x000000ff2400720c */ /* 0x000fe20003f06270 */
[C---:B------:R-:W-:Y:S01]  /*3e20*/  IMAD R9, R0.reuse, R12, R9 ;  /* 0x0000000c00097224 */ /* 0x040fe200078e0209 */
[----:B------:R-:W-:Y:S01]  /*3e30*/  ISETP.GT.U32.AND P1, PT, R0, R4, PT ;  /* 0x000000040000720c */ /* 0x000fe20003f24070 */
[----:B------:R-:W-:-:S02]  /*3e40*/  @!P5 IMAD.MOV R10, RZ, RZ, -R10 ;  /* 0x000000ffff0ad224 */ /* 0x000fc400078e0a0a */
[----:B0-----:R-:W-:Y:S01]  /*3e50*/  IMAD.MOV.U32 R3, RZ, RZ, R5 ;  /* 0x000000ffff037224 */ /* 0x001fe200078e0005 */
[----:B------:R-:W-:Y:S01]  /*3e60*/  ISETP.GT.U32.AND P5, PT, R0, R8, PT ;  /* 0x000000080000720c */ /* 0x000fe20003fa4070 */
[----:B------:R-:W-:Y:S02]  /*3e70*/  @!P4 IMAD.IADD R6, R6, 0x1, -R0 ;  /* 0x000000010606c824 */ /* 0x000fe400078e0a00 */
[----:B------:R-:W-:Y:S01]  /*3e80*/  @!P3 IMAD.MOV R3, RZ, RZ, -R3 ;  /* 0x000000ffff03b224 */ /* 0x000fe200078e0a03 */
[C---:B------:R-:W-:Y:S01]  /*3e90*/  ISETP.GT.U32.AND P6, PT, R0.reuse, R2, PT ;  /* 0x000000020000720c */ /* 0x040fe20003fc4070 */
[----:B------:R-:W-:Y:S01]  /*3ea0*/  STL [R1+0xe0], R10 ;  /* 0x0000e00a01007387 */ /* 0x000fe20000100800 */
[----:B------:R-:W-:Y:S02]  /*3eb0*/  IABS R7, R29 ;  /* 0x0000001d00077213 */ /* 0x000fe40000000000 */
[----:B------:R-:W-:Y:S01]  /*3ec0*/  ISETP.GT.U32.AND P4, PT, R0, R9, PT ;  /* 0x000000090000720c */ /* 0x000fe20003f84070 */
[----:B------:R0:W-:Y:S01]  /*3ed0*/  STL [R1+0xdc], R3 ;  /* 0x0000dc0301007387 */ /* 0x0001e20000100800 */
[----:B------:R-:W-:Y:S01]  /*3ee0*/  ISETP.GE.AND P2, PT, R37, RZ, PT ;  /* 0x000000ff2500720c */ /* 0x000fe20003f46270 */
[----:B------:R-:W-:-:S04]  /*3ef0*/  IMAD.HI.U32 R5, R54, R7, RZ ;  /* 0x0000000736057227 */ /* 0x000fc800078e00ff */
[----:B0-----:R-:W-:Y:S02]  /*3f00*/  IMAD.MOV.U32 R3, RZ, RZ, R6 ;  /* 0x000000ffff037224 */ /* 0x001fe400078e0006 */
[--C-:B------:R-:W-:Y:S02]  /*3f10*/  @!P1 IMAD.IADD R4, R4, 0x1, -R0.reuse ;  /* 0x0000000104049824 */ /* 0x100fe400078e0a00 */
[----:B------:R-:W-:Y:S02]  /*3f20*/  @!P0 IMAD.MOV R3, RZ, RZ, -R3 ;  /* 0x000000ffff038224 */ /* 0x000fe400078e0a03 */
[--C-:B------:R-:W-:Y:S02]  /*3f30*/  @!P5 IMAD.IADD R8, R8, 0x1, -R0.reuse ;  /* 0x000000010808d824 */ /* 0x100fe400078e0a00 */
[----:B------:R-:W-:Y:S01]  /*3f40*/  IMAD.MOV R5, RZ, RZ, -R5 ;  /* 0x000000ffff057224 */ /* 0x000fe200078e0a05 */
[----:B------:R0:W-:Y:S01]  /*3f50*/  STL [R1+0x64], R3 ;  /* 0x0000640301007387 */ /* 0x0001e20000100800 */
[----:B------:R-:W-:-:S02]  /*3f60*/  @!P6 IMAD.IADD R2, R2, 0x1, -R0 ;  /* 0x000000010202e824 */ /* 0x000fc400078e0a00 */
[----:B------:R-:W-:Y:S01]  /*3f70*/  @!P4 IMAD.IADD R9, R9, 0x1, -R0 ;  /* 0x000000010909c824 */ /* 0x000fe200078e0a00 */
[C---:B------:R-:W-:Y:S01]  /*3f80*/  ISETP.GT.U32.AND P4, PT, R0.reuse, R8, PT ;  /* 0x000000080000720c */ /* 0x040fe20003f84070 */
[C---:B------:R-:W-:Y:S01]  /*3f90*/  IMAD R5, R0.reuse, R5, R7 ;  /* 0x0000000500057224 */ /* 0x040fe200078e0207 */
[----:B------:R-:W-:Y:S01]  /*3fa0*/  ISETP.GT.U32.AND P6, PT, R0, R2, PT ;  /* 0x000000020000720c */ /* 0x000fe20003fc4070 */
[----:B0-----:R-:W-:-:S04]  /*3fb0*/  IMAD.MOV.U32 R3, RZ, RZ, R4 ;  /* 0x000000ffff037224 */ /* 0x001fc800078e0004 */
[----:B------:R-:W-:Y:S01]  /*3fc0*/  @!P2 IMAD.MOV R3, RZ, RZ, -R3 ;  /* 0x000000ffff03a224 */ /* 0x000fe200078e0a03 */
[----:B------:R-:W-:Y:S02]  /*3fd0*/  ISETP.GT.U32.AND P2, PT, R0, R5, PT ;  /* 0x000000050000720c */ /* 0x000fe40003f44070 */
[----:B------:R-:W-:Y:S02]  /*3fe0*/  ISETP.GE.AND P3, PT, R38, RZ, PT ;  /* 0x000000ff2600720c */ /* 0x000fe40003f66270 */
[----:B------:R-:W-:Y:S02]  /*3ff0*/  ISETP.GE.AND P1, PT, R39, RZ, PT ;  /* 0x000000ff2700720c */ /* 0x000fe40003f26270 */
[----:B------:R-:W-:Y:S01]  /*4000*/  ISETP.GT.U32.AND P0, PT, R0, R9, PT ;  /* 0x000000090000720c */ /* 0x000fe20003f04070 */
[--C-:B------:R-:W-:Y:S01]  /*4010*/  @!P4 IMAD.IADD R8, R8, 0x1, -R0.reuse ;  /* 0x000000010808c824 */ /* 0x100fe200078e0a00 */
[----:B------:R-:W-:Y:S02]  /*4020*/  IABS R10, R24 ;  /* 0x00000018000a7213 */ /* 0x000fe40000000000 */
[----:B------:R-:W-:Y:S01]  /*4030*/  IABS R11, R25 ;  /* 0x00000019000b7213 */ /* 0x000fe20000000000 */
[--C-:B------:R-:W-:Y:S01]  /*4040*/  @!P6 IMAD.IADD R2, R2, 0x1, -R0.reuse ;  /* 0x000000010202e824 */ /* 0x100fe200078e0a00 */
[----:B------:R0:W-:Y:S01]  /*4050*/  STL [R1+0x60], R3 ;  /* 0x0000600301007387 */ /* 0x0001e20000100800 */
[----:B------:R-:W-:Y:S01]  /*4060*/  @!P2 IMAD.IADD R5, R5, 0x1, -R0 ;  /* 0x000000010505a824 */ /* 0x000fe200078e0a00 */
[----:B------:R-:W-:Y:S01]  /*4070*/  ISETP.GE.AND P6, PT, R28, RZ, PT ;  /* 0x000000ff1c00720c */ /* 0x000fe20003fc6270 */
[----:B------:R-:W-:-:S02]  /*4080*/  IMAD.MOV.U32 R6, RZ, RZ, R11 ;  /* 0x000000ffff067224 */ /* 0x000fc400078e000b */
[----:B------:R-:W-:-:S04]  /*4090*/  IMAD.HI.U32 R7, R54, R10, RZ ;  /* 0x0000000a36077227 */ /* 0x000fc800078e00ff */
[----:B0-----:R-:W-:Y:S02]  /*40a0*/  IMAD.MOV.U32 R3, RZ, RZ, R8 ;  /* 0x000000ffff037224 */ /* 0x001fe400078e0008 */
[----:B------:R-:W-:Y:S01]  /*40b0*/  @!P3 IMAD.MOV R2, RZ, RZ, -R2 ;  /* 0x000000ffff02b224 */ /* 0x000fe200078e0a02 */
[----:B------:R-:W-:Y:S01]  /*40c0*/  ISETP.GT.U32.AND P2, PT, R0, R5, PT ;  /* 0x000000050000720c */ /* 0x000fe20003f44070 */
[----:B------:R-:W-:Y:S02]  /*40d0*/  @!P1 IMAD.MOV R3, RZ, RZ, -R3 ;  /* 0x000000ffff039224 */ /* 0x000fe400078e0a03 */
[----:B------:R-:W-:Y:S01]  /*40e0*/  IMAD.HI.U32 R4, R54, R6, RZ ;  /* 0x0000000636047227 */ /* 0x000fe200078e00ff */
[----:B------:R0:W-:Y:S03]  /*40f0*/  STL [R1+0x48], R2 ;  /* 0x0000480201007387 */ /* 0x0001e60000100800 */
[----:B------:R-:W-:-:S02]  /*4100*/  IMAD.MOV R7, RZ, RZ, -R7 ;  /* 0x000000ffff077224 */ /* 0x000fc400078e0a07 */
[----:B------:R-:W-:Y:S01]  /*4110*/  @!P0 IMAD.IADD R9, R9, 0x1, -R0 ;  /* 0x0000000109098824 */ /* 0x000fe200078e0a00 */
[----:B------:R1:W-:Y:S01]  /*4120*/  STL [R1+0x44], R3 ;  /* 0x0000440301007387 */ /* 0x0003e20000100800 */
[----:B------:R-:W-:Y:S02]  /*4130*/  IMAD.MOV R4, RZ, RZ, -R4 ;  /* 0x000000ffff047224 */ /* 0x000fe400078e0a04 */
[C---:B------:R-:W-:Y:S02]  /*4140*/  IMAD R7, R0.reuse, R7, R10 ;  /* 0x0000000700077224 */ /* 0x040fe400078e020a */
[----:B0-----:R-:W-:Y:S02]  /*4150*/  IMAD R2, R0, R4, R6 ;  /* 0x0000000400027224 */ /* 0x001fe400078e0206 */
[----:B-1----:R-:W-:Y:S01]  /*4160*/  IMAD.MOV.U32 R3, RZ, RZ, R9 ;  /* 0x000000ffff037224 */ /* 0x002fe200078e0009 */
[----:B------:R-:W-:-:S03]  /*4170*/  IABS R6, R27 ;  /* 0x0000001b00067213 */ /* 0x000fc60000000000 */
[----:B------:R-:W-:Y:S01]  /*4180*/  @!P6 IMAD.MOV R3, RZ, RZ, -R3 ;  /* 0x000000ffff03e224 */ /* 0x000fe200078e0a03 */
[C---:B------:R-:W-:Y:S01]  /*4190*/  ISETP.GT.U32.AND P6, PT, R0.reuse, R7, PT ;  /* 0x000000070000720c */ /* 0x040fe20003fc4070 */
[----:B------:R-:W-:Y:S01]  /*41a0*/  @!P2 IMAD.IADD R5, R5, 0x1, -R0 ;  /* 0x000000010505a824 */ /* 0x000fe200078e0a00 */
[----:B------:R-:W-:Y:S01]  /*41b0*/  ISETP.GT.U32.AND P2, PT, R0, R2, PT ;  /* 0x000000020000720c */ /* 0x000fe20003f44070 */
[----:B------:R-:W-:-:S04]  /*41c0*/  IMAD.HI.U32 R9, R54, R6, RZ ;  /* 0x0000000636097227 */ /* 0x000fc800078e00ff */
[----:B------:R-:W-:Y:S01]  /*41d0*/  IMAD.MOV R9, RZ, RZ, -R9 ;  /* 0x000000ffff097224 */ /* 0x000fe200078e0a09 */
[----:B------:R-:W-:-:S03]  /*41e0*/  ISETP.GE.AND P5, PT, R29, RZ, PT ;  /* 0x000000ff1d00720c */ /* 0x000fc60003fa6270 */
[----:B------:R-:W-:Y:S02]  /*41f0*/  IMAD R6, R0, R9, R6 ;  /* 0x0000000900067224 */ /* 0x000fe400078e0206 */
[--C-:B------:R-:W-:Y:S01]  /*4200*/  @!P6 IMAD.IADD R7, R7, 0x1, -R0.reuse ;  /* 0x000000010707e824 */ /* 0x100fe200078e0a00 */
[----:B------:R-:W-:Y:S01]  /*4210*/  IABS R4, R32 ;  /* 0x0000002000047213 */ /* 0x000fe20000000000 */
[----:B------:R-:W-:Y:S01]  /*4220*/  @!P2 IMAD.IADD R2, R2, 0x1, -R0 ;  /* 0x000000010202a824 */ /* 0x000fe200078e0a00 */
[C---:B------:R-:W-:Y:S02]  /*4230*/  ISETP.GT.U32.AND P6, PT, R0.reuse, R6, PT ;  /* 0x000000060000720c */ /* 0x040fe40003fc4070 */
[----:B------:R-:W-:Y:S01]  /*4240*/  ISETP.GT.U32.AND P2, PT, R0, R7, PT ;  /* 0x000000070000720c */ /* 0x000fe20003f44070 */
[----:B------:R-:W-:Y:S01]  /*4250*/  IMAD.HI.U32 R8, R54, R4, RZ ;  /* 0x0000000436087227 */ /* 0x000fe200078e00ff */
[----:B------:R-:W-:Y:S01]  /*4260*/  IABS R61, R26 ;  /* 0x0000001a003d7213 */ /* 0x000fe20000000000 */
[----:B------:R0:W-:Y:S01]  /*4270*/  STL [R1+0x38], R3 ;  /* 0x0000380301007387 */ /* 0x0001e20000100800 */
[----:B------:R-:W-:Y:S01]  /*4280*/  ISETP.GE.AND P3, PT, R24, RZ, PT ;  /* 0x000000ff1800720c */ /* 0x000fe20003f66270 */
[----:B------:R-:W-:-:S02]  /*4290*/  IMAD.MOV R8, RZ, RZ, -R8 ;  /* 0x000000ffff087224 */ /* 0x000fc400078e0a08 */
[----:B------:R-:W-:-:S04]  /*42a0*/  IMAD.HI.U32 R10, R54, R61, RZ ;  /* 0x0000003d360a7227 */ /* 0x000fc800078e00ff */
[----:B0-----:R-:W-:Y:S01]  /*42b0*/  IMAD.MOV.U32 R3, RZ, RZ, R5 ;  /* 0x000000ffff037224 */ /* 0x001fe200078e0005 */
[----:B------:R-:W-:Y:S01]  /*42c0*/  ISETP.GE.AND P0, PT, R27, RZ, PT ;  /* 0x000000ff1b00720c */ /* 0x000fe20003f06270 */
[----:B------:R-:W-:Y:S02]  /*42d0*/  IMAD.MOV.U32 R29, RZ, RZ, R31 ;  /* 0x000000ffff1d7224 */ /* 0x000fe400078e001f */
[----:B------:R-:W-:Y:S02]  /*42e0*/  @!P5 IMAD.MOV R3, RZ, RZ, -R3 ;  /* 0x000000ffff03d224 */ /* 0x000fe400078e0a03 */
[----:B------:R-:W-:Y:S02]  /*42f0*/  IMAD R4, R0, R8, R4 ;  /* 0x0000000800047224 */ /* 0x000fe400078e0204 */
[----:B------:R-:W-:Y:S02]  /*4300*/  IMAD.MOV R10, RZ, RZ, -R10 ;  /* 0x000000ffff0a7224 */ /* 0x000fe400078e0a0a */
[----:B------:R-:W-:-:S02]  /*4310*/  @!P2 IMAD.IADD R7, R7, 0x1, -R0 ;  /* 0x000000010707a824 */ /* 0x000fc400078e0a00 */
[----:B------:R-:W-:Y:S01]  /*4320*/  IMAD.MOV.U32 R27, RZ, RZ, R58 ;  /* 0x000000ffff1b7224 */ /* 0x000fe200078e003a */
[----:B------:R-:W-:Y:S01]  /*4330*/  IABS R58, R30 ;  /* 0x0000001e003a7213 */ /* 0x000fe20000000000 */
[----:B------:R-:W-:Y:S01]  /*4340*/  @!P6 IMAD.IADD R6, R6, 0x1, -R0 ;  /* 0x000000010606e824 */ /* 0x000fe200078e0a00 */
[----:B------:R0:W-:Y:S01]  /*4350*/  STL [R1+0x10], R3 ;  /* 0x0000100301007387 */ /* 0x0001e20000100800 */
[----:B---3--:R-:W-:Y:S01]  /*4360*/  IMAD.MOV.U32 R31, RZ, RZ, R59 ;  /* 0x000000ffff1f7224 */ /* 0x008fe200078e003b */
[----:B------:R-:W-:Y:S01]  /*4370*/  IABS R59, R29 ;  /* 0x0000001d003b7213 */ /* 0x000fe20000000000 */
[C---:B------:R-:W-:Y:S01]  /*4380*/  IMAD R61, R0.reuse, R10, R61 ;  /* 0x0000000a003d7224 */ /* 0x040fe200078e023d */
[----:B------:R-:W-:Y:S01]  /*4390*/  ISETP.GT.U32.AND P2, PT, R0, R4, PT ;  /* 0x000000040000720c */ /* 0x000fe20003f44070 */
[----:B------:R-:W-:Y:S01]  /*43a0*/  IMAD.HI.U32 R8, R54, R58, RZ ;  /* 0x0000003a36087227 */ /* 0x000fe200078e00ff */
[----:B------:R-:W-:-:S03]  /*43b0*/  ISETP.GE.AND P1, PT, R32, RZ, PT ;  /* 0x000000ff2000720c */ /* 0x000fc60003f26270 */
[----:B0-----:R-:W-:Y:S01]  /*43c0*/  IMAD.MOV.U32 R3, RZ, RZ, R7 ;  /* 0x000000ffff037224 */ /* 0x001fe200078e0007 */
[C---:B------:R-:W-:Y:S01]  /*43d0*/  ISETP.GT.U32.AND P6, PT, R0.reuse, R6, PT ;  /* 0x000000060000720c */ /* 0x040fe20003fc4070 */
[----:B------:R-:W-:Y:S01]  /*43e0*/  IMAD.MOV.U32 R32, RZ, RZ, R33 ;  /* 0x000000ffff207224 */ /* 0x000fe200078e0021 */
[C---:B------:R-:W-:Y:S01]  /*43f0*/  ISETP.GT.U32.AND P5, PT, R0.reuse, R2, PT ;  /* 0x000000020000720c */ /* 0x040fe20003fa4070 */
[----:B------:R-:W-:Y:S01]  /*4400*/  @!P3 IMAD.MOV R3, RZ, RZ, -R3 ;  /* 0x000000ffff03b224 */ /* 0x000fe200078e0a03 */
[----:B------:R-:W-:Y:S01]  /*4410*/  ISETP.GT.U32.AND P3, PT, R0, R61, PT ;  /* 0x0000003d0000720c */ /* 0x000fe20003f64070 */
[----:B------:R-:W-:Y:S02]  /*4420*/  IMAD.MOV.U32 R33, RZ, RZ, R34 ;  /* 0x000000ffff217224 */ /* 0x000fe400078e0022 */
[----:B------:R-:W-:Y:S01]  /*4430*/  IMAD.MOV.U32 R34, RZ, RZ, R23 ;  /* 0x000000ffff227224 */ /* 0x000fe200078e0017 */
[----:B------:R-:W-:Y:S01]  /*4440*/  IABS R23, R31 ;  /* 0x0000001f00177213 */ /* 0x000fe20000000000 */
[----:B------:R-:W-:-:S04]  /*4450*/  IMAD.HI.U32 R9, R54, R59, RZ ;  /* 0x0000003b36097227 */ /* 0x000fc800078e00ff */
[----:B------:R-:W-:Y:S02]  /*4460*/  IMAD.MOV R8, RZ, RZ, -R8 ;  /* 0x000000ffff087224 */ /* 0x000fe400078e0a08 */
[----:B------:R-:W-:Y:S02]  /*4470*/  IMAD.MOV R9, RZ, RZ, -R9 ;  /* 0x000000ffff097224 */ /* 0x000fe400078e0a09 */
[----:B------:R-:W-:Y:S02]  /*4480*/  IMAD R58, R0, R8, R58 ;  /* 0x00000008003a7224 */ /* 0x000fe400078e023a */
[----:B------:R-:W-:Y:S01]  /*4490*/  IMAD.HI.U32 R8, R54, R23, RZ ;  /* 0x0000001736087227 */ /* 0x000fe200078e00ff */
[----:B------:R-:W-:-:S03]  /*44a0*/  IABS R24, R27 ;  /* 0x0000001b00187213 */ /* 0x000fc60000000000 */
[----:B------:R-:W-:Y:S02]  /*44b0*/  IMAD R59, R0, R9, R59 ;  /* 0x00000009003b7224 */ /* 0x000fe400078e023b */
[----:B------:R-:W-:Y:S02]  /*44c0*/  @!P2 IMAD.IADD R4, R4, 0x1, -R0 ;  /* 0x000000010404a824 */ /* 0x000fe400078e0a00 */
[----:B------:R-:W-:Y:S02]  /*44d0*/  IMAD.MOV R8, RZ, RZ, -R8 ;  /* 0x000000ffff087224 */ /* 0x000fe400078e0a08 */
[--C-:B------:R-:W-:Y:S01]  /*44e0*/  @!P6 IMAD.IADD R6, R6, 0x1, -R0.reuse ;  /* 0x000000010606e824 */ /* 0x100fe200078e0a00 */
[----:B------:R-:W-:Y:S01]  /*44f0*/  ISETP.GE.AND P4, PT, R25, RZ, PT ;  /* 0x000000ff1900720c */ /* 0x000fe20003f86270 */
[--C-:B------:R-:W-:Y:S01]  /*4500*/  @!P5 IMAD.IADD R2, R2, 0x1, -R0.reuse ;  /* 0x000000010202d824 */ /* 0x100fe200078e0a00 */
[----:B------:R0:W-:Y:S01]  /*4510*/  STL [R1+0xc], R3 ;  /* 0x00000c0301007387 */ /* 0x0001e20000100800 */
[----:B------:R-:W-:Y:S01]  /*4520*/  @!P3 IMAD.IADD R61, R61, 0x1, -R0 ;  /* 0x000000013d3db824 */ /* 0x000fe200078e0a00 */
[----:B------:R-:W-:Y:S01]  /*4530*/  ISETP.GT.U32.AND P5, PT, R0, R59, PT ;  /* 0x0000003b0000720c */ /* 0x000fe20003fa4070 */
[----:B------:R-:W-:Y:S01]  /*4540*/  IMAD.HI.U32 R7, R54, R24, RZ ;  /* 0x0000001836077227 */ /* 0x000fe200078e00ff */
[----:B------:R-:W-:-:S03]  /*4550*/  ISETP.GT.U32.AND P3, PT, R0, R4, PT ;  /* 0x000000040000720c */ /* 0x000fc60003f64070 */
[C---:B------:R-:W-:Y:S02]  /*4560*/  IMAD R23, R0.reuse, R8, R23 ;  /* 0x0000000800177224 */ /* 0x040fe400078e0217 */
[----:B0-----:R-:W-:Y:S01]  /*4570*/  IMAD.MOV.U32 R3, RZ, RZ, R6 ;  /* 0x000000ffff037224 */ /* 0x001fe200078e0006 */
[C---:B------:R-:W-:Y:S01]  /*4580*/  ISETP.GT.U32.AND P6, PT, R0.reuse, R58, PT ;  /* 0x0000003a0000720c */ /* 0x040fe20003fc4070 */
[----:B------:R-:W-:Y:S01]  /*4590*/  IMAD.MOV R7, RZ, RZ, -R7 ;  /* 0x000000ffff077224 */ /* 0x000fe200078e0a07 */
[----:B------:R-:W-:Y:S01]  /*45a0*/  IABS R25, R32 ;  /* 0x0000002000197213 */ /* 0x000fe20000000000 */
[----:B------:R-:W-:Y:S01]  /*45b0*/  @!P0 IMAD.MOV R3, RZ, RZ, -R3 ;  /* 0x000000ffff038224 */ /* 0x000fe200078e0a03 */
[C---:B------:R-:W-:Y:S01]  /*45c0*/  ISETP.GT.U32.AND P0, PT, R0.reuse, R23, PT ;  /* 0x000000170000720c */ /* 0x040fe20003f04070 */
[----:B------:R-:W-:Y:S02]  /*45d0*/  IMAD R24, R0, R7, R24 ;  /* 0x0000000700187224 */ /* 0x000fe400078e0218 */
[----:B------:R-:W-:Y:S01]  /*45e0*/  IMAD.HI.U32 R5, R54, R25, RZ ;  /* 0x0000001936057227 */ /* 0x000fe200078e00ff */
[----:B------:R-:W-:-:S03]  /*45f0*/  ISETP.GE.AND P2, PT, R26, RZ, PT ;  /* 0x000000ff1a00720c */ /* 0x000fc60003f46270 */
[----:B------:R-:W-:Y:S02]  /*4600*/  @!P4 IMAD.MOV R2, RZ, RZ, -R2 ;  /* 0x000000ffff02c224 */ /* 0x000fe400078e0a02 */
[--C-:B------:R-:W-:Y:S01]  /*4610*/  @!P5 IMAD.IADD R59, R59, 0x1, -R0.reuse ;  /* 0x000000013b3bd824 */ /* 0x100fe200078e0a00 */
[----:B------:R-:W-:Y:S01]  /*4620*/  ISETP.GT.U32.AND P5, PT, R0, R61, PT ;  /* 0x0000003d0000720c */ /* 0x000fe20003fa4070 */
[--C-:B------:R-:W-:Y:S01]  /*4630*/  @!P3 IMAD.IADD R4, R4, 0x1, -R0.reuse ;  /* 0x000000010404b824 */ /* 0x100fe200078e0a00 */
[----:B------:R-:W-:Y:S01]  /*4640*/  ISETP.GT.U32.AND P3, PT, R0, R24, PT ;  /* 0x000000180000720c */ /* 0x000fe20003f64070 */
[----:B------:R-:W-:Y:S01]  /*4650*/  IMAD.MOV R5, RZ, RZ, -R5 ;  /* 0x000000ffff057224 */ /* 0x000fe200078e0a05 */
[----:B------:R-:W-:Y:S01]  /*4660*/  IABS R26, R33 ;  /* 0x00000021001a7213 */ /* 0x000fe20000000000 */
[----:B------:R-:W-:Y:S01]  /*4670*/  @!P6 IMAD.IADD R58, R58, 0x1, -R0 ;  /* 0x000000013a3ae824 */ /* 0x000fe200078e0a00 */
[----:B------:R0:W-:Y:S01]  /*4680*/  STL [R1+0x8], R2 ;  /* 0x0000080201007387 */ /* 0x0001e20000100800 */
[C---:B------:R-:W-:Y:S01]  /*4690*/  ISETP.GT.U32.AND P6, PT, R0.reuse, R59, PT ;  /* 0x0000003b0000720c */ /* 0x040fe20003fc4070 */
[----:B------:R-:W-:-:S02]  /*46a0*/  IMAD R25, R0, R5, R25 ;  /* 0x0000000500197224 */ /* 0x000fc400078e0219 */
[----:B------:R1:W-:Y:S01]  /*46b0*/  STL [R1+0x4], R3 ;  /* 0x0000040301007387 */ /* 0x0003e20000100800 */
[----:B------:R-:W-:Y:S02]  /*46c0*/  @!P0 IMAD.IADD R23, R23, 0x1, -R0 ;  /* 0x0000000117178824 */ /* 0x000fe400078e0a00 */
[----:B------:R-:W-:Y:S01]  /*46d0*/  IMAD.HI.U32 R5, R54, R26, RZ ;  /* 0x0000001a36057227 */ /* 0x000fe200078e00ff */
[----:B0-----:R-:W-:-:S03]  /*46e0*/  IABS R2, R34 ;  /* 0x0000002200027213 */ /* 0x001fc60000000000 */
[----:B-1----:R-:W-:Y:S02]  /*46f0*/  IMAD.MOV.U32 R3, RZ, RZ, R4 ;  /* 0x000000ffff037224 */ /* 0x002fe400078e0004 */
[----:B------:R-:W-:Y:S02]  /*4700*/  IMAD.MOV R6, RZ, RZ, -R5 ;  /* 0x000000ffff067224 */ /* 0x000fe400078e0a05 */
[----:B------:R-:W-:Y:S01]  /*4710*/  @!P1 IMAD.MOV R3, RZ, RZ, -R3 ;  /* 0x000000ffff039224 */ /* 0x000fe200078e0a03 */
[----:B------:R-:W-:Y:S01]  /*4720*/  ISETP.GT.U32.AND P1, PT, R0, R23, PT ;  /* 0x000000170000720c */ /* 0x000fe20003f24070 */
[----:B------:R-:W-:-:S04]  /*4730*/  IMAD.HI.U32 R5, R54, R2, RZ ;  /* 0x0000000236057227 */ /* 0x000fc800078e00ff */
[--C-:B------:R-:W-:Y:S02]  /*4740*/  @!P5 IMAD.IADD R61, R61, 0x1, -R0.reuse ;  /* 0x000000013d3dd824 */ /* 0x100fe400078e0a00 */
[--C-:B------:R-:W-:Y:S02]  /*4750*/  @!P3 IMAD.IADD R24, R24, 0x1, -R0.reuse ;  /* 0x000000011818b824 */ /* 0x100fe400078e0a00 */
[----:B------:R-:W-:Y:S01]  /*4760*/  IMAD.MOV R5, RZ, RZ, -R5 ;  /* 0x000000ffff057224 */ /* 0x000fe200078e0a05 */
[----:B------:R-:W-:Y:S01]  /*4770*/  IABS R4, R35 ;  /* 0x0000002300047213 */ /* 0x000fe20000000000 */
[----:B------:R-:W-:Y:S01]  /*4780*/  @!P6 IMAD.IADD R59, R59, 0x1, -R0 ;  /* 0x000000013b3be824 */ /* 0x000fe200078e0a00 */
[C---:B------:R-:W-:Y:S01]  /*4790*/  ISETP.GT.U32.AND P6, PT, R0.reuse, R25, PT ;  /* 0x000000190000720c */ /* 0x040fe20003fc4070 */
[----:B------:R-:W-:Y:S01]  /*47a0*/  @!P2 IMAD.MOV R61, RZ, RZ, -R61 ;  /* 0x000000ffff3da224 */ /* 0x000fe200078e0a3d */
[C---:B------:R-:W-:Y:S01]  /*47b0*/  ISETP.GT.U32.AND P2, PT, R0.reuse, R24, PT ;  /* 0x000000180000720c */ /* 0x040fe20003f44070 */
[----:B------:R-:W-:Y:S01]  /*47c0*/  IMAD R2, R0, R5, R2 ;  /* 0x0000000500027224 */ /* 0x000fe200078e0202 */
[----:B------:R-:W-:Y:S01]  /*47d0*/  ISETP.GE.AND P3, PT, R27, RZ, PT ;  /* 0x000000ff1b00720c */ /* 0x000fe20003f66270 */
[----:B------:R-:W-:-:S02]  /*47e0*/  @!P1 IMAD.IADD R23, R23, 0x1, -R0 ;  /* 0x0000000117179824 */ /* 0x000fc400078e0a00 */
[----:B------:R-:W-:Y:S01]  /*47f0*/  IMAD.HI.U32 R5, R54, R4, RZ ;  /* 0x0000000436057227 */ /* 0x000fe200078e00ff */
[----:B------:R-:W-:-:S03]  /*4800*/  ISETP.GT.U32.AND P1, PT, R0, R2, PT ;  /* 0x000000020000720c */ /* 0x000fc60003f24070 */
[----:B------:R-:W-:Y:S01]  /*4810*/  IMAD.MOV R5, RZ, RZ, -R5 ;  /* 0x000000ffff057224 */ /* 0x000fe200078e0a05 */
[----:B------:R-:W-:Y:S01]  /*4820*/  ISETP.GE.AND P5, PT, R29, RZ, PT ;  /* 0x000000ff1d00720c */ /* 0x000fe20003fa6270 */
[--C-:B------:R-:W-:Y:S01]  /*4830*/  @!P6 IMAD.IADD R25, R25, 0x1, -R0.reuse ;  /* 0x000000011919e824 */ /* 0x100fe200078e0a00 */
[----:B------:R-:W-:Y:S01]  /*4840*/  ISETP.GT.U32.AND P4, PT, R0, R58, PT ;  /* 0x0000003a0000720c */ /* 0x000fe20003f84070 */
[----:B------:R-:W-:Y:S02]  /*4850*/  @!P2 IMAD.IADD R24, R24, 0x1, -R0 ;  /* 0x000000011818a824 */ /* 0x000fe400078e0a00 */
[C---:B------:R-:W-:Y:S01]  /*4860*/  IMAD R29, R0.reuse, R5, R4 ;  /* 0x00000005001d7224 */ /* 0x040fe200078e0204 */
[----:B------:R-:W-:Y:S01]  /*4870*/  ISETP.GT.U32.AND P6, PT, R0, R25, PT ;  /* 0x000000190000720c */ /* 0x000fe20003fc4070 */
[----:B------:R-:W-:Y:S02]  /*4880*/  @!P3 IMAD.MOV R24, RZ, RZ, -R24 ;  /* 0x000000ffff18b224 */ /* 0x000fe400078e0a18 */
[----:B------:R-:W-:Y:S01]  /*4890*/  @!P1 IMAD.IADD R2, R2, 0x1, -R0 ;  /* 0x0000000102029824 */ /* 0x000fe200078e0a00 */
[----:B------:R-:W-:-:S04]  /*48a0*/  ISETP.GT.U32.AND P3, PT, R0, R29, PT ;  /* 0x0000001d0000720c */ /* 0x000fc80003f64070 */
[----:B------:R-:W-:Y:S01]  /*48b0*/  ISETP.GT.U32.AND P1, PT, R0, R2, PT ;  /* 0x000000020000720c */ /* 0x000fe20003f24070 */
[--C-:B------:R-:W-:Y:S01]  /*48c0*/  @!P4 IMAD.IADD R58, R58, 0x1, -R0.reuse ;  /* 0x000000013a3ac824 */ /* 0x100fe200078e0a00 */
[----:B------:R-:W-:Y:S02]  /*48d0*/  ISETP.GE.AND P4, PT, R30, RZ, PT ;  /* 0x000000ff1e00720c */ /* 0x000fe40003f86270 */
[----:B------:R-:W-:Y:S01]  /*48e0*/  IABS R30, R20 ;  /* 0x00000014001e7213 */ /* 0x000fe20000000000 */
[--C-:B------:R-:W-:Y:S01]  /*48f0*/  @!P6 IMAD.IADD R25, R25, 0x1, -R0.reuse ;  /* 0x000000011919e824 */ /* 0x100fe200078e0a00 */
[----:B------:R-:W-:Y:S02]  /*4900*/  ISETP.GE.AND P0, PT, R31, RZ, PT ;  /* 0x000000ff1f00720c */ /* 0x000fe40003f06270 */
[----:B------:R-:W-:Y:S01]  /*4910*/  ISETP.GE.AND P6, PT, R34, RZ, PT ;  /* 0x000000ff2200720c */ /* 0x000fe20003fc6270 */
[----:B------:R-:W-:Y:S01]  /*4920*/  @!P3 IMAD.IADD R29, R29, 0x1, -R0 ;  /* 0x000000011d1db824 */ /* 0x000fe200078e0a00 */
[----:B------:R-:W-:Y:S01]  /*4930*/  IABS R31, R21 ;  /* 0x00000015001f7213 */ /* 0x000fe20000000000 */
[----:B------:R-:W-:-:S03]  /*4940*/  IMAD.HI.U32 R4, R54, R30, RZ ;  /* 0x0000001e36047227 */ /* 0x000fc600078e00ff */
[----:B------:R-:W-:Y:S01]  /*4950*/  ISETP.GT.U32.AND P3, PT, R0, R29, PT ;  /* 0x0000001d0000720c */ /* 0x000fe20003f64070 */
[----:B------:R-:W-:-:S04]  /*4960*/  IMAD.HI.U32 R5, R54, R31, RZ ;  /* 0x0000001f36057227 */ /* 0x000fc800078e00ff */
[----:B------:R-:W-:Y:S02]  /*4970*/  IMAD.MOV R4, RZ, RZ, -R4 ;  /* 0x000000ffff047224 */ /* 0x000fe400078e0a04 */
[----:B------:R-:W-:Y:S01]  /*4980*/  @!P1 IMAD.IADD R2, R2, 0x1, -R0 ;  /* 0x0000000102029824 */ /* 0x000fe200078e0a00 */
[----:B------:R-:W-:Y:S01]  /*4990*/  ISETP.GE.AND P2, PT, R33, RZ, PT ;  /* 0x000000ff2100720c */ /* 0x000fe20003f46270 */
[C---:B------:R-:W-:Y:S01]  /*49a0*/  IMAD R26, R0.reuse, R6, R26 ;  /* 0x00000006001a7224 */ /* 0x040fe200078e021a */
[----:B------:R-:W-:Y:S01]  /*49b0*/  IABS R33, R22 ;  /* 0x0000001600217213 */ /* 0x000fe20000000000 */
[----:B------:R-:W-:Y:S02]  /*49c0*/  IMAD.MOV R5, RZ, RZ, -R5 ;  /* 0x000000ffff057224 */ /* 0x000fe400078e0a05 */
[----:B------:R-:W-:Y:S02]  /*49d0*/  IMAD R30, R0, R4, R30 ;  /* 0x00000004001e7224 */ /* 0x000fe400078e021e */
[----:B------:R-:W-:-:S02]  /*49e0*/  IMAD.MOV.U32 R28, RZ, RZ, R2 ;  /* 0x000000ffff1c7224 */ /* 0x000fc400078e0002 */
[----:B------:R-:W-:Y:S01]  /*49f0*/  @!P5 IMAD.MOV R59, RZ, RZ, -R59 ;  /* 0x000000ffff3bd224 */ /* 0x000fe200078e0a3b */
[C---:B------:R-:W-:Y:S01]  /*4a00*/  ISETP.GT.U32.AND P5, PT, R0.reuse, R26, PT ;  /* 0x0000001a0000720c */ /* 0x040fe20003fa4070 */
[C---:B------:R-:W-:Y:S02]  /*4a10*/  IMAD R31, R0.reuse, R5, R31 ;  /* 0x00000005001f7224 */ /* 0x040fe400078e021f */
[----:B------:R-:W-:Y:S01]  /*4a20*/  @!P6 IMAD.MOV R28, RZ, RZ, -R28 ;  /* 0x000000ffff1ce224 */ /* 0x000fe200078e0a1c */
[----:B------:R-:W-:Y:S01]  /*4a30*/  ISETP.GT.U32.AND P6, PT, R0, R30, PT ;  /* 0x0000001e0000720c */ /* 0x000fe20003fc4070 */
[----:B------:R-:W-:-:S04]  /*4a40*/  IMAD.HI.U32 R4, R54, R33, RZ ;  /* 0x0000002136047227 */ /* 0x000fc800078e00ff */
[----:B------:R-:W-:Y:S01]  /*4a50*/  @!P3 IMAD.IADD R29, R29, 0x1, -R0 ;  /* 0x000000011d1db824 */ /* 0x000fe200078e0a00 */
[----:B------:R-:W-:Y:S01]  /*4a60*/  ISETP.GT.U32.AND P3, PT, R0, R31, PT ;  /* 0x0000001f0000720c */ /* 0x000fe20003f64070 */
[----:B------:R-:W-:Y:S02]  /*4a70*/  IMAD.MOV R4, RZ, RZ, -R4 ;  /* 0x000000ffff047224 */ /* 0x000fe400078e0a04 */
[----:B------:R-:W-:Y:S01]  /*4a80*/  @!P4 IMAD.MOV R58, RZ, RZ, -R58 ;  /* 0x000000ffff3ac224 */ /* 0x000fe200078e0a3a */
[----:B------:R-:W-:Y:S01]  /*4a90*/  ISETP.GE.AND P4, PT, R32, RZ, PT ;  /* 0x000000ff2000720c */ /* 0x000fe20003f86270 */
[----:B------:R-:W-:Y:S01]  /*4aa0*/  IMAD R33, R0, R4, R33 ;  /* 0x0000000400217224 */ /* 0x000fe200078e0221 */
[----:B------:R-:W-:Y:S01]  /*4ab0*/  IABS R34, R16 ;  /* 0x0000001000227213 */ /* 0x000fe20000000000 */
[--C-:B------:R-:W-:Y:S01]  /*4ac0*/  @!P5 IMAD.IADD R26, R26, 0x1, -R0.reuse ;  /* 0x000000011a1ad824 */ /* 0x100fe200078e0a00 */
[----:B------:R-:W-:Y:S01]  /*4ad0*/  ISETP.GE.AND P5, PT, R35, RZ, PT ;  /* 0x000000ff2300720c */ /* 0x000fe20003fa6270 */
[----:B------:R-:W-:Y:S01]  /*4ae0*/  @!P6 IMAD.IADD R30, R30, 0x1, -R0 ;  /* 0x000000011e1ee824 */ /* 0x000fe200078e0a00 */
[----:B------:R-:W-:Y:S01]  /*4af0*/  ISETP.GT.U32.AND P6, PT, R0, R33, PT ;  /* 0x000000210000720c */ /* 0x000fe20003fc4070 */
[----:B------:R-:W-:Y:S01]  /*4b00*/  IMAD.HI.U32 R2, R54, R34, RZ ;  /* 0x0000002236027227 */ /* 0x000fe200078e00ff */
[----:B------:R-:W-:-:S03]  /*4b10*/  IABS R35, R17 ;  /* 0x0000001100237213 */ /* 0x000fc60000000000 */
[----:B------:R-:W-:Y:S01]  /*4b20*/  @!P3 IMAD.IADD R31, R31, 0x1, -R0 ;  /* 0x000000011f1fb824 */ /* 0x000fe200078e0a00 */
[----:B------:R-:W-:Y:S01]  /*4b30*/  ISETP.GT.U32.AND P3, PT, R0, R30, PT ;  /* 0x0000001e0000720c */ /* 0x000fe20003f64070 */
[----:B------:R-:W-:Y:S01]  /*4b40*/  @!P4 IMAD.MOV R25, RZ, RZ, -R25 ;  /* 0x000000ffff19c224 */ /* 0x000fe200078e0a19 */
[----:B------:R-:W-:Y:S01]  /*4b50*/  ISETP.GE.AND P4, PT, R20, RZ, PT ;  /* 0x000000ff1400720c */ /* 0x000fe20003f86270 */
[----:B------:R-:W-:Y:S01]  /*4b60*/  IMAD.MOV R2, RZ, RZ, -R2 ;  /* 0x000000ffff027224 */ /* 0x000fe200078e0a02 */
[----:B------:R-:W-:Y:S01]  /*4b70*/  IABS R36, R18 ;  /* 0x0000001200247213 */ /* 0x000fe20000000000 */
[----:B------:R-:W-:Y:S01]  /*4b80*/  IMAD.HI.U32 R5, R54, R35, RZ ;  /* 0x0000002336057227 */ /* 0x000fe200078e00ff */
[----:B------:R-:W-:-:S03]  /*4b90*/  IABS R38, R19 ;  /* 0x0000001300267213 */ /* 0x000fc60000000000 */
[C---:B------:R-:W-:Y:S02]  /*4ba0*/  IMAD R34, R0.reuse, R2, R34 ;  /* 0x0000000200227224 */ /* 0x040fe400078e0222 */
[----:B------:R-:W-:Y:S02]  /*4bb0*/  IMAD.MOV R5, RZ, RZ, -R5 ;  /* 0x000000ffff057224 */ /* 0x000fe400078e0a05 */
[----:B------:R-:W-:Y:S02]  /*4bc0*/  @!P6 IMAD.IADD R33, R33, 0x1, -R0 ;  /* 0x000000012121e824 */ /* 0x000fe400078e0a00 */
[----:B------:R-:W-:Y:S01]  /*4bd0*/  @!P5 IMAD.MOV R29, RZ, RZ, -R29 ;  /* 0x000000ffff1dd224 */ /* 0x000fe200078e0a1d */
[----:B------:R-:W-:Y:S01]  /*4be0*/  ISETP.GT.U32.AND P5, PT, R0, R31, PT ;  /* 0x0000001f0000720c */ /* 0x000fe20003fa4070 */
[----:B------:R-:W-:Y:S01]  /*4bf0*/  IMAD.HI.U32 R4, R54, R36, RZ ;  /* 0x0000002436047227 */ /* 0x000fe200078e00ff */
[----:B------:R-:W-:-:S03]  /*4c00*/  ISETP.GT.U32.AND P6, PT, R0, R33, PT ;  /* 0x000000210000720c */ /* 0x000fc60003fc4070 */
[----:B------:R-:W-:Y:S02]  /*4c10*/  IMAD R35, R0, R5, R35 ;  /* 0x0000000500237224 */ /* 0x000fe400078e0223 */
[----:B------:R-:W-:Y:S01]  /*4c20*/  @!P3 IMAD.IADD R30, R30, 0x1, -R0 ;  /* 0x000000011e1eb824 */ /* 0x000fe200078e0a00 */
[----:B------:R-:W-:Y:S01]  /*4c30*/  ISETP.GT.U32.AND P3, PT, R0, R34, PT ;  /* 0x000000220000720c */ /* 0x000fe20003f64070 */
[----:B------:R-:W-:-:S04]  /*4c40*/  IMAD.HI.U32 R2, R54, R38, RZ ;  /* 0x0000002636027227 */ /* 0x000fc800078e00ff */
[----:B------:R-:W-:Y:S02]  /*4c50*/  IMAD.MOV R4, RZ, RZ, -R4 ;  /* 0x000000ffff047224 */ /* 0x000fe400078e0a04 */
[----:B------:R-:W-:Y:S01]  /*4c60*/  @!P4 IMAD.MOV R30, RZ, RZ, -R30 ;  /* 0x000000ffff1ec224 */ /* 0x000fe200078e0a1e */
[C---:B------:R-:W-:Y:S01]  /*4c70*/  ISETP.GT.U32.AND P4, PT, R0.reuse, R35, PT ;  /* 0x000000230000720c */ /* 0x040fe20003f84070 */
[----:B------:R-:W-:Y:S02]  /*4c80*/  IMAD.MOV R2, RZ, RZ, -R2 ;  /* 0x000000ffff027224 */ /* 0x000fe400078e0a02 */
[C---:B------:R-:W-:Y:S02]  /*4c90*/  IMAD R36, R0.reuse, R4, R36 ;  /* 0x0000000400247224 */ /* 0x040fe400078e0224 */
[----:B------:R-:W-:Y:S01]  /*4ca0*/  @!P0 IMAD.MOV R23, RZ, RZ, -R23 ;  /* 0x000000ffff178224 */ /* 0x000fe200078e0a17 */
[C---:B------:R-:W-:Y:S01]  /*4cb0*/  ISETP.GT.U32.AND P0, PT, R0.reuse, R26, PT ;  /* 0x0000001a0000720c */ /* 0x040fe20003f04070 */
[C---:B------:R-:W-:Y:S01]  /*4cc0*/  IMAD R38, R0.reuse, R2, R38 ;  /* 0x0000000200267224 */ /* 0x040fe200078e0226 */
[----:B------:R-:W-:Y:S01]  /*4cd0*/  IABS R39, R49 ;  /* 0x0000003100277213 */ /* 0x000fe20000000000 */
[--C-:B------:R-:W-:Y:S01]  /*4ce0*/  @!P5 IMAD.IADD R31, R31, 0x1, -R0.reuse ;  /* 0x000000011f1fd824 */ /* 0x100fe200078e0a00 */
[----:B------:R-:W-:Y:S01]  /*4cf0*/  ISETP.GT.U32.AND P5, PT, R0, R36, PT ;  /* 0x000000240000720c */ /* 0x000fe20003fa4070 */
[--C-:B------:R-:W-:Y:S01]  /*4d00*/  @!P6 IMAD.IADD R33, R33, 0x1, -R0.reuse ;  /* 0x000000012121e824 */ /* 0x100fe200078e0a00 */
[----:B------:R-:W-:Y:S01]  /*4d10*/  ISETP.GE.AND P1, PT, R22, RZ, PT ;  /* 0x000000ff1600720c */ /* 0x000fe20003f26270 */
[----:B------:R-:W-:Y:S01]  /*4d20*/  @!P3 IMAD.IADD R34, R34, 0x1, -R0 ;  /* 0x000000012222b824 */ /* 0x000fe200078e0a00 */
[----:B------:R-:W-:Y:S01]  /*4d30*/  IABS R40, R50 ;  /* 0x0000003200287213 */ /* 0x000fe20000000000 */
[----:B------:R-:W-:Y:S01]  /*4d40*/  IMAD.HI.U32 R5, R54, R39, RZ ;  /* 0x0000002736057227 */ /* 0x000fe200078e00ff */
[----:B------:R-:W-:-:S03]  /*4d50*/  ISETP.GT.U32.AND P6, PT, R0, R38, PT ;  /* 0x000000260000720c */ /* 0x000fc60003fc4070 */
[----:B------:R-:W-:Y:S01]  /*4d60*/  @!P4 IMAD.IADD R35, R35, 0x1, -R0 ;  /* 0x000000012323c824 */ /* 0x000fe200078e0a00 */
[----:B------:R-:W-:Y:S01]  /*4d70*/  ISETP.GT.U32.AND P4, PT, R0, R34, PT ;  /* 0x000000220000720c */ /* 0x000fe20003f84070 */
[----:B------:R-:W-:-:S04]  /*4d80*/  IMAD.HI.U32 R4, R54, R40, RZ ;  /* 0x0000002836047227 */ /* 0x000fc800078e00ff */
[----:B------:R-:W-:Y:S02]  /*4d90*/  IMAD.MOV R5, RZ, RZ, -R5 ;  /* 0x000000ffff057224 */ /* 0x000fe400078e0a05 */
[----:B------:R-:W-:Y:S01]  /*4da0*/  @!P0 IMAD.IADD R26, R26, 0x1, -R0 ;  /* 0x000000011a1a8824 */ /* 0x000fe200078e0a00 */
[----:B------:R-:W-:Y:S01]  /*4db0*/  ISETP.GE.AND P0, PT, R21, RZ, PT ;  /* 0x000000ff1500720c */ /* 0x000fe20003f06270 */
[----:B------:R-:W-:Y:S01]  /*4dc0*/  IMAD.MOV R4, RZ, RZ, -R4 ;  /* 0x000000ffff047224 */ /* 0x000fe200078e0a04 */
[----:B------:R-:W-:Y:S01]  /*4dd0*/  IABS R41, R48 ;  /* 0x0000003000297213 */ /* 0x000fe20000000000 */
[----:B------:R-:W-:Y:S02]  /*4de0*/  IMAD R39, R0, R5, R39 ;  /* 0x0000000500277224 */ /* 0x000fe400078e0227 */
[----:B------:R-:W-:Y:S02]  /*4df0*/  @!P5 IMAD.IADD R36, R36, 0x1, -R0 ;  /* 0x000000012424d824 */ /* 0x000fe400078e0a00 */
[----:B------:R-:W-:-:S02]  /*4e00*/  IMAD R40, R0, R4, R40 ;  /* 0x0000000400287224 */ /* 0x000fc400078e0228 */
[--C-:B------:R-:W-:Y:S01]  /*4e10*/  @!P6 IMAD.IADD R38, R38, 0x1, -R0.reuse ;  /* 0x000000012626e824 */ /* 0x100fe200078e0a00 */
[C---:B------:R-:W-:Y:S01]  /*4e20*/  ISETP.GT.U32.AND P6, PT, R0.reuse, R36, PT ;  /* 0x000000240000720c */ /* 0x040fe20003fc4070 */
[----:B------:R-:W-:Y:S01]  /*4e30*/  @!P1 IMAD.MOV R33, RZ, RZ, -R33 ;  /* 0x000000ffff219224 */ /* 0x000fe200078e0a21 */
[----:B------:R-:W-:Y:S01]  /*4e40*/  ISETP.GT.U32.AND P1, PT, R0, R39, PT ;  /* 0x000000270000720c */ /* 0x000fe20003f24070 */
[----:B------:R-:W-:Y:S01]  /*4e50*/  IMAD.HI.U32 R2, R54, R41, RZ ;  /* 0x0000002936027227 */ /* 0x000fe200078e00ff */
[----:B------:R-:W-:Y:S03]  /*4e60*/  STL [R1], R3 ;  /* 0x0000000301007387 */ /* 0x000fe60000100800 */
[----:B------:R-:W-:Y:S01]  /*4e70*/  @!P4 IMAD.IADD R34, R34, 0x1, -R0 ;  /* 0x000000012222c824 */ /* 0x000fe200078e0a00 */
[----:B------:R-:W-:Y:S01]  /*4e80*/  STL [R1+0xbd4], R61 ;  /* 0x000bd43d01007387 */ /* 0x000fe20000100800 */
[----:B------:R-:W-:Y:S01]  /*4e90*/  @!P2 IMAD.MOV R26, RZ, RZ, -R26 ;  /* 0x000000ffff1aa224 */ /* 0x000fe200078e0a1a */
[----:B------:R-:W-:Y:S01]  /*4ea0*/  ISETP.GT.U32.AND P4, PT, R0, R40, PT ;  /* 0x000000280000720c */ /* 0x000fe20003f84070 */
[----:B------:R-:W-:Y:S01]  /*4eb0*/  IMAD.MOV R2, RZ, RZ, -R2 ;  /* 0x000000ffff027224 */ /* 0x000fe200078e0a02 */
[----:B------:R-:W-:Y:S01]  /*4ec0*/  STL [R1+0xbd8], R59 ;  /* 0x000bd83b01007387 */ /* 0x000fe20000100800 */
[----:B------:R-:W-:-:S03]  /*4ed0*/  @!P0 IMAD.MOV R31, RZ, RZ, -R31 ;  /* 0x000000ffff1f8224 */ /* 0x000fc600078e0a1f */
[----:B------:R-:W-:Y:S01]  /*4ee0*/  STL [R1+0xbdc], R58 ;  /* 0x000bdc3a01007387 */ /* 0x000fe20000100800 */
[----:B------:R-:W-:-:S03]  /*4ef0*/  IMAD R41, R0, R2, R41 ;  /* 0x0000000200297224 */ /* 0x000fc600078e0229 */
[----:B------:R-:W-:Y:S04]  /*4f00*/  STL [R1+0xbe0], R23 ;  /* 0x000be01701007387 */ /* 0x000fe80000100800 */
[----:B------:R-:W-:Y:S04]  /*4f10*/  STL [R1+0xbe4], R24 ;  /* 0x000be41801007387 */ /* 0x000fe80000100800 */
[----:B------:R-:W-:Y:S01]  /*4f20*/  STL [R1+0xbe8], R25 ;  /* 0x000be81901007387 */ /* 0x000fe20000100800 */
[----:B------:R-:W-:-:S03]  /*4f30*/  ISETP.GT.U32.AND P5, PT, R0, R35, PT ;  /* 0x000000230000720c */ /* 0x000fc60003fa4070 */
[----:B------:R-:W-:Y:S01]  /*4f40*/  STL [R1+0xbec], R26 ;  /* 0x000bec1a01007387 */ /* 0x000fe20000100800 */
[----:B------:R-:W-:-:S03]  /*4f50*/  ISETP.GT.U32.AND P0, PT, R0, R38, PT ;  /* 0x000000260000720c */ /* 0x000fc60003f04070 */
[----:B------:R-:W-:Y:S01]  /*4f60*/  STL [R1+0xbf0], R28 ;  /* 0x000bf01c01007387 */ /* 0x000fe20000100800 */
[----:B------:R-:W-:-:S03]  /*4f70*/  @!P6 IMAD.IADD R36, R36, 0x1, -R0 ;  /* 0x000000012424e824 */ /* 0x000fc600078e0a00 */
[----:B------:R-:W-:Y:S01]  /*4f80*/  STL [R1+0xbf4], R29 ;  /* 0x000bf41d01007387 */ /* 0x000fe20000100800 */
[----:B------:R-:W-:Y:S01]  /*4f90*/  @!P1 IMAD.IADD R39, R39, 0x1, -R0 ;  /* 0x0000000127279824 */ /* 0x000fe200078e0a00 */
[----:B------:R-:W-:Y:S02]  /*4fa0*/  ISETP.GT.U32.AND P6, PT, R0, R41, PT ;  /* 0x000000290000720c */ /* 0x000fe40003fc4070 */
[----:B------:R-:W-:Y:S01]  /*4fb0*/  STL [R1+0xbf8], R30 ;  /* 0x000bf81e01007387 */ /* 0x000fe20000100800 */
[----:B------:R-:W-:-:S03]  /*4fc0*/  ISETP.GE.AND P1, PT, R49, RZ, PT ;  /* 0x000000ff3100720c */ /* 0x000fc60003f26270 */
[----:B------:R-:W-:Y:S01]  /*4fd0*/  STL [R1+0xbfc], R31 ;  /* 0x000bfc1f01007387 */ /* 0x000fe20000100800 */
[----:B------:R-:W-:-:S03]  /*4fe0*/  ISETP.GE.AND P3, PT, R17, RZ, PT ;  /* 0x000000ff1100720c */ /* 0x000fc60003f66270 */
[----:B------:R-:W-:Y:S01]  /*4ff0*/  STL [R1+0xc00], R33 ;  /* 0x000c002101007387 */ /* 0x000fe20000100800 */
[----:B------:R-:W-:-:S03]  /*5000*/  @!P4 IMAD.IADD R40, R40, 0x1, -R0 ;  /* 0x000000012828c824 */ /* 0x000fc600078e0a00 */
[----:B------:R-:W2:Y:S01]  /*5010*/  LDL.LU R49, [R1+0x158] ;  /* 0x0001580001317983 */ /* 0x000ea20000300800 */
[----:B------:R-:W-:-:S03]  /*5020*/  ISETP.GE.AND P4, PT, R50, RZ, PT ;  /* 0x000000ff3200720c */ /* 0x000fc60003f86270 */
[----:B------:R-:W3:Y:S01]  /*5030*/  LDL.LU R50, [R1+0x15c] ;  /* 0x00015c0001327983 */ /* 0x000ee20000300800 */
[----:B------:R-:W-:Y:S01]  /*5040*/  ISETP.GE.AND P2, PT, R16, RZ, PT ;  /* 0x000000ff1000720c */ /* 0x000fe20003f46270 */
[--C-:B------:R-:W-:Y:S01]  /*5050*/  @!P5 IMAD.IADD R35, R35, 0x1, -R0.reuse ;  /* 0x000000012323d824 */ /* 0x100fe200078e0a00 */
[----:B------:R-:W-:Y:S01]  /*5060*/  ISETP.GE.AND P5, PT, R18, RZ, PT ;  /* 0x000000ff1200720c */ /* 0x000fe20003fa6270 */
[--C-:B------:R-:W-:Y:S01]  /*5070*/  @!P0 IMAD.IADD R38, R38, 0x1, -R0.reuse ;  /* 0x0000000126268824 */ /* 0x100fe200078e0a00 */
[----:B------:R-:W-:Y:S01]  /*5080*/  ISETP.GE.AND P0, PT, R19, RZ, PT ;  /* 0x000000ff1300720c */ /* 0x000fe20003f06270 */
[----:B------:R-:W-:Y:S02]  /*5090*/  @!P6 IMAD.IADD R41, R41, 0x1, -R0 ;  /* 0x000000012929e824 */ /* 0x000fe400078e0a00 */
[----:B------:R-:W-:Y:S01]  /*50a0*/  @!P3 IMAD.MOV R35, RZ, RZ, -R35 ;  /* 0x000000ffff23b224 */ /* 0x000fe200078e0a23 */
[C---:B------:R-:W-:Y:S02]  /*50b0*/  ISETP.GT.U32.AND P3, PT, R0.reuse, R40, PT ;  /* 0x000000280000720c */ /* 0x040fe40003f64070 */
[----:B------:R-:W-:-:S03]  /*50c0*/  ISETP.GT.U32.AND P6, PT, R0, R41, PT ;  /* 0x000000290000720c */ /* 0x000fc60003fc4070 */
[----:B------:R-:W-:Y:S02]  /*50d0*/  @!P2 IMAD.MOV R34, RZ, RZ, -R34 ;  /* 0x000000ffff22a224 */ /* 0x000fe400078e0a22 */
[----:B------:R-:W-:Y:S02]  /*50e0*/  @!P5 IMAD.MOV R36, RZ, RZ, -R36 ;  /* 0x000000ffff24d224 */ /* 0x000fe400078e0a24 */
[----:B------:R-:W-:Y:S01]  /*50f0*/  @!P0 IMAD.MOV R38, RZ, RZ, -R38 ;  /* 0x000000ffff268224 */ /* 0x000fe200078e0a26 */
[----:B------:R-:W-:Y:S01]  /*5100*/  STL [R1+0xc04], R34 ;  /* 0x000c042201007387 */ /* 0x000fe20000100800 */
[----:B------:R-:W-:Y:S02]  /*5110*/  IABS R43, R51 ;  /* 0x00000033002b7213 */ /* 0x000fe40000000000 */
[--C-:B------:R-:W-:Y:S01]  /*5120*/  @!P3 IMAD.IADD R40, R40, 0x1, -R0.reuse ;  /* 0x000000012828b824 */ /* 0x100fe200078e0a00 */
[----:B------:R-:W-:Y:S01]  /*5130*/  STL [R1+0xc08], R35 ;  /* 0x000c082301007387 */ /* 0x000fe20000100800 */
[----:B------:R-:W-:Y:S01]  /*5140*/  ISETP.GE.AND P3, PT, R51, RZ, PT ;  /* 0x000000ff3300720c */ /* 0x000fe20003f66270 */
[----:B------:R-:W-:-:S02]  /*5150*/  @!P6 IMAD.IADD R41, R41, 0x1, -R0 ;  /* 0x000000012929e824 */ /* 0x000fc400078e0a00 */
[----:B------:R-:W-:Y:S01]  /*5160*/  STL [R1+0xc0c], R36 ;  /* 0x000c0c2401007387 */ /* 0x000fe20000100800 */
[----:B------:R-:W-:Y:S02]  /*5170*/  IABS R44, R56 ;  /* 0x00000038002c7213 */ /* 0x000fe40000000000 */
[----:B------:R-:W-:Y:S01]  /*5180*/  ISETP.GE.AND P6, PT, R56, RZ, PT ;  /* 0x000000ff3800720c */ /* 0x000fe20003fc6270 */
[----:B------:R-:W-:Y:S04]  /*5190*/  STL [R1+0xc10], R38 ;  /* 0x000c102601007387 */ /* 0x000fe80000100800 */
[----:B------:R-:W4:Y:S04]  /*51a0*/  LDL.LU R51, [R1+0x160] ;  /* 0x0001600001337983 */ /* 0x000f280000300800 */
[----:B------:R-:W4:Y:S01]  /*51b0*/  LDL.LU R56, [R1+0x1c0] ;  /* 0x0001c00001387983 */ /* 0x000f220000300800 */
[----:B------:R-:W-:-:S04]  /*51c0*/  IMAD.HI.U32 R2, R54, R43, RZ ;  /* 0x0000002b36027227 */ /* 0x000fc800078e00ff */
[----:B------:R-:W-:-:S04]  /*51d0*/  IMAD.MOV R4, RZ, RZ, -R2 ;  /* 0x000000ffff047224 */ /* 0x000fc800078e0a02 */
[----:B------:R-:W-:-:S05]  /*51e0*/  IMAD R43, R0, R4, R43 ;  /* 0x00000004002b7224 */ /* 0x000fca00078e022b */
[----:B------:R-:W-:Y:S02]  /*51f0*/  ISETP.GT.U32.AND P5, PT, R0, R43, PT ;  /* 0x0000002b0000720c */ /* 0x000fe40003fa4070 */
[----:B------:R-:W-:-:S11]  /*5200*/  IABS R45, R57 ;  /* 0x00000039002d7213 */ /* 0x000fd60000000000 */
[----:B------:R-:W-:Y:S01]  /*5210*/  @!P5 IMAD.IADD R43, R43, 0x1, -R0 ;  /* 0x000000012b2bd824 */ /* 0x000fe200078e0a00 */
[----:B------:R-:W-:Y:S02]  /*5220*/  ISETP.GE.AND P5, PT, R57, RZ, PT ;  /* 0x000000ff3900720c */ /* 0x000fe40003fa6270 */
[----:B------:R-:W4:Y:S01]  /*5230*/  LDL.LU R57, [R1+0x1c4] ;  /* 0x0001c40001397983 */ /* 0x000f220000300800 */
[----:B------:R-:W-:Y:S02]  /*5240*/  ISETP.GT.U32.AND P2, PT, R0, R39, PT ;  /* 0x000000270000720c */ /* 0x000fe40003f44070 */
[----:B------:R-:W-:Y:S01]  /*5250*/  ISETP.GE.AND P0, PT, R48, RZ, PT ;  /* 0x000000ff3000720c */ /* 0x000fe20003f06270 */
[----:B------:R-:W4:Y:S01]  /*5260*/  LDL.LU R21, [R1+0x1c8] ;  /* 0x0001c80001157983 */ /* 0x000f220000300800 */
[----:B------:R-:W-:-:S03]  /*5270*/  @!P4 IMAD.MOV R40, RZ, RZ, -R40 ;  /* 0x000000ffff28c224 */ /* 0x000fc600078e0a28 */
[----:B------:R-:W4:Y:S06]  /*5280*/  LDL.LU R22, [R1+0x1cc] ;  /* 0x0001cc0001167983 */ /* 0x000f2c0000300800 */
[----:B------:R-:W-:-:S04]  /*5290*/  @!P2 IMAD.IADD R39, R39, 0x1, -R0 ;  /* 0x000000012727a824 */ /* 0x000fc800078e0a00 */
[----:B------:R-:W-:Y:S01]  /*52a0*/  @!P1 IMAD.MOV R39, RZ, RZ, -R39 ;  /* 0x000000ffff279224 */ /* 0x000fe200078e0a27 */
[----:B------:R-:W-:Y:S01]  /*52b0*/  ISETP.GT.U32.AND P1, PT, R0, R43, PT ;  /* 0x0000002b0000720c */ /* 0x000fe20003f24070 */
[----:B------:R-:W-:-:S03]  /*52c0*/  @!P0 IMAD.MOV R41, RZ, RZ, -R41 ;  /* 0x000000ffff298224 */ /* 0x000fc600078e0a29 */
[----:B------:R-:W-:Y:S09]  /*52d0*/  STL [R1+0xc14], R39 ;  /* 0x000c142701007387 */ /* 0x000ff20000100800 */
[----:B------:R-:W-:Y:S01]  /*52e0*/  @!P1 IMAD.IADD R43, R43, 0x1, -R0 ;  /* 0x000000012b2b9824 */ /* 0x000fe200078e0a00 */
[----:B------:R-:W-:Y:S03]  /*52f0*/  STL [R1+0xc18], R40 ;  /* 0x000c182801007387 */ /* 0x000fe60000100800 */
[----:B------:R-:W-:Y:S01]  /*5300*/  @!P3 IMAD.MOV R43, RZ, RZ, -R43 ;  /* 0x000000ffff2bb224 */ /* 0x000fe200078e0a2b */
[----:B------:R-:W-:Y:S01]  /*5310*/  STL [R1+0xc1c], R41 ;  /* 0x000c1c2901007387 */ /* 0x000fe20000100800 */
[----:B------:R-:W-:-:S03]  /*5320*/  IMAD.HI.U32 R2, R54, R44, RZ ;  /* 0x0000002c36027227 */ /* 0x000fc600078e00ff */
[----:B------:R-:W-:Y:S01]  /*5330*/  STL [R1+0xc20], R43 ;  /* 0x000c202b01007387 */ /* 0x000fe20000100800 */
[----:B------:R-:W-:-:S03]  /*5340*/  IMAD.MOV R2, RZ, RZ, -R2 ;  /* 0x000000ffff027224 */ /* 0x000fc600078e0a02 */
[----:B------:R-:W4:Y:S01]  /*5350*/  LDL.LU R17, [R1+0x1d0] ;  /* 0x0001d00001117983 */ /* 0x000f220000300800 */
[----:B------:R-:W-:-:S03]  /*5360*/  IMAD R44, R0, R2, R44 ;  /* 0x00000002002c7224 */ /* 0x000fc600078e022c */
[----:B------:R-:W4:Y:S01]  /*5370*/  LDL.LU R18, [R1+0x1d4] ;  /* 0x0001d40001127983 */ /* 0x000f220000300800 */
[----:B------:R-:W-:Y:S01]  /*5380*/  IMAD.HI.U32 R2, R54, R45, RZ ;  /* 0x0000002d36027227 */ /* 0x000fe200078e00ff */
[----:B------:R-:W-:Y:S02]  /*5390*/  ISETP.GT.U32.AND P2, PT, R0, R44, PT ;  /* 0x0000002c0000720c */ /* 0x000fe40003f44070 */
[----:B------:R-:W4:Y:S01]  /*53a0*/  LDL.LU R16, [R1+0x1d8] ;  /* 0x0001d80001107983 */ /* 0x000f220000300800 */
[----:B------:R-:W-:-:S03]  /*53b0*/  IMAD.MOV R2, RZ, RZ, -R2 ;  /* 0x000000ffff027224 */ /* 0x000fc600078e0a02 */
[----:B------:R-:W4:Y:S01]  /*53c0*/  LDL.LU R19, [R1+0x1dc] ;  /* 0x0001dc0001137983 */ /* 0x000f220000300800 */
[----:B------:R-:W-:-:S05]  /*53d0*/  IMAD R45, R0, R2, R45 ;  /* 0x00000002002d7224 */ /* 0x000fca00078e022d */
[----:B------:R-:W-:Y:S01]  /*53e0*/  ISETP.GT.U32.AND P4, PT, R0, R45, PT ;  /* 0x0000002d0000720c */ /* 0x000fe20003f84070 */
[----:B------:R-:W-:-:S05]  /*53f0*/  @!P2 IMAD.IADD R44, R44, 0x1, -R0 ;  /* 0x000000012c2ca824 */ /* 0x000fca00078e0a00 */
[----:B------:R-:W-:-:S07]  /*5400*/  ISETP.GT.U32.AND P2, PT, R0, R44, PT ;  /* 0x0000002c0000720c */ /* 0x000fce0003f44070 */
[----:B------:R-:W-:-:S05]  /*5410*/  @!P4 IMAD.IADD R45, R45, 0x1, -R0 ;  /* 0x000000012d2dc824 */ /* 0x000fca00078e0a00 */
[----:B------:R-:W-:Y:S01]  /*5420*/  ISETP.GT.U32.AND P4, PT, R0, R45, PT ;  /* 0x0000002d0000720c */ /* 0x000fe20003f84070 */
[----:B------:R-:W-:-:S04]  /*5430*/  @!P2 IMAD.IADD R44, R44, 0x1, -R0 ;  /* 0x000000012c2ca824 */ /* 0x000fc800078e0a00 */
[----:B------:R-:W-:-:S08]  /*5440*/  @!P6 IMAD.MOV R44, RZ, RZ, -R44 ;  /* 0x000000ffff2ce224 */ /* 0x000fd000078e0a2c */
[----:B------:R-:W-:-:S04]  /*5450*/  @!P4 IMAD.IADD R45, R45, 0x1, -R0 ;  /* 0x000000012d2dc824 */ /* 0x000fc800078e0a00 */
[----:B------:R-:W-:Y:S01]  /*5460*/  @!P5 IMAD.MOV R45, RZ, RZ, -R45 ;  /* 0x000000ffff2dd224 */ /* 0x000fe200078e0a2d */
[----:B--2---:R-:W-:Y:S02]  /*5470*/  IABS R46, R49 ;  /* 0x00000031002e7213 */ /* 0x004fe40000000000 */
[----:B---3--:R-:W-:-:S03]  /*5480*/  IABS R48, R50 ;  /* 0x0000003200307213 */ /* 0x008fc60000000000 */
        /* <DEDUP_REMOVED lines=8> */
[----:B------:R-:W-:-:S09]  /*5510*/  ISETP.GE.AND P0, PT, R49, RZ, PT ;  /* 0x000000ff3100720c */ /* 0x000fd20003f06270 */
[--C-:B------:R-:W-:Y:S01]  /*5520*/  @!P6 IMAD.IADD R46, R46, 0x1, -R0.reuse ;  /* 0x000000012e2ee824 */ /* 0x100fe200078e0a00 */
[----:B----4-:R-:W-:Y:S02]  /*5530*/  ISETP.GE.AND P2, PT, R51, RZ, PT ;  /* 0x000000ff3300720c */ /* 0x010fe40003f46270 */
[----:B------:R-:W-:Y:S02]  /*5540*/  IABS R49, R51 ;  /* 0x0000003300317213 */ /* 0x000fe40000000000 */
[----:B------:R-:W-:Y:S02]  /*5550*/  ISETP.GE.AND P3, PT, R56, RZ, PT ;  /* 0x000000ff3800720c */ /* 0x000fe40003f66270 */
[----:B------:R-:W-:Y:S02]  /*5560*/  IABS R51, R56 ;  /* 0x0000003800337213 */ /* 0x000fe40000000000 */
[----:B------:R-:W2:Y:S01]  /*5570*/  LDL.LU R56, [R1+0x1e0] ;  /* 0x0001e00001387983 */ /* 0x000ea20000300800 */
[----:B------:R-:W-:Y:S01]  /*5580*/  @!P4 IMAD.IADD R48, R48, 0x1, -R0 ;  /* 0x000000013030c824 */ /* 0x000fe200078e0a00 */
[----:B------:R-:W-:Y:S01]  /*5590*/  ISETP.GT.U32.AND P4, PT, R0, R46, PT ;  /* 0x0000002e0000720c */ /* 0x000fe20003f84070 */
[----:B------:R-:W-:-:S04]  /*55a0*/  IMAD.HI.U32 R4, R54, R51, RZ ;  /* 0x0000003336047227 */ /* 0x000fc800078e00ff */
[----:B------:R-:W-:-:S04]  /*55b0*/  IMAD.MOV R4, RZ, RZ, -R4 ;  /* 0x000000ffff047224 */ /* 0x000fc800078e0a04 */
[----:B------:R-:W-:-:S04]  /*55c0*/  IMAD R51, R0, R4, R51 ;  /* 0x0000000400337224 */ /* 0x000fc800078e0233 */
[----:B------:R-:W-:Y:S01]  /*55d0*/  @!P4 IMAD.IADD R46, R46, 0x1, -R0 ;  /* 0x000000012e2ec824 */ /* 0x000fe200078e0a00 */
[----:B------:R-:W-:-:S03]  /*55e0*/  ISETP.GT.U32.AND P4, PT, R0, R51, PT ;  /* 0x000000330000720c */ /* 0x000fc60003f84070 */
[----:B------:R-:W-:Y:S01]  /*55f0*/  @!P0 IMAD.MOV R46, RZ, RZ, -R46 ;  /* 0x000000ffff2e8224 */ /* 0x000fe200078e0a2e */
[----:B------:R-:W-:Y:S04]  /*5600*/  STL [R1+0xc24], R44 ;  /* 0x000c242c01007387 */ /* 0x000fe80000100800 */
[----:B------:R-:W-:Y:S01]  /*5610*/  STL [R1+0xc28], R45 ;  /* 0x000c282d01007387 */ /* 0x000fe20000100800 */
[----:B------:R-:W-:-:S03]  /*5620*/  IABS R2, R57 ;  /* 0x0000003900027213 */ /* 0x000fc60000000000 */
[----:B------:R-:W-:Y:S01]  /*5630*/  STL [R1+0xc2c], R46 ;  /* 0x000c2c2e01007387 */ /* 0x000fe20000100800 */
[----:B------:R-:W-:Y:S01]  /*5640*/  @!P4 IMAD.IADD R51, R51, 0x1, -R0 ;  /* 0x000000013333c824 */ /* 0x000fe200078e0a00 */
[----:B------:R-:W-:Y:S02]  /*5650*/  ISETP.GE.AND P4, PT, R57, RZ, PT ;  /* 0x000000ff3900720c */ /* 0x000fe40003f86270 */
[----:B------:R-:W3:Y:S01]  /*5660*/  LDL.LU R57, [R1+0x1e4] ;  /* 0x0001e40001397983 */ /* 0x000ee20000300800 */
[----:B------:R-:W-:-:S04]  /*5670*/  IMAD.HI.U32 R6, R54, R49, RZ ;  /* 0x0000003136067227 */ /* 0x000fc800078e00ff */
[----:B------:R-:W-:-:S04]  /*5680*/  IMAD.MOV R6, RZ, RZ, -R6 ;  /* 0x000000ffff067224 */ /* 0x000fc800078e0a06 */
[----:B------:R-:W-:Y:S01]  /*5690*/  IMAD R49, R0, R6, R49 ;  /* 0x0000000600317224 */ /* 0x000fe200078e0231 */
[----:B------:R-:W-:Y:S01]  /*56a0*/  ISETP.GE.AND P1, PT, R50, RZ, PT ;  /* 0x000000ff3200720c */ /* 0x000fe20003f26270 */
[----:B------:R-:W-:Y:S01]  /*56b0*/  IMAD.HI.U32 R7, R54, R2, RZ ;  /* 0x0000000236077227 */ /* 0x000fe200078e00ff */
[----:B------:R-:W-:Y:S02]  /*56c0*/  IABS R50, R21 ;  /* 0x0000001500327213 */ /* 0x000fe40000000000 */
[C---:B------:R-:W-:Y:S01]  /*56d0*/  ISETP.GT.U32.AND P6, PT, R0.reuse, R49, PT ;  /* 0x000000310000720c */ /* 0x040fe20003fc4070 */
[----:B------:R-:W-:Y:S01]  /*56e0*/  IMAD.MOV R7, RZ, RZ, -R7 ;  /* 0x000000ffff077224 */ /* 0x000fe200078e0a07 */
[----:B------:R-:W-:Y:S01]  /*56f0*/  ISETP.GT.U32.AND P5, PT, R0, R48, PT ;  /* 0x000000300000720c */ /* 0x000fe20003fa4070 */
[----:B------:R-:W-:-:S04]  /*5700*/  IMAD.HI.U32 R6, R54, R50, RZ ;  /* 0x0000003236067227 */ /* 0x000fc800078e00ff */
[C---:B------:R-:W-:Y:S02]  /*5710*/  IMAD R2, R0.reuse, R7, R2 ;  /* 0x0000000700027224 */ /* 0x040fe400078e0202 */
[----:B------:R-:W-:Y:S01]  /*5720*/  IMAD.MOV R6, RZ, RZ, -R6 ;  /* 0x000000ffff067224 */ /* 0x000fe200078e0a06 */
[----:B------:R-:W-:Y:S02]  /*5730*/  IABS R5, R22 ;  /* 0x0000001600057213 */ /* 0x000fe40000000000 */
[C---:B------:R-:W-:Y:S01]  /*5740*/  ISETP.GT.U32.AND P0, PT, R0.reuse, R2, PT ;  /* 0x000000020000720c */ /* 0x040fe20003f04070 */
[----:B------:R-:W-:Y:S02]  /*5750*/  @!P6 IMAD.IADD R49, R49, 0x1, -R0 ;  /* 0x000000013131e824 */ /* 0x000fe400078e0a00 */
[----:B------:R-:W-:Y:S02]  /*5760*/  IMAD R50, R0, R6, R50 ;  /* 0x0000000600327224 */ /* 0x000fe400078e0232 */
[----:B------:R-:W-:Y:S01]  /*5770*/  @!P5 IMAD.IADD R48, R48, 0x1, -R0 ;  /* 0x000000013030d824 */ /* 0x000fe200078e0a00 */
[----:B------:R-:W-:Y:S01]  /*5780*/  ISETP.GT.U32.AND P6, PT, R0, R49, PT ;  /* 0x000000310000720c */ /* 0x000fe20003fc4070 */
[----:B------:R-:W-:Y:S01]  /*5790*/  IMAD.HI.U32 R4, R54, R5, RZ ;  /* 0x0000000536047227 */ /* 0x000fe200078e00ff */
[----:B------:R-:W-:-:S02]  /*57a0*/  ISETP.GT.U32.AND P5, PT, R0, R50, PT ;  /* 0x000000320000720c */ /* 0x000fc40003fa4070 */
[----:B------:R-:W-:Y:S01]  /*57b0*/  IABS R7, R17 ;  /* 0x0000001100077213 */ /* 0x000fe20000000000 */
[----:B------:R-:W-:Y:S01]  /*57c0*/  IMAD.MOV R4, RZ, RZ, -R4 ;  /* 0x000000ffff047224 */ /* 0x000fe200078e0a04 */
[----:B------:R-:W-:-:S03]  /*57d0*/  IABS R8, R18 ;  /* 0x0000001200087213 */ /* 0x000fc60000000000 */
[----:B------:R-:W-:-:S04]  /*57e0*/  IMAD.HI.U32 R9, R54, R7, RZ ;  /* 0x0000000736097227 */ /* 0x000fc800078e00ff */
[----:B------:R-:W-:Y:S01]  /*57f0*/  @!P0 IMAD.IADD R2, R2, 0x1, -R0 ;  /* 0x0000000102028824 */ /* 0x000fe200078e0a00 */
[C---:B------:R-:W-:Y:S01]  /*5800*/  ISETP.GT.U32.AND P0, PT, R0.reuse, R51, PT ;  /* 0x000000330000720c */ /* 0x040fe20003f04070 */
[----:B------:R-:W-:Y:S02]  /*5810*/  IMAD R5, R0, R4, R5 ;  /* 0x0000000400057224 */ /* 0x000fe400078e0205 */
[----:B------:R-:W-:-:S04]  /*5820*/  IMAD.HI.U32 R6, R54, R8, RZ ;  /* 0x0000000836067227 */ /* 0x000fc800078e00ff */
[----:B------:R-:W-:Y:S02]  /*5830*/  IMAD.MOV R9, RZ, RZ, -R9 ;  /* 0x000000ffff097224 */ /* 0x000fe400078e0a09 */
[----:B------:R-:W-:Y:S01]  /*5840*/  @!P6 IMAD.IADD R49, R49, 0x1, -R0 ;  /* 0x000000013131e824 */ /* 0x000fe200078e0a00 */
[C---:B------:R-:W-:Y:S01]  /*5850*/  ISETP.GT.U32.AND P6, PT, R0.reuse, R5, PT ;  /* 0x000000050000720c */ /* 0x040fe20003fc4070 */
[----:B------:R-:W-:Y:S01]  /*5860*/  IMAD.MOV R6, RZ, RZ, -R6 ;  /* 0x000000ffff067224 */ /* 0x000fe200078e0a06 */
[----:B------:R-:W-:Y:S01]  /*5870*/  IABS R10, R16 ;  /* 0x00000010000a7213 */ /* 0x000fe20000000000 */
[----:B------:R-:W-:Y:S02]  /*5880*/  IMAD R7, R0, R9, R7 ;  /* 0x0000000900077224 */ /* 0x000fe400078e0207 */
[----:B------:R-:W-:Y:S02]  /*5890*/  @!P5 IMAD.IADD R50, R50, 0x1, -R0 ;  /* 0x000000013232d824 */ /* 0x000fe400078e0a00 */
[----:B------:R-:W-:-:S02]  /*58a0*/  IMAD R8, R0, R6, R8 ;  /* 0x0000000600087224 */ /* 0x000fc400078e0208 */
[----:B------:R-:W-:Y:S01]  /*58b0*/  @!P1 IMAD.MOV R48, RZ, RZ, -R48 ;  /* 0x000000ffff309224 */ /* 0x000fe200078e0a30 */
[C---:B------:R-:W-:Y:S01]  /*58c0*/  ISETP.GT.U32.AND P1, PT, R0.reuse, R50, PT ;  /* 0x000000320000720c */ /* 0x040fe20003f24070 */
[----:B------:R-:W-:Y:S01]  /*58d0*/  @!P2 IMAD.MOV R49, RZ, RZ, -R49 ;  /* 0x000000ffff31a224 */ /* 0x000fe200078e0a31 */
[----:B------:R-:W-:Y:S01]  /*58e0*/  ISETP.GT.U32.AND P2, PT, R0, R7, PT ;  /* 0x000000070000720c */ /* 0x000fe20003f44070 */
[----:B------:R-:W-:-:S04]  /*58f0*/  IMAD.HI.U32 R4, R54, R10, RZ ;  /* 0x0000000a36047227 */ /* 0x000fc800078e00ff */
[----:B------:R-:W-:Y:S01]  /*5900*/  @!P0 IMAD.IADD R51, R51, 0x1, -R0 ;  /* 0x0000000133338824 */ /* 0x000fe200078e0a00 */
[C---:B------:R-:W-:Y:S01]  /*5910*/  ISETP.GT.U32.AND P0, PT, R0.reuse, R8, PT ;  /* 0x000000080000720c */ /* 0x040fe20003f04070 */
[----:B------:R-:W-:Y:S02]  /*5920*/  IMAD.MOV R4, RZ, RZ, -R4 ;  /* 0x000000ffff047224 */ /* 0x000fe400078e0a04 */
[----:B------:R-:W-:Y:S02]  /*5930*/  @!P6 IMAD.IADD R5, R5, 0x1, -R0 ;  /* 0x000000010505e824 */ /* 0x000fe400078e0a00 */
[C---:B------:R-:W-:Y:S01]  /*5940*/  IMAD R10, R0.reuse, R4, R10 ;  /* 0x00000004000a7224 */ /* 0x040fe200078e020a */
[C---:B------:R-:W-:Y:S01]  /*5950*/  ISETP.GT.U32.AND P5, PT, R0.reuse, R2, PT ;  /* 0x000000020000720c */ /* 0x040fe20003fa4070 */
[----:B------:R-:W-:Y:S01]  /*5960*/  STL [R1+0xc30], R48 ;  /* 0x000c303001007387 */ /* 0x000fe20000100800 */
[----:B------:R-:W-:Y:S01]  /*5970*/  ISETP.GT.U32.AND P6, PT, R0, R5, PT ;  /* 0x000000050000720c */ /* 0x000fe20003fc4070 */
[--C-:B------:R-:W-:Y:S01]  /*5980*/  @!P1 IMAD.IADD R50, R50, 0x1, -R0.reuse ;  /* 0x0000000132329824 */ /* 0x100fe200078e0a00 */
[----:B------:R-:W-:Y:S01]  /*5990*/  ISETP.GT.U32.AND P1, PT, R0, R10, PT ;  /* 0x0000000a0000720c */ /* 0x000fe20003f24070 */
[--C-:B------:R-:W-:Y:S01]  /*59a0*/  @!P2 IMAD.IADD R7, R7, 0x1, -R0.reuse ;  /* 0x000000010707a824 */ /* 0x100fe200078e0a00 */
[----:B------:R-:W-:Y:S01]  /*59b0*/  STL [R1+0xc34], R49 ;  /* 0x000c343101007387 */ /* 0x000fe20000100800 */
[----:B------:R-:W-:Y:S01]  /*59c0*/  ISETP.GE.AND P2, PT, R17, RZ, PT ;  /* 0x000000ff1100720c */ /* 0x000fe20003f46270 */
[----:B------:R-:W-:-:S02]  /*59d0*/  @!P0 IMAD.IADD R8, R8, 0x1, -R0 ;  /* 0x0000000108088824 */ /* 0x000fc400078e0a00 */
[----:B------:R-:W4:Y:S01]  /*59e0*/  LDL.LU R17, [R1+0x1e8] ;  /* 0x0001e80001117983 */ /* 0x000f220000300800 */
[----:B------:R-:W-:-:S03]  /*59f0*/  ISETP.GE.AND P0, PT, R18, RZ, PT ;  /* 0x000000ff1200720c */ /* 0x000fc60003f06270 */
[----:B------:R-:W4:Y:S01]  /*5a00*/  LDL.LU R18, [R1+0x1ec] ;  /* 0x0001ec0001127983 */ /* 0x000f220000300800 */
[--C-:B------:R-:W-:Y:S01]  /*5a10*/  @!P5 IMAD.IADD R2, R2, 0x1, -R0.reuse ;  /* 0x000000010202d824 */ /* 0x100fe200078e0a00 */
[----:B------:R-:W-:Y:S01]  /*5a20*/  ISETP.GE.AND P5, PT, R21, RZ, PT ;  /* 0x000000ff1500720c */ /* 0x000fe20003fa6270 */
[--C-:B------:R-:W-:Y:S01]  /*5a30*/  @!P6 IMAD.IADD R5, R5, 0x1, -R0.reuse ;  /* 0x000000010505e824 */ /* 0x100fe200078e0a00 */
[----:B------:R-:W-:Y:S01]  /*5a40*/  ISETP.GE.AND P6, PT, R22, RZ, PT ;  /* 0x000000ff1600720c */ /* 0x000fe20003fc6270 */
[----:B------:R-:W-:Y:S02]  /*5a50*/  @!P1 IMAD.IADD R10, R10, 0x1, -R0 ;  /* 0x000000010a0a9824 */ /* 0x000fe400078e0a00 */
[----:B------:R-:W-:Y:S01]  /*5a60*/  @!P4 IMAD.MOV R2, RZ, RZ, -R2 ;  /* 0x000000ffff02c224 */ /* 0x000fe200078e0a02 */
[C---:B------:R-:W-:Y:S01]  /*5a70*/  ISETP.GT.U32.AND P4, PT, R0.reuse, R8, PT ;  /* 0x000000080000720c */ /* 0x040fe20003f84070 */
[----:B------:R-:W-:Y:S01]  /*5a80*/  @!P3 IMAD.MOV R51, RZ, RZ, -R51 ;  /* 0x000000ffff33b224 */ /* 0x000fe200078e0a33 */
[----:B------:R-:W-:-:S05]  /*5a90*/  ISETP.GT.U32.AND P3, PT, R0, R10, PT ;  /* 0x0000000a0000720c */ /* 0x000fca0003f64070 */
[----:B------:R-:W-:Y:S02]  /*5aa0*/  @!P5 IMAD.MOV R50, RZ, RZ, -R50 ;  /* 0x000000ffff32d224 */ /* 0x000fe400078e0a32 */
[----:B------:R-:W-:Y:S01]  /*5ab0*/  @!P6 IMAD.MOV R5, RZ, RZ, -R5 ;  /* 0x000000ffff05e224 */ /* 0x000fe200078e0a05 */
[----:B------:R-:W-:Y:S01]  /*5ac0*/  STL [R1+0xc38], R51 ;  /* 0x000c383301007387 */ /* 0x000fe20000100800 */
[----:B------:R-:W-:Y:S02]  /*5ad0*/  IABS R11, R19 ;  /* 0x00000013000b7213 */ /* 0x000fe40000000000 */
[--C-:B------:R-:W-:Y:S01]  /*5ae0*/  @!P4 IMAD.IADD R8, R8, 0x1, -R0.reuse ;  /* 0x000000010808c824 */ /* 0x100fe200078e0a00 */
[----:B------:R0:W-:Y:S01]  /*5af0*/  STL [R1+0xc3c], R2 ;  /* 0x000c3c0201007387 */ /* 0x0001e20000100800 */
[----:B------:R-:W-:Y:S01]  /*5b00*/  ISETP.GE.AND P4, PT, R19, RZ, PT ;  /* 0x000000ff1300720c */ /* 0x000fe20003f86270 */
[----:B------:R-:W-:Y:S02]  /*5b10*/  @!P3 IMAD.IADD R10, R10, 0x1, -R0 ;  /* 0x000000010a0ab824 */ /* 0x000fe400078e0a00 */
[----:B------:R-:W-:Y:S04]  /*5b20*/  STL [R1+0xc40], R50 ;  /* 0x000c403201007387 */ /* 0x000fe80000100800 */
[----:B------:R-:W-:Y:S04]  /*5b30*/  STL [R1+0xc44], R5 ;  /* 0x000c440501007387 */ /* 0x000fe80000100800 */
[----:B------:R-:W4:Y:S01]  /*5b40*/  LDL.LU R19, [R1+0x1f0] ;  /* 0x0001f00001137983 */ /* 0x000f220000300800 */
[----:B------:R-:W-:-:S04]  /*5b50*/  IMAD.HI.U32 R6, R54, R11, RZ ;  /* 0x0000000b36067227 */ /* 0x000fc800078e00ff */
[----:B------:R-:W-:-:S04]  /*5b60*/  IMAD.MOV R6, RZ, RZ, -R6 ;  /* 0x000000ffff067224 */ /* 0x000fc800078e0a06 */
[----:B------:R-:W-:-:S05]  /*5b70*/  IMAD R11, R0, R6, R11 ;  /* 0x00000006000b7224 */ /* 0x000fca00078e020b */
[----:B------:R-:W-:-:S13]  /*5b80*/  ISETP.GT.U32.AND P5, PT, R0, R11, PT ;  /* 0x0000000b0000720c */ /* 0x000fda0003fa4070 */
[----:B------:R-:W-:Y:S01]  /*5b90*/  @!P5 IMAD.IADD R11, R11, 0x1, -R0 ;  /* 0x000000010b0bd824 */ /* 0x000fe200078e0a00 */
[----:B--2---:R-:W-:Y:S02]  /*5ba0*/  IABS R12, R56 ;  /* 0x00000038000c7213 */ /* 0x004fe40000000000 */
[----:B------:R-:W-:Y:S02]  /*5bb0*/  ISETP.GE.AND P3, PT, R56, RZ, PT ;  /* 0x000000ff3800720c */ /* 0x000fe40003f66270 */
[----:B------:R-:W2:Y:S01]  /*5bc0*/  LDL.LU R56, [R1+0x1f4] ;  /* 0x0001f40001387983 */ /* 0x000ea20000300800 */
[----:B---3--:R-:W-:Y:S02]  /*5bd0*/  IABS R13, R57 ;  /* 0x00000039000d7213 */ /* 0x008fe40000000000 */
[----:B------:R-:W-:Y:S02]  /*5be0*/  ISETP.GE.AND P5, PT, R57, RZ, PT ;  /* 0x000000ff3900720c */ /* 0x000fe40003fa6270 */
[----:B------:R-:W3:Y:S01]  /*5bf0*/  LDL.LU R57, [R1+0x1f8] ;  /* 0x0001f80001397983 */ /* 0x000ee20000300800 */
[----:B------:R-:W-:-:S03]  /*5c00*/  ISETP.GT.U32.AND P1, PT, R0, R7, PT ;  /* 0x000000070000720c */ /* 0x000fc60003f24070 */
[----:B------:R-:W3:Y:S04]  /*5c10*/  LDL.LU R52, [R1+0x1fc] ;  /* 0x0001fc0001347983 */ /* 0x000ee80000300800 */
[----:B------:R-:W3:Y:S06]  /*5c20*/  LDL.LU R42, [R1+0x200] ;  /* 0x00020000012a7983 */ /* 0x000eec0000300800 */
[----:B------:R-:W-:-:S04]  /*5c30*/  @!P1 IMAD.IADD R7, R7, 0x1, -R0 ;  /* 0x0000000107079824 */ /* 0x000fc800078e0a00 */
[----:B------:R-:W-:Y:S02]  /*5c40*/  @!P2 IMAD.MOV R7, RZ, RZ, -R7 ;  /* 0x000000ffff07a224 */ /* 0x000fe400078e0a07 */
[----:B------:R-:W-:-:S03]  /*5c50*/  IMAD.HI.U32 R4, R54, R12, RZ ;  /* 0x0000000c36047227 */ /* 0x000fc600078e00ff */
[----:B------:R-:W-:Y:S01]  /*5c60*/  STL [R1+0xc48], R7 ;  /* 0x000c480701007387 */ /* 0x000fe20000100800 */
[----:B------:R-:W-:-:S03]  /*5c70*/  IMAD.MOV R4, RZ, RZ, -R4 ;  /* 0x000000ffff047224 */ /* 0x000fc600078e0a04 */
[----:B------:R-:W3:Y:S04]  /*5c80*/  LDL.LU R55, [R1+0x204] ;  /* 0x0002040001377983 */ /* 0x000ee80000300800 */
[----:B------:R-:W3:Y:S01]  /*5c90*/  LDL.LU R37, [R1+0x208] ;  /* 0x0002080001257983 */ /* 0x000ee20000300800 */
[----:B------:R-:W-:Y:S02]  /*5ca0*/  IMAD R12, R0, R4, R12 ;  /* 0x00000004000c7224 */ /* 0x000fe400078e020c */
[----:B------:R-:W-:Y:S01]  /*5cb0*/  IMAD.HI.U32 R4, R54, R13, RZ ;  /* 0x0000000d36047227 */ /* 0x000fe200078e00ff */
[----:B------:R-:W3:Y:S02]  /*5cc0*/  LDL.LU R47, [R1+0x20c] ;  /* 0x00020c00012f7983 */ /* 0x000ee40000300800 */
[----:B------:R-:W-:Y:S01]  /*5cd0*/  ISETP.GT.U32.AND P1, PT, R0, R12, PT ;  /* 0x0000000c0000720c */ /* 0x000fe20003f24070 */
[----:B------:R-:W-:Y:S01]  /*5ce0*/  IMAD.MOV R4, RZ, RZ, -R4 ;  /* 0x000000ffff047224 */ /* 0x000fe200078e0a04 */
[----:B------:R-:W-:Y:S01]  /*5cf0*/  ISETP.GE.AND P6, PT, R16, RZ, PT ;  /* 0x000000ff1000720c */ /* 0x000fe20003fc6270 */
[----:B------:R-:W-:Y:S01]  /*5d00*/  @!P0 IMAD.MOV R8, RZ, RZ, -R8 ;  /* 0x000000ffff088224 */ /* 0x000fe200078e0a08 */
[----:B------:R-:W3:Y:S01]  /*5d10*/  LDL.LU R32, [R1+0x270] ;  /* 0x0002700001207983 */ /* 0x000ee20000300800 */
[----:B------:R-:W-:-:S05]  /*5d20*/  IMAD R13, R0, R4, R13 ;  /* 0x00000004000d7224 */ /* 0x000fca00078e020d */
[----:B------:R-:W-:-:S03]  /*5d30*/  ISETP.GT.U32.AND P0, PT, R0, R13, PT ;  /* 0x0000000d0000720c */ /* 0x000fc60003f04070 */
[----:B------:R-:W-:Y:S01]  /*5d40*/  @!P1 IMAD.IADD R12, R12, 0x1, -R0 ;  /* 0x000000010c0c9824 */ /* 0x000fe200078e0a00 */
[----:B------:R-:W-:-:S04]  /*5d50*/  ISETP.GT.U32.AND P1, PT, R0, R11, PT ;  /* 0x0000000b0000720c */ /* 0x000fc80003f24070 */
[----:B------:R-:W-:-:S05]  /*5d60*/  ISETP.GT.U32.AND P2, PT, R0, R12, PT ;  /* 0x0000000c0000720c */ /* 0x000fca0003f44070 */
[----:B------:R-:W-:-:S04]  /*5d70*/  @!P0 IMAD.IADD R13, R13, 0x1, -R0 ;  /* 0x000000010d0d8824 */ /* 0x000fc800078e0a00 */
[----:B------:R-:W-:-:S04]  /*5d80*/  @!P1 IMAD.IADD R11, R11, 0x1, -R0 ;  /* 0x000000010b0b9824 */ /* 0x000fc800078e0a00 */
[----:B------:R-:W-:Y:S01]  /*5d90*/  @!P4 IMAD.MOV R11, RZ, RZ, -R11 ;  /* 0x000000ffff0bc224 */ /* 0x000fe200078e0a0b */
[----:B------:R-:W-:Y:S01]  /*5da0*/  ISETP.GT.U32.AND P4, PT, R0, R13, PT ;  /* 0x0000000d0000720c */ /* 0x000fe20003f84070 */
[----:B------:R-:W-:Y:S01]  /*5db0*/  @!P2 IMAD.IADD R12, R12, 0x1, -R0 ;  /* 0x000000010c0ca824 */ /* 0x000fe200078e0a00 */
[----:B----4-:R-:W-:Y:S02]  /*5dc0*/  IABS R15, R17 ;  /* 0x00000011000f7213 */ /* 0x010fe40000000000 */
[----:B------:R-:W-:-:S03]  /*5dd0*/  IABS R16, R18 ;  /* 0x0000001200107213 */ /* 0x000fc60000000000 */
[----:B------:R-:W-:-:S04]  /*5de0*/  IMAD.HI.U32 R6, R54, R15, RZ ;  /* 0x0000000f36067227 */ /* 0x000fc800078e00ff */
[----:B------:R-:W-:-:S04]  /*5df0*/  IMAD.HI.U32 R4, R54, R16, RZ ;  /* 0x0000001036047227 */ /* 0x000fc800078e00ff */
[----:B------:R-:W-:Y:S02]  /*5e00*/  IMAD.MOV R6, RZ, RZ, -R6 ;  /* 0x000000ffff067224 */ /* 0x000fe400078e0a06 */
[----:B------:R-:W-:Y:S02]  /*5e10*/  IMAD.MOV R4, RZ, RZ, -R4 ;  /* 0x000000ffff047224 */ /* 0x000fe400078e0a04 */
[C---:B------:R-:W-:Y:S02]  /*5e20*/  IMAD R15, R0.reuse, R6, R15 ;  /* 0x00000006000f7224 */ /* 0x040fe400078e020f */
[C---:B------:R-:W-:Y:S02]  /*5e30*/  IMAD R16, R0.reuse, R4, R16 ;  /* 0x0000000400107224 */ /* 0x040fe400078e0210 */
[----:B------:R-:W-:Y:S01]  /*5e40*/  @!P3 IMAD.MOV R12, RZ, RZ, -R12 ;  /* 0x000000ffff0cb224 */ /* 0x000fe200078e0a0c */
[C---:B------:R-:W-:Y:S01]  /*5e50*/  ISETP.GT.U32.AND P3, PT, R0.reuse, R15, PT ;  /* 0x0000000f0000720c */ /* 0x040fe20003f64070 */
[----:B------:R-:W-:Y:S01]  /*5e60*/  @!P4 IMAD.IADD R13, R13, 0x1, -R0 ;  /* 0x000000010d0dc824 */ /* 0x000fe200078e0a00 */
[----:B------:R-:W-:Y:S01]  /*5e70*/  ISETP.GT.U32.AND P4, PT, R0, R16, PT ;  /* 0x000000100000720c */ /* 0x000fe20003f84070 */
[----:B------:R-:W-:Y:S01]  /*5e80*/  @!P6 IMAD.MOV R10, RZ, RZ, -R10 ;  /* 0x000000ffff0ae224 */ /* 0x000fe200078e0a0a */
[----:B------:R-:W-:-:S09]  /*5e90*/  ISETP.GE.AND P6, PT, R17, RZ, PT ;  /* 0x000000ff1100720c */ /* 0x000fd20003fc6270 */
[--C-:B------:R-:W-:Y:S02]  /*5ea0*/  @!P3 IMAD.IADD R15, R15, 0x1, -R0.reuse ;  /* 0x000000010f0fb824 */ /* 0x100fe400078e0a00 */
[----:B------:R-:W-:-:S03]  /*5eb0*/  @!P4 IMAD.IADD R16, R16, 0x1, -R0 ;  /* 0x000000011010c824 */ /* 0x000fc600078e0a00 */
[----:B------:R-:W-:-:S13]  /*5ec0*/  ISETP.GT.U32.AND P4, PT, R0, R15, PT ;  /* 0x0000000f0000720c */ /* 0x000fda0003f84070 */
[----:B------:R-:W-:Y:S01]  /*5ed0*/  @!P4 IMAD.IADD R15, R15, 0x1, -R0 ;  /* 0x000000010f0fc824 */ /* 0x000fe200078e0a00 */
[----:B--2---:R-:W-:Y:S02]  /*5ee0*/  ISETP.GE.AND P0, PT, R56, RZ, PT ;  /* 0x000000ff3800720c */ /* 0x004fe40003f06270 */
[----:B------:R-:W-:Y:S02]  /*5ef0*/  IABS R17, R56 ;  /* 0x0000003800117213 */ /* 0x000fe40000000000 */
[----:B------:R-:W2:Y:S03]  /*5f00*/  LDL.LU R56, [R1+0x274] ;  /* 0x0002740001387983 */ /* 0x000ea60000300800 */
[----:B------:R-:W-:-:S04]  /*5f10*/  IMAD.HI.U32 R6, R54, R17, RZ ;  /* 0x0000001136067227 */ /* 0x000fc800078e00ff */
[----:B------:R-:W-:-:S04]  /*5f20*/  IMAD.MOV R6, RZ, RZ, -R6 ;  /* 0x000000ffff067224 */ /* 0x000fc800078e0a06 */
[----:B------:R-:W-:-:S05]  /*5f30*/  IMAD R17, R0, R6, R17 ;  /* 0x0000000600117224 */ /* 0x000fca00078e0211 */
[----:B------:R-:W-:Y:S02]  /*5f40*/  ISETP.GT.U32.AND P4, PT, R0, R17, PT ;  /* 0x000000110000720c */ /* 0x000fe40003f84070 */
[----:B---3--:R-:W-:-:S11]  /*5f50*/  IABS R22, R57 ;  /* 0x0000003900167213 */ /* 0x008fd60000000000 */
[----:B------:R-:W-:Y:S01]  /*5f60*/  @!P4 IMAD.IADD R17, R17, 0x1, -R0 ;  /* 0x000000011111c824 */ /* 0x000fe200078e0a00 */
[----:B------:R-:W-:Y:S02]  /*5f70*/  ISETP.GE.AND P4, PT, R57, RZ, PT ;  /* 0x000000ff3900720c */ /* 0x000fe40003f86270 */
[----:B------:R-:W3:Y:S01]  /*5f80*/  LDL.LU R57, [R1+0x278] ;  /* 0x0002780001397983 */ /* 0x000ee20000300800 */
[----:B------:R-:W-:-:S05]  /*5f90*/  IABS R4, R19 ;  /* 0x0000001300047213 */ /* 0x000fca0000000000 */
[----:B------:R-:W-:-:S04]  /*5fa0*/  IMAD.HI.U32 R9, R54, R4, RZ ;  /* 0x0000000436097227 */ /* 0x000fc800078e00ff */
[----:B------:R-:W-:-:S04]  /*5fb0*/  IMAD.MOV R9, RZ, RZ, -R9 ;  /* 0x000000ffff097224 */ /* 0x000fc800078e0a09 */
[----:B------:R-:W-:-:S05]  /*5fc0*/  IMAD R4, R0, R9, R4 ;  /* 0x0000000900047224 */ /* 0x000fca00078e0204 */
[----:B------:R-:W-:Y:S01]  /*5fd0*/  ISETP.GT.U32.AND P3, PT, R0, R4, PT ;  /* 0x000000040000720c */ /* 0x000fe20003f64070 */
[----:B------:R-:W-:Y:S01]  /*5fe0*/  IMAD.HI.U32 R14, R54, R22, RZ ;  /* 0x00000016360e7227 */ /* 0x000fe200078e00ff */
[----:B------:R-:W-:-:S03]  /*5ff0*/  IABS R20, R42 ;  /* 0x0000002a00147213 */ /* 0x000fc60000000000 */
[----:B------:R-:W-:Y:S02]  /*6000*/  IMAD.MOV R14, RZ, RZ, -R14 ;  /* 0x000000ffff0e7224 */ /* 0x000fe400078e0a0e */
[----:B------:R-:W-:-:S06]  /*6010*/  @!P5 IMAD.MOV R13, RZ, RZ, -R13 ;  /* 0x000000ffff0dd224 */ /* 0x000fcc00078e0a0d */
[----:B------:R-:W-:Y:S02]  /*6020*/  @!P3 IMAD.IADD R4, R4, 0x1, -R0 ;  /* 0x000000010404b824 */ /* 0x000fe400078e0a00 */
[----:B------:R-:W-:-:S03]  /*6030*/  IMAD.HI.U32 R6, R54, R20, RZ ;  /* 0x0000001436067227 */ /* 0x000fc600078e00ff */
[C---:B------:R-:W-:Y:S01]  /*6040*/  ISETP.GT.U32.AND P5, PT, R0.reuse, R4, PT ;  /* 0x000000040000720c */ /* 0x040fe20003fa4070 */
[----:B------:R-:W-:Y:S01]  /*6050*/  IMAD R22, R0, R14, R22 ;  /* 0x0000000e00167224 */ /* 0x000fe200078e0216 */
[----:B------:R-:W-:Y:S01]  /*6060*/  ISETP.GE.AND P1, PT, R18, RZ, PT ;  /* 0x000000ff1200720c */ /* 0x000fe20003f26270 */
[----:B------:R-:W-:Y:S01]  /*6070*/  IMAD.MOV R6, RZ, RZ, -R6 ;  /* 0x000000ffff067224 */ /* 0x000fe200078e0a06 */
[----:B------:R-:W-:Y:S01]  /*6080*/  IABS R18, R52 ;  /* 0x0000003400127213 */ /* 0x000fe20000000000 */
[----:B------:R-:W-:Y:S01]  /*6090*/  @!P6 IMAD.MOV R15, RZ, RZ, -R15 ;  /* 0x000000ffff0fe224 */ /* 0x000fe200078e0a0f */
[C---:B------:R-:W-:Y:S01]  /*60a0*/  ISETP.GT.U32.AND P3, PT, R0.reuse, R16, PT ;  /* 0x000000100000720c */ /* 0x040fe20003f64070 */
[C---:B------:R-:W-:Y:S01]  /*60b0*/  IMAD R20, R0.reuse, R6, R20 ;  /* 0x0000000600147224 */ /* 0x040fe200078e0214 */
[----:B------:R-:W-:Y:S01]  /*60c0*/  ISETP.GT.U32.AND P6, PT, R0, R22, PT ;  /* 0x000000160000720c */ /* 0x000fe20003fc4070 */
[----:B------:R-:W-:-:S04]  /*60d0*/  IMAD.HI.U32 R9, R54, R18, RZ ;  /* 0x0000001236097227 */ /* 0x000fc800078e00ff */
[----:B------:R-:W-:Y:S02]  /*60e0*/  IMAD.MOV R9, RZ, RZ, -R9 ;  /* 0x000000ffff097224 */ /* 0x000fe400078e0a09 */
[----:B------:R-:W-:Y:S01]  /*60f0*/  @!P5 IMAD.IADD R4, R4, 0x1, -R0 ;  /* 0x000000010404d824 */ /* 0x000fe200078e0a00 */
[C---:B------:R-:W-:Y:S01]  /*6100*/  ISETP.GT.U32.AND P5, PT, R0.reuse, R20, PT ;  /* 0x000000140000720c */ /* 0x040fe20003fa4070 */
[----:B------:R-:W-:Y:S01]  /*6110*/  IMAD R18, R0, R9, R18 ;  /* 0x0000000900127224 */ /* 0x000fe200078e0212 */
[----:B------:R-:W-:Y:S01]  /*6120*/  IABS R6, R37 ;  /* 0x0000002500067213 */ /* 0x000fe20000000000 */
[--C-:B------:R-:W-:Y:S01]  /*6130*/  @!P3 IMAD.IADD R16, R16, 0x1, -R0.reuse ;  /* 0x000000011010b824 */ /* 0x100fe200078e0a00 */
[----:B------:R-:W-:Y:S01]  /*6140*/  ISETP.GE.AND P2, PT, R19, RZ, PT ;  /* 0x000000ff1300720c */ /* 0x000fe20003f46270 */
[----:B------:R-:W-:Y:S01]  /*6150*/  @!P6 IMAD.IADD R22, R22, 0x1, -R0 ;  /* 0x000000011616e824 */ /* 0x000fe200078e0a00 */
[----:B------:R-:W-:Y:S01]  /*6160*/  ISETP.GT.U32.AND P3, PT, R0, R18, PT ;  /* 0x000000120000720c */ /* 0x000fe20003f64070 */
[----:B------:R-:W-:Y:S01]  /*6170*/  IMAD.HI.U32 R19, R54, R6, RZ ;  /* 0x0000000636137227 */ /* 0x000fe200078e00ff */
[----:B------:R-:W-:-:S03]  /*6180*/  ISETP.GT.U32.AND P6, PT, R0, R17, PT ;  /* 0x000000110000720c */ /* 0x000fc60003fc4070 */
[----:B------:R-:W-:Y:S02]  /*6190*/  IMAD.MOV R19, RZ, RZ, -R19 ;  /* 0x000000ffff137224 */ /* 0x000fe400078e0a13 */
[----:B------:R-:W-:Y:S02]  /*61a0*/  @!P5 IMAD.IADD R20, R20, 0x1, -R0 ;  /* 0x000000011414d824 */ /* 0x000fe400078e0a00 */
[C---:B------:R-:W-:Y:S02]  /*61b0*/  IMAD R6, R0.reuse, R19, R6 ;  /* 0x0000001300067224 */ /* 0x040fe400078e0206 */
[----:B------:R-:W-:Y:S01]  /*61c0*/  @!P1 IMAD.MOV R16, RZ, RZ, -R16 ;  /* 0x000000ffff109224 */ /* 0x000fe200078e0a10 */
[----:B------:R-:W-:Y:S01]  /*61d0*/  ISETP.GT.U32.AND P1, PT, R0, R20, PT ;  /* 0x000000140000720c */ /* 0x000fe20003f24070 */
[--C-:B------:R-:W-:Y:S01]  /*61e0*/  @!P3 IMAD.IADD R18, R18, 0x1, -R0.reuse ;  /* 0x000000011212b824 */ /* 0x100fe200078e0a00 */
[----:B------:R-:W-:Y:S01]  /*61f0*/  IABS R14, R47 ;  /* 0x0000002f000e7213 */ /* 0x000fe20000000000 */
[----:B------:R-:W-:Y:S01]  /*6200*/  @!P6 IMAD.IADD R17, R17, 0x1, -R0 ;  /* 0x000000011111e824 */ /* 0x000fe200078e0a00 */
[C---:B------:R-:W-:Y:S01]  /*6210*/  ISETP.GT.U32.AND P6, PT, R0.reuse, R6, PT ;  /* 0x000000060000720c */ /* 0x040fe20003fc4070 */
[----:B0-----:R-:W-:Y:S01]  /*6220*/  IMAD.MOV.U32 R2, RZ, RZ, R4 ;  /* 0x000000ffff027224 */ /* 0x001fe200078e0004 */
[----:B------:R-:W-:Y:S01]  /*6230*/  ISETP.GT.U32.AND P5, PT, R0, R18, PT ;  /* 0x000000120000720c */ /* 0x000fe20003fa4070 */
[----:B------:R-:W-:-:S04]  /*6240*/  IMAD.HI.U32 R9, R54, R14, RZ ;  /* 0x0000000e36097227 */ /* 0x000fc800078e00ff */
[----:B------:R-:W-:Y:S02]  /*6250*/  @!P2 IMAD.MOV R2, RZ, RZ, -R2 ;  /* 0x000000ffff02a224 */ /* 0x000fe400078e0a02 */
[----:B------:R-:W-:Y:S02]  /*6260*/  IMAD.MOV R9, RZ, RZ, -R9 ;  /* 0x000000ffff097224 */ /* 0x000fe400078e0a09 */
[----:B------:R-:W-:Y:S01]  /*6270*/  @!P1 IMAD.IADD R20, R20, 0x1, -R0 ;  /* 0x0000000114149824 */ /* 0x000fe200078e0a00 */
[----:B------:R0:W-:Y:S01]  /*6280*/  STL [R1+0xc8], R2 ;  /* 0x0000c80201007387 */ /* 0x0001e20000100800 */
[----:B------:R-:W-:Y:S01]  /*6290*/  ISETP.GE.AND P1, PT, R42, RZ, PT ;  /* 0x000000ff2a00720c */ /* 0x000fe20003f26270 */
[C---:B------:R-:W-:Y:S02]  /*62a0*/  IMAD R14, R0.reuse, R9, R14 ;  /* 0x00000009000e7224 */ /* 0x040fe400078e020e */
[----:B------:R-:W4:Y:S01]  /*62b0*/  LDL.LU R42, [R1+0x27c] ;  /* 0x00027c00012a7983 */ /* 0x000f220000300800 */
[----:B------:R-:W-:Y:S01]  /*62c0*/  ISETP.GT.U32.AND P3, PT, R0, R22, PT ;  /* 0x000000160000720c */ /* 0x000fe20003f64070 */
[----:B------:R-:W-:Y:S01]  /*62d0*/  @!P6 IMAD.IADD R6, R6, 0x1, -R0 ;  /* 0x000000010606e824 */ /* 0x000fe200078e0a00 */
[----:B------:R-:W-:-:S02]  /*62e0*/  ISETP.GE.AND P6, PT, R37, RZ, PT ;  /* 0x000000ff2500720c */ /* 0x000fc40003fc6270 */
[----:B------:R-:W4:Y:S01]  /*62f0*/  LDL.LU R37, [R1+0x280] ;  /* 0x0002800001257983 */ /* 0x000f220000300800 */
[----:B------:R-:W-:Y:S01]  /*6300*/  @!P5 IMAD.IADD R18, R18, 0x1, -R0 ;  /* 0x000000011212d824 */ /* 0x000fe200078e0a00 */
[----:B------:R-:W-:-:S07]  /*6310*/  ISETP.GT.U32.AND P5, PT, R0, R14, PT ;  /* 0x0000000e0000720c */ /* 0x000fce0003fa4070 */
[----:B------:R-:W-:Y:S01]  /*6320*/  @!P3 IMAD.IADD R22, R22, 0x1, -R0 ;  /* 0x000000011616b824 */ /* 0x000fe200078e0a00 */
[----:B------:R-:W-:-:S03]  /*6330*/  ISETP.GE.AND P3, PT, R52, RZ, PT ;  /* 0x000000ff3400720c */ /* 0x000fc60003f66270 */
[----:B0-----:R-:W-:Y:S02]  /*6340*/  IMAD.MOV.U32 R2, RZ, RZ, R22 ;  /* 0x000000ffff027224 */ /* 0x001fe400078e0016 */
[----:B------:R-:W-:Y:S02]  /*6350*/  @!P5 IMAD.IADD R14, R14, 0x1, -R0 ;  /* 0x000000010e0ed824 */ /* 0x000fe400078e0a00 */
[----:B------:R-:W-:Y:S01]  /*6360*/  @!P4 IMAD.MOV R2, RZ, RZ, -R2 ;  /* 0x000000ffff02c224 */ /* 0x000fe200078e0a02 */
[C---:B------:R-:W-:Y:S02]  /*6370*/  ISETP.GT.U32.AND P4, PT, R0.reuse, R6, PT ;  /* 0x000000060000720c */ /* 0x040fe40003f84070 */
[----:B------:R-:W-:Y:S01]  /*6380*/  ISETP.GT.U32.AND P5, PT, R0, R14, PT ;  /* 0x0000000e0000720c */ /* 0x000fe20003fa4070 */
[----:B------:R-:W-:Y:S01]  /*6390*/  IMAD.MOV.U32 R3, RZ, RZ, R18 ;  /* 0x000000ffff037224 */ /* 0x000fe200078e0012 */
[----:B------:R0:W-:Y:S01]  /*63a0*/  STL [R1+0xa0], R2 ;  /* 0x0000a00201007387 */ /* 0x0001e20000100800 */
[----:B------:R-:W-:-:S02]  /*63b0*/  IABS R21, R55 ;  /* 0x0000003700157213 */ /* 0x000fc40000000000 */
[----:B------:R-:W-:Y:S02]  /*63c0*/  @!P3 IMAD.MOV R3, RZ, RZ, -R3 ;  /* 0x000000ffff03b224 */ /* 0x000fe400078e0a03 */
[----:B0-----:R-:W-:Y:S02]  /*63d0*/  IMAD.MOV.U32 R2, RZ, RZ, R20 ;  /* 0x000000ffff027224 */ /* 0x001fe400078e0014 */
[----:B------:R-:W-:-:S04]  /*63e0*/  IMAD.HI.U32 R27, R54, R21, RZ ;  /* 0x00000015361b7227 */ /* 0x000fc800078e00ff */
[----:B------:R-:W-:Y:S01]  /*63f0*/  @!P1 IMAD.MOV R2, RZ, RZ, -R2 ;  /* 0x000000ffff029224 */ /* 0x000fe200078e0a02 */
[----:B------:R-:W-:Y:S01]  /*6400*/  STL [R1+0xbc], R3 ;  /* 0x0000bc0301007387 */ /* 0x000fe20000100800 */
[--C-:B------:R-:W-:Y:S01]  /*6410*/  @!P4 IMAD.IADD R6, R6, 0x1, -R0.reuse ;  /* 0x000000010606c824 */ /* 0x100fe200078e0a00 */
[----:B------:R-:W-:Y:S01]  /*6420*/  IABS R4, R32 ;  /* 0x0000002000047213 */ /* 0x000fe20000000000 */
[----:B------:R-:W-:Y:S01]  /*6430*/  @!P5 IMAD.IADD R14, R14, 0x1, -R0 ;  /* 0x000000010e0ed824 */ /* 0x000fe200078e0a00 */
[----:B------:R0:W-:Y:S01]  /*6440*/  STL [R1+0xc0], R2 ;  /* 0x0000c00201007387 */ /* 0x0001e20000100800 */
[----:B------:R-:W-:Y:S01]  /*6450*/  ISETP.GE.AND P4, PT, R32, RZ, PT ;  /* 0x000000ff2000720c */ /* 0x000fe20003f86270 */
[----:B------:R-:W-:Y:S02]  /*6460*/  IMAD.MOV R27, RZ, RZ, -R27 ;  /* 0x000000ffff1b7224 */ /* 0x000fe400078e0a1b */
[----:B------:R-:W4:Y:S02]  /*6470*/  LDL.LU R32, [R1+0x284] ;  /* 0x0002840001207983 */ /* 0x000f240000300800 */
[----:B------:R-:W-:-:S02]  /*6480*/  IMAD R21, R0, R27, R21 ;  /* 0x0000001b00157224 */ /* 0x000fc400078e0215 */
        /* <DEDUP_REMOVED lines=11> */
[----:B------:R-:W-:Y:S01]  /*6540*/  ISETP.GT.U32.AND P2, PT, R0, R21, PT ;  /* 0x000000150000720c */ /* 0x000fe20003f44070 */
[----:B------:R-:W-:-:S02]  /*6550*/  @!P0 IMAD.MOV R17, RZ, RZ, -R17 ;  /* 0x000000ffff118224 */ /* 0x000fc400078e0a11 */
[----:B------:R-:W-:Y:S01]  /*6560*/  IMAD.HI.U32 R9, R54, R19, RZ ;  /* 0x0000001336097227 */ /* 0x000fe200078e00ff */
[----:B------:R-:W3:Y:S09]  /*6570*/  LDL.LU R60, [R1+0x290] ;  /* 0x00029000013c7983 */ /* 0x000ef20000300800 */
[----:B------:R-:W-:Y:S01]  /*6580*/  @!P2 IMAD.IADD R21, R21, 0x1, -R0 ;  /* 0x000000011515a824 */ /* 0x000fe200078e0a00 */
[----:B------:R-:W-:Y:S01]  /*6590*/  ISETP.GE.AND P1, PT, R47, RZ, PT ;  /* 0x000000ff2f00720c */ /* 0x000fe20003f26270 */
[----:B------:R-:W-:Y:S01]  /*65a0*/  IMAD.MOV R9, RZ, RZ, -R9 ;  /* 0x000000ffff097224 */ /* 0x000fe200078e0a09 */
[----:B------:R-:W3:Y:S02]  /*65b0*/  LDL.LU R52, [R1+0x294] ;  /* 0x0002940001347983 */ /* 0x000ee40000300800 */
[C---:B------:R-:W-:Y:S01]  /*65c0*/  ISETP.GT.U32.AND P0, PT, R0.reuse, R21, PT ;  /* 0x000000150000720c */ /* 0x040fe20003f04070 */
[----:B------:R-:W-:Y:S01]  /*65d0*/  IMAD R19, R0, R9, R19 ;  /* 0x0000000900137224 */ /* 0x000fe200078e0213 */
[----:B------:R-:W-:Y:S01]  /*65e0*/  ISETP.GE.AND P2, PT, R55, RZ, PT ;  /* 0x000000ff3700720c */ /* 0x000fe20003f46270 */
[----:B------:R-:W-:-:S04]  /*65f0*/  IMAD.HI.U32 R9, R54, R18, RZ ;  /* 0x0000001236097227 */ /* 0x000fc800078e00ff */
[----:B------:R-:W-:-:S06]  /*6600*/  IMAD.MOV R9, RZ, RZ, -R9 ;  /* 0x000000ffff097224 */ /* 0x000fcc00078e0a09 */
[----:B------:R-:W-:Y:S01]  /*6610*/  @!P0 IMAD.IADD R21, R21, 0x1, -R0 ;  /* 0x0000000115158824 */ /* 0x000fe200078e0a00 */
[----:B------:R-:W-:-:S03]  /*6620*/  ISETP.GT.U32.AND P0, PT, R0, R19, PT ;  /* 0x000000130000720c */ /* 0x000fc60003f04070 */
[----:B0-----:R-:W-:Y:S02]  /*6630*/  IMAD.MOV.U32 R2, RZ, RZ, R21 ;  /* 0x000000ffff027224 */ /* 0x001fe400078e0015 */
[C---:B------:R-:W-:Y:S02]  /*6640*/  IMAD R18, R0.reuse, R9, R18 ;  /* 0x0000000900127224 */ /* 0x040fe400078e0212 */
[----:B------:R-:W-:Y:S01]  /*6650*/  @!P2 IMAD.MOV R2, RZ, RZ, -R2 ;  /* 0x000000ffff02a224 */ /* 0x000fe200078e0a02 */
[----:B------:R-:W-:Y:S01]  /*6660*/  ISETP.GT.U32.AND P2, PT, R0, R4, PT ;  /* 0x000000040000720c */ /* 0x000fe20003f44070 */
[----:B------:R-:W-:-:S04]  /*6670*/  IMAD.MOV.U32 R3, RZ, RZ, R6 ;  /* 0x000000ffff037224 */ /* 0x000fc800078e0006 */
[----:B------:R-:W-:Y:S01]  /*6680*/  @!P6 IMAD.MOV R3, RZ, RZ, -R3 ;  /* 0x000000ffff03e224 */ /* 0x000fe200078e0a03 */
[C---:B------:R-:W-:Y:S01]  /*6690*/  ISETP.GT.U32.AND P6, PT, R0.reuse, R18, PT ;  /* 0x000000120000720c */ /* 0x040fe20003fc4070 */
[----:B------:R-:W-:Y:S01]  /*66a0*/  @!P0 IMAD.IADD R19, R19, 0x1, -R0 ;  /* 0x0000000113138824 */ /* 0x000fe200078e0a00 */
[----:B------:R0:W-:Y:S04]  /*66b0*/  STL [R1+0xa4], R2 ;  /* 0x0000a40201007387 */ /* 0x0001e80000100800 */
[----:B------:R-:W-:Y:S01]  /*66c0*/  ISETP.GT.U32.AND P0, PT, R0, R19, PT ;  /* 0x000000130000720c */ /* 0x000fe20003f04070 */
[----:B0-----:R-:W-:Y:S02]  /*66d0*/  IMAD.MOV.U32 R2, RZ, RZ, R14 ;  /* 0x000000ffff027224 */ /* 0x001fe400078e000e */
[----:B------:R-:W-:-:S02]  /*66e0*/  @!P2 IMAD.IADD R4, R4, 0x1, -R0 ;  /* 0x000000010404a824 */ /* 0x000fc400078e0a00 */
[----:B------:R-:W-:Y:S01]  /*66f0*/  @!P1 IMAD.MOV R2, RZ, RZ, -R2 ;  /* 0x000000ffff029224 */ /* 0x000fe200078e0a02 */
[----:B------:R0:W-:Y:S01]  /*6700*/  STL [R1+0xb8], R3 ;  /* 0x0000b80301007387 */ /* 0x0001e20000100800 */
[----:B------:R-:W-:-:S03]  /*6710*/  @!P6 IMAD.IADD R18, R18, 0x1, -R0 ;  /* 0x000000011212e824 */ /* 0x000fc600078e0a00 */
[----:B------:R1:W-:Y:S03]  /*6720*/  STL [R1+0xa8], R2 ;  /* 0x0000a80201007387 */ /* 0x0003e60000100800 */
[----:B------:R-:W-:Y:S01]  /*6730*/  @!P0 IMAD.IADD R19, R19, 0x1, -R0 ;  /* 0x0000000113138824 */ /* 0x000fe200078e0a00 */
[----:B------:R-:W-:Y:S01]  /*6740*/  ISETP.GT.U32.AND P6, PT, R0, R18, PT ;  /* 0x000000120000720c */ /* 0x000fe20003fc4070 */
[----:B0-----:R-:W3:Y:S01]  /*6750*/  LDL.LU R3, [R1+0x298] ;  /* 0x0002980001037983 */ /* 0x001ee20000300800 */
[----:B-1----:R-:W-:Y:S01]  /*6760*/  IMAD.MOV.U32 R2, RZ, RZ, R4 ;  /* 0x000000ffff027224 */ /* 0x002fe200078e0004 */
[----:B----4-:R-:W-:-:S03]  /*6770*/  IABS R22, R42 ;  /* 0x0000002a00167213 */ /* 0x010fc60000000000 */
[----:B------:R-:W-:Y:S01]  /*6780*/  @!P4 IMAD.MOV R2, RZ, RZ, -R2 ;  /* 0x000000ffff02c224 */ /* 0x000fe200078e0a02 */
[----:B------:R-:W-:Y:S01]  /*6790*/  IABS R20, R37 ;  /* 0x0000002500147213 */ /* 0x000fe20000000000 */
[----:B------:R-:W-:-:S03]  /*67a0*/  IMAD.HI.U32 R9, R54, R22, RZ ;  /* 0x0000001636097227 */ /* 0x000fc600078e00ff */
[----:B------:R0:W-:Y:S01]  /*67b0*/  STL [R1+0xb0], R2 ;  /* 0x0000b00201007387 */ /* 0x0001e20000100800 */
[----:B------:R-:W-:-:S03]  /*67c0*/  IMAD.HI.U32 R6, R54, R20, RZ ;  /* 0x0000001436067227 */ /* 0x000fc600078e00ff */
[----:B------:R-:W4:Y:S01]  /*67d0*/  LDL.LU R55, [R1+0x29c] ;  /* 0x00029c0001377983 */ /* 0x000f220000300800 */
[----:B------:R-:W-:-:S03]  /*67e0*/  IMAD.MOV R9, RZ, RZ, -R9 ;  /* 0x000000ffff097224 */ /* 0x000fc600078e0a09 */
[----:B------:R-:W4:Y:S01]  /*67f0*/  LDL.LU R47, [R1+0x2a0] ;  /* 0x0002a000012f7983 */ /* 0x000f220000300800 */
[----:B------:R-:W-:Y:S02]  /*6800*/  IMAD.MOV R6, RZ, RZ, -R6 ;  /* 0x000000ffff067224 */ /* 0x000fe400078e0a06 */
[C---:B------:R-:W-:Y:S02]  /*6810*/  IMAD R22, R0.reuse, R9, R22 ;  /* 0x0000000900167224 */ /* 0x040fe400078e0216 */
[----:B0-----:R-:W-:Y:S02]  /*6820*/  IMAD.MOV.U32 R2, RZ, RZ, R19 ;  /* 0x000000ffff027224 */ /* 0x001fe400078e0013 */
[C---:B------:R-:W-:Y:S02]  /*6830*/  IMAD R20, R0.reuse, R6, R20 ;  /* 0x0000000600147224 */ /* 0x040fe400078e0214 */
[----:B------:R-:W-:Y:S01]  /*6840*/  @!P5 IMAD.MOV R2, RZ, RZ, -R2 ;  /* 0x000000ffff02d224 */ /* 0x000fe200078e0a02 */
[----:B------:R-:W-:Y:S01]  /*6850*/  ISETP.GT.U32.AND P5, PT, R0, R22, PT ;  /* 0x000000160000720c */ /* 0x000fe20003fa4070 */
[----:B------:R-:W-:Y:S01]  /*6860*/  @!P6 IMAD.IADD R18, R18, 0x1, -R0 ;  /* 0x000000011212e824 */ /* 0x000fe200078e0a00 */
[----:B------:R-:W-:-:S02]  /*6870*/  ISETP.GT.U32.AND P6, PT, R0, R20, PT ;  /* 0x000000140000720c */ /* 0x000fc40003fc4070 */
[----:B------:R-:W-:-:S09]  /*6880*/  ISETP.GE.AND P1, PT, R42, RZ, PT ;  /* 0x000000ff2a00720c */ /* 0x000fd20003f26270 */
[--C-:B------:R-:W-:Y:S02]  /*6890*/  @!P5 IMAD.IADD R22, R22, 0x1, -R0.reuse ;  /* 0x000000011616d824 */ /* 0x100fe400078e0a00 */
[----:B------:R-:W-:-:S03]  /*68a0*/  @!P6 IMAD.IADD R20, R20, 0x1, -R0 ;  /* 0x000000011414e824 */ /* 0x000fc600078e0a00 */
[----:B------:R-:W-:Y:S01]  /*68b0*/  ISETP.GT.U32.AND P6, PT, R0, R22, PT ;  /* 0x000000160000720c */ /* 0x000fe20003fc4070 */
[----:B------:R0:W-:Y:S04]  /*68c0*/  STL [R1+0xac], R2 ;  /* 0x0000ac0201007387 */ /* 0x0001e80000100800 */
[----:B------:R-:W4:Y:S01]  /*68d0*/  LDL.LU R42, [R1+0x2a4] ;  /* 0x0002a400012a7983 */ /* 0x000f220000300800 */
[----:B0-----:R-:W-:-:S04]  /*68e0*/  IMAD.MOV.U32 R2, RZ, RZ, R18 ;  /* 0x000000ffff027224 */ /* 0x001fc800078e0012 */
[----:B------:R-:W-:Y:S01]  /*68f0*/  @!P3 IMAD.MOV R2, RZ, RZ, -R2 ;  /* 0x000000ffff02b224 */ /* 0x000fe200078e0a02 */
[----:B------:R-:W-:Y:S02]  /*6900*/  ISETP.GT.U32.AND P3, PT, R0, R20, PT ;  /* 0x000000140000720c */ /* 0x000fe40003f64070 */
[----:B------:R-:W-:Y:S01]  /*6910*/  @!P6 IMAD.IADD R22, R22, 0x1, -R0 ;  /* 0x000000011616e824 */ /* 0x000fe200078e0a00 */
[----:B------:R-:W-:-:S10]  /*6920*/  ISETP.GE.AND P2, PT, R37, RZ, PT ;  /* 0x000000ff2500720c */ /* 0x000fd40003f46270 */
[----:B------:R-:W-:Y:S01]  /*6930*/  @!P3 IMAD.IADD R20, R20, 0x1, -R0 ;  /* 0x000000011414b824 */ /* 0x000fe200078e0a00 */
[----:B--2---:R-:W-:-:S05]  /*6940*/  IABS R4, R56 ;  /* 0x0000003800047213 */ /* 0x004fca0000000000 */
[----:B------:R-:W-:Y:S01]  /*6950*/  IMAD.HI.U32 R19, R54, R4, RZ ;  /* 0x0000000436137227 */ /* 0x000fe200078e00ff */
[----:B------:R-:W-:Y:S02]  /*6960*/  ISETP.GE.AND P4, PT, R56, RZ, PT ;  /* 0x000000ff3800720c */ /* 0x000fe40003f86270 */
[----:B------:R-:W2:Y:S01]  /*6970*/  LDL.LU R56, [R1+0x2a8] ;  /* 0x0002a80001387983 */ /* 0x000ea20000300800 */
[----:B------:R-:W-:-:S03]  /*6980*/  IMAD.MOV R19, RZ, RZ, -R19 ;  /* 0x000000ffff137224 */ /* 0x000fc600078e0a13 */
[----:B------:R0:W-:Y:S01]  /*6990*/  STL [R1+0x88], R2 ;  /* 0x0000880201007387 */ /* 0x0001e20000100800 */
[----:B------:R-:W-:Y:S02]  /*69a0*/  IMAD R4, R0, R19, R4 ;  /* 0x0000001300047224 */ /* 0x000fe400078e0204 */
[----:B0-----:R-:W-:-:S03]  /*69b0*/  IMAD.MOV.U32 R2, RZ, RZ, R22 ;  /* 0x000000ffff027224 */ /* 0x001fc600078e0016 */
[----:B------:R-:W-:Y:S01]  /*69c0*/  ISETP.GT.U32.AND P6, PT, R0, R4, PT ;  /* 0x000000040000720c */ /* 0x000fe20003fc4070 */
[----:B------:R-:W-:-:S05]  /*69d0*/  @!P1 IMAD.MOV R2, RZ, RZ, -R2 ;  /* 0x000000ffff029224 */ /* 0x000fca00078e0a02 */
[----:B------:R0:W-:Y:S01]  /*69e0*/  STL [R1+0x8c], R2 ;  /* 0x00008c0201007387 */ /* 0x0001e20000100800 */
[----:B---3--:R-:W-:Y:S01]  /*69f0*/  IABS R14, R57 ;  /* 0x00000039000e7213 */ /* 0x008fe20000000000 */
[----:B0-----:R-:W-:-:S04]  /*6a00*/  IMAD.MOV.U32 R2, RZ, RZ, R20 ;  /* 0x000000ffff027224 */ /* 0x001fc800078e0014 */
[----:B------:R-:W-:Y:S02]  /*6a10*/  @!P2 IMAD.MOV R2, RZ, RZ, -R2 ;  /* 0x000000ffff02a224 */ /* 0x000fe400078e0a02 */
[----:B------:R-:W-:Y:S01]  /*6a20*/  @!P6 IMAD.IADD R4, R4, 0x1, -R0 ;  /* 0x000000010404e824 */ /* 0x000fe200078e0a00 */
[----:B------:R-:W-:Y:S02]  /*6a30*/  ISETP.GE.AND P6, PT, R57, RZ, PT ;  /* 0x000000ff3900720c */ /* 0x000fe40003fc6270 */
[----:B------:R0:W-:Y:S04]  /*6a40*/  STL [R1+0x7c], R2 ;  /* 0x00007c0201007387 */ /* 0x0001e80000100800 */
[----:B------:R-:W3:Y:S01]  /*6a50*/  LDL.LU R57, [R1+0x2ac] ;  /* 0x0002ac0001397983 */ /* 0x000ee20000300800 */
[----:B------:R-:W-:-:S05]  /*6a60*/  IABS R6, R32 ;  /* 0x0000002000067213 */ /* 0x000fca0000000000 */
[----:B------:R-:W-:-:S04]  /*6a70*/  IMAD.HI.U32 R27, R54, R6, RZ ;  /* 0x00000006361b7227 */ /* 0x000fc800078e00ff */
[----:B------:R-:W-:-:S04]  /*6a80*/  IMAD.MOV R27, RZ, RZ, -R27 ;  /* 0x000000ffff1b7224 */ /* 0x000fc800078e0a1b */
[----:B------:R-:W-:Y:S01]  /*6a90*/  IMAD R6, R0, R27, R6 ;  /* 0x0000001b00067224 */ /* 0x000fe200078e0206 */
[----:B------:R-:W-:-:S04]  /*6aa0*/  IABS R9, R60 ;  /* 0x0000003c00097213 */ /* 0x000fc80000000000 */
[----:B------:R-:W-:Y:S01]  /*6ab0*/  ISETP.GT.U32.AND P5, PT, R0, R6, PT ;  /* 0x000000060000720c */ /* 0x000fe20003fa4070 */
[----:B------:R-:W-:Y:S01]  /*6ac0*/  IMAD.HI.U32 R27, R54, R9, RZ ;  /* 0x00000009361b7227 */ /* 0x000fe200078e00ff */
[----:B------:R-:W-:-:S03]  /*6ad0*/  ISETP.GE.AND P0, PT, R32, RZ, PT ;  /* 0x000000ff2000720c */ /* 0x000fc60003f06270 */
[----:B------:R-:W-:Y:S01]  /*6ae0*/  IMAD.MOV R27, RZ, RZ, -R27 ;  /* 0x000000ffff1b7224 */ /* 0x000fe200078e0a1b */
[----:B------:R-:W-:Y:S01]  /*6af0*/  IABS R21, R52 ;  /* 0x0000003400157213 */ /* 0x000fe20000000000 */
[----:B------:R-:W-:-:S04]  /*6b00*/  IMAD.HI.U32 R32, R54, R14, RZ ;  /* 0x0000000e36207227 */ /* 0x000fc800078e00ff */
[----:B------:R-:W-:Y:S02]  /*6b10*/  IMAD R9, R0, R27, R9 ;  /* 0x0000001b00097224 */ /* 0x000fe400078e0209 */
[----:B------:R-:W-:Y:S02]  /*6b20*/  @!P5 IMAD.IADD R6, R6, 0x1, -R0 ;  /* 0x000000010606d824 */ /* 0x000fe400078e0a00 */
[----:B------:R-:W-:Y:S01]  /*6b30*/  IMAD.MOV R32, RZ, RZ, -R32 ;  /* 0x000000ffff207224 */ /* 0x000fe200078e0a20 */
[----:B------:R-:W-:Y:S01]  /*6b40*/  ISETP.GT.U32.AND P3, PT, R0, R9, PT ;  /* 0x000000090000720c */ /* 0x000fe20003f64070 */
[----:B------:R-:W-:Y:S01]  /*6b50*/  IMAD.HI.U32 R19, R54, R21, RZ ;  /* 0x0000001536137227 */ /* 0x000fe200078e00ff */
[----:B------:R-:W-:-:S03]  /*6b60*/  ISETP.GT.U32.AND P5, PT, R0, R6, PT ;  /* 0x000000060000720c */ /* 0x000fc60003fa4070 */
[----:B------:R-:W-:Y:S02]  /*6b70*/  IMAD R14, R0, R32, R14 ;  /* 0x00000020000e7224 */ /* 0x000fe400078e020e */
[----:B------:R-:W-:-:S03]  /*6b80*/  IMAD.MOV R19, RZ, RZ, -R19 ;  /* 0x000000ffff137224 */ /* 0x000fc600078e0a13 */
[C---:B------:R-:W-:Y:S01]  /*6b90*/  ISETP.GT.U32.AND P1, PT, R0.reuse, R14, PT ;  /* 0x0000000e0000720c */ /* 0x040fe20003f24070 */
[----:B------:R-:W-:Y:S02]  /*6ba0*/  IMAD R21, R0, R19, R21 ;  /* 0x0000001300157224 */ /* 0x000fe400078e0215 */
[--C-:B------:R-:W-:Y:S01]  /*6bb0*/  @!P3 IMAD.IADD R9, R9, 0x1, -R0.reuse ;  /* 0x000000010909b824 */ /* 0x100fe200078e0a00 */
[----:B------:R-:W-:Y:S01]  /*6bc0*/  IABS R27, R3 ;  /* 0x00000003001b7213 */ /* 0x000fe20000000000 */
[----:B------:R-:W-:Y:S01]  /*6bd0*/  @!P5 IMAD.IADD R6, R6, 0x1, -R0 ;  /* 0x000000010606d824 */ /* 0x000fe200078e0a00 */
[----:B------:R-:W-:-:S03]  /*6be0*/  ISETP.GT.U32.AND P5, PT, R0, R21, PT ;  /* 0x000000150000720c */ /* 0x000fc60003fa4070 */
[----:B------:R-:W-:Y:S01]  /*6bf0*/  IMAD.HI.U32 R22, R54, R27, RZ ;  /* 0x0000001b36167227 */ /* 0x000fe200078e00ff */
[----:B------:R-:W-:-:S03]  /*6c00*/  ISETP.GT.U32.AND P2, PT, R0, R9, PT ;  /* 0x000000090000720c */ /* 0x000fc60003f44070 */
[----:B------:R-:W-:Y:S02]  /*6c10*/  IMAD.MOV R22, RZ, RZ, -R22 ;  /* 0x000000ffff167224 */ /* 0x000fe400078e0a16 */
[----:B------:R-:W-:Y:S01]  /*6c20*/  @!P1 IMAD.IADD R14, R14, 0x1, -R0 ;  /* 0x000000010e0e9824 */ /* 0x000fe200078e0a00 */
[C---:B------:R-:W-:Y:S01]  /*6c30*/  ISETP.GT.U32.AND P1, PT, R0.reuse, R4, PT ;  /* 0x000000040000720c */ /* 0x040fe20003f24070 */
[----:B------:R-:W-:Y:S02]  /*6c40*/  IMAD R22, R0, R22, R27 ;  /* 0x0000001600167224 */ /* 0x000fe400078e021b */
[----:B0-----:R-:W-:Y:S01]  /*6c50*/  IMAD.MOV.U32 R2, RZ, RZ, R6 ;  /* 0x000000ffff027224 */ /* 0x001fe200078e0006 */
[----:B----4-:R-:W-:Y:S02]  /*6c60*/  IABS R19, R55 ;  /* 0x0000003700137213 */ /* 0x010fe40000000000 */
[----:B------:R-:W-:-:S03]  /*6c70*/  IABS R18, R47 ;  /* 0x0000002f00127213 */ /* 0x000fc60000000000 */
[----:B------:R-:W-:-:S04]  /*6c80*/  IMAD.HI.U32 R37, R54, R19, RZ ;  /* 0x0000001336257227 */ /* 0x000fc800078e00ff */
[----:B------:R-:W-:-:S04]  /*6c90*/  IMAD.HI.U32 R32, R54, R18, RZ ;  /* 0x0000001236207227 */ /* 0x000fc800078e00ff */
[----:B------:R-:W-:Y:S01]  /*6ca0*/  IMAD.MOV R32, RZ, RZ, -R32 ;  /* 0x000000ffff207224 */ /* 0x000fe200078e0a20 */
[C---:B------:R-:W-:Y:S01]  /*6cb0*/  ISETP.GT.U32.AND P3, PT, R0.reuse, R14, PT ;  /* 0x0000000e0000720c */ /* 0x040fe20003f64070 */
[----:B------:R-:W-:Y:S02]  /*6cc0*/  IMAD.MOV R37, RZ, RZ, -R37 ;  /* 0x000000ffff257224 */ /* 0x000fe400078e0a25 */
[C---:B------:R-:W-:Y:S02]  /*6cd0*/  IMAD R32, R0.reuse, R32, R18 ;  /* 0x0000002000207224 */ /* 0x040fe400078e0212 */
[----:B------:R-:W-:Y:S02]  /*6ce0*/  @!P5 IMAD.IADD R21, R21, 0x1, -R0 ;  /* 0x000000011515d824 */ /* 0x000fe400078e0a00 */
[----:B------:R-:W-:Y:S01]  /*6cf0*/  @!P0 IMAD.MOV R2, RZ, RZ, -R2 ;  /* 0x000000ffff028224 */ /* 0x000fe200078e0a02 */
[C---:B------:R-:W-:Y:S01]  /*6d00*/  ISETP.GT.U32.AND P0, PT, R0.reuse, R22, PT ;  /* 0x000000160000720c */ /* 0x040fe20003f04070 */
[C---:B------:R-:W-:Y:S01]  /*6d10*/  IMAD R19, R0.reuse, R37, R19 ;  /* 0x0000002500137224 */ /* 0x040fe200078e0213 */
[C---:B------:R-:W-:Y:S01]  /*6d20*/  ISETP.GT.U32.AND P5, PT, R0.reuse, R21, PT ;  /* 0x000000150000720c */ /* 0x040fe20003fa4070 */
[--C-:B------:R-:W-:Y:S01]  /*6d30*/  @!P2 IMAD.IADD R9, R9, 0x1, -R0.reuse ;  /* 0x000000010909a824 */ /* 0x100fe200078e0a00 */
[----:B------:R-:W-:Y:S01]  /*6d40*/  ISETP.GT.U32.AND P2, PT, R0, R32, PT ;  /* 0x000000200000720c */ /* 0x000fe20003f44070 */
[--C-:B------:R-:W-:Y:S01]  /*6d50*/  @!P1 IMAD.IADD R4, R4, 0x1, -R0.reuse ;  /* 0x0000000104049824 */ /* 0x100fe200078e0a00 */
[----:B------:R-:W-:Y:S01]  /*6d60*/  ISETP.GT.U32.AND P1, PT, R0, R19, PT ;  /* 0x000000130000720c */ /* 0x000fe20003f24070 */
[----:B------:R-:W-:Y:S01]  /*6d70*/  @!P3 IMAD.IADD R14, R14, 0x1, -R0 ;  /* 0x000000010e0eb824 */ /* 0x000fe200078e0a00 */
[----:B------:R0:W-:Y:S01]  /*6d80*/  STL [R1+0x78], R2 ;  /* 0x0000780201007387 */ /* 0x0001e20000100800 */
[----:B------:R-:W-:-:S04]  /*6d90*/  ISETP.GE.AND P3, PT, R60, RZ, PT ;  /* 0x000000ff3c00720c */ /* 0x000fc80003f66270 */
[----:B------:R-:W-:Y:S01]  /*6da0*/  @!P0 IMAD.IADD R22, R22, 0x1, -R0 ;  /* 0x0000000116168824 */ /* 0x000fe200078e0a00 */
[----:B------:R-:W-:Y:S02]  /*6db0*/  IABS R18, R42 ;  /* 0x0000002a00127213 */ /* 0x000fe40000000000 */
[----:B------:R-:W-:Y:S01]  /*6dc0*/  ISETP.GE.AND P0, PT, R3, RZ, PT ;  /* 0x000000ff0300720c */ /* 0x000fe20003f06270 */
[----:B------:R-:W-:Y:S02]  /*6dd0*/  IMAD.MOV.U32 R3, RZ, RZ, R4 ;  /* 0x000000ffff037224 */ /* 0x000fe400078e0004 */
[----:B------:R-:W-:-:S04]  /*6de0*/  IMAD.HI.U32 R27, R54, R18, RZ ;  /* 0x00000012361b7227 */ /* 0x000fc800078e00ff */
[----:B------:R-:W-:Y:S01]  /*6df0*/  @!P5 IMAD.IADD R21, R21, 0x1, -R0 ;  /* 0x000000011515d824 */ /* 0x000fe200078e0a00 */
[----:B------:R-:W-:Y:S01]  /*6e00*/  ISETP.GE.AND P5, PT, R52, RZ, PT ;  /* 0x000000ff3400720c */ /* 0x000fe20003fa6270 */
[----:B0-----:R-:W-:Y:S01]  /*6e10*/  IMAD.MOV.U32 R2, RZ, RZ, R14 ;  /* 0x000000ffff027224 */ /* 0x001fe200078e000e */
[----:B------:R-:W4:Y:S01]  /*6e20*/  LDL.LU R52, [R1+0x2b0] ;  /* 0x0002b00001347983 */ /* 0x000f220000300800 */
[--C-:B------:R-:W-:Y:S02]  /*6e30*/  @!P2 IMAD.IADD R32, R32, 0x1, -R0.reuse ;  /* 0x000000012020a824 */ /* 0x100fe400078e0a00 */
[----:B------:R-:W-:Y:S02]  /*6e40*/  @!P4 IMAD.MOV R3, RZ, RZ, -R3 ;  /* 0x000000ffff03c224 */ /* 0x000fe400078e0a03 */
[----:B------:R-:W-:Y:S01]  /*6e50*/  IMAD.MOV R27, RZ, RZ, -R27 ;  /* 0x000000ffff1b7224 */ /* 0x000fe200078e0a1b */
[C---:B------:R-:W-:Y:S01]  /*6e60*/  ISETP.GT.U32.AND P4, PT, R0.reuse, R32, PT ;  /* 0x000000200000720c */ /* 0x040fe20003f84070 */
[----:B------:R-:W-:Y:S01]  /*6e70*/  @!P1 IMAD.IADD R19, R19, 0x1, -R0 ;  /* 0x0000000113139824 */ /* 0x000fe200078e0a00 */
[----:B------:R-:W-:Y:S01]  /*6e80*/  ISETP.GE.AND P1, PT, R55, RZ, PT ;  /* 0x000000ff3700720c */ /* 0x000fe20003f26270 */
[----:B------:R-:W-:Y:S01]  /*6e90*/  @!P6 IMAD.MOV R2, RZ, RZ, -R2 ;  /* 0x000000ffff02e224 */ /* 0x000fe200078e0a02 */
[----:B------:R-:W4:Y:S01]  /*6ea0*/  LDL.LU R55, [R1+0x2b4] ;  /* 0x0002b40001377983 */ /* 0x000f220000300800 */
[----:B------:R-:W-:-:S03]  /*6eb0*/  IMAD R18, R0, R27, R18 ;  /* 0x0000001b00127224 */ /* 0x000fc600078e0212 */
[----:B------:R0:W-:Y:S04]  /*6ec0*/  STL [R1+0x74], R3 ;  /* 0x0000740301007387 */ /* 0x0001e80000100800 */
[----:B------:R1:W-:Y:S01]  /*6ed0*/  STL [R1+0x70], R2 ;  /* 0x0000700201007387 */ /* 0x0003e20000100800 */
[----:B0-----:R-:W-:Y:S02]  /*6ee0*/  IMAD.MOV.U32 R3, RZ, RZ, R9 ;  /* 0x000000ffff037224 */ /* 0x001fe400078e0009 */
[----:B-1----:R-:W-:Y:S02]  /*6ef0*/  IMAD.MOV.U32 R2, RZ, RZ, R21 ;  /* 0x000000ffff027224 */ /* 0x002fe400078e0015 */
[----:B------:R-:W-:Y:S01]  /*6f00*/  @!P3 IMAD.MOV R3, RZ, RZ, -R3 ;  /* 0x000000ffff03b224 */ /* 0x000fe200078e0a03 */
[----:B------:R-:W-:Y:S01]  /*6f10*/  ISETP.GT.U32.AND P3, PT, R0, R18, PT ;  /* 0x000000120000720c */ /* 0x000fe20003f64070 */
[----:B------:R-:W-:-:S02]  /*6f20*/  @!P5 IMAD.MOV R2, RZ, RZ, -R2 ;  /* 0x000000ffff02d224 */ /* 0x000fc400078e0a02 */
[--C-:B------:R-:W-:Y:S01]  /*6f30*/  @!P4 IMAD.IADD R32, R32, 0x1, -R0.reuse ;  /* 0x000000012020c824 */ /* 0x100fe200078e0a00 */
[----:B------:R-:W-:Y:S04]  /*6f40*/  STL [R1+0x6c], R3 ;  /* 0x00006c0301007387 */ /* 0x000fe80000100800 */
[----:B------:R0:W-:Y:S05]  /*6f50*/  STL [R1+0x68], R2 ;  /* 0x0000680201007387 */ /* 0x0001ea0000100800 */
[----:B------:R-:W-:Y:S01]  /*6f60*/  @!P3 IMAD.IADD R18, R18, 0x1, -R0 ;  /* 0x000000011212b824 */ /* 0x000fe200078e0a00 */
[----:B--2---:R-:W-:-:S02]  /*6f70*/  IABS R6, R56 ;  /* 0x0000003800067213 */ /* 0x004fc40000000000 */
[----:B------:R-:W-:Y:S02]  /*6f80*/  ISETP.GE.AND P4, PT, R56, RZ, PT ;  /* 0x000000ff3800720c */ /* 0x000fe40003f86270 */
[----:B------:R-:W2:Y:S01]  /*6f90*/  LDL.LU R56, [R1+0x2b8] ;  /* 0x0002b80001387983 */ /* 0x000ea20000300800 */
[----:B---3--:R-:W-:Y:S02]  /*6fa0*/  IABS R9, R57 ;  /* 0x0000003900097213 */ /* 0x008fe40000000000 */
[----:B------:R-:W-:Y:S02]  /*6fb0*/  ISETP.GE.AND P3, PT, R57, RZ, PT ;  /* 0x000000ff3900720c */ /* 0x000fe40003f66270 */
[----:B------:R-:W3:Y:S01]  /*6fc0*/  LDL.LU R57, [R1+0x2bc] ;  /* 0x0002bc0001397983 */ /* 0x000ee20000300800 */
[----:B------:R-:W-:Y:S01]  /*6fd0*/  ISETP.GT.U32.AND P2, PT, R0, R22, PT ;  /* 0x000000160000720c */ /* 0x000fe20003f44070 */
[----:B------:R-:W-:Y:S01]  /*6fe0*/  IMAD.HI.U32 R20, R54, R6, RZ ;  /* 0x0000000636147227 */ /* 0x000fe200078e00ff */
[----:B------:R-:W-:-:S03]  /*6ff0*/  ISETP.GT.U32.AND P6, PT, R0, R19, PT ;  /* 0x000000130000720c */ /* 0x000fc60003fc4070 */
[----:B------:R-:W-:-:S04]  /*7000*/  IMAD.MOV R4, RZ, RZ, -R20 ;  /* 0x000000ffff047224 */ /* 0x000fc800078e0a14 */
[----:B------:R-:W-:Y:S01]  /*7010*/  IMAD R14, R0, R4, R6 ;  /* 0x00000004000e7224 */ /* 0x000fe200078e0206 */
[----:B------:R-:W-:Y:S02]  /*7020*/  ISETP.GE.AND P5, PT, R47, RZ, PT ;  /* 0x000000ff2f00720c */ /* 0x000fe40003fa6270 */
[----:B------:R-:W3:Y:S01]  /*7030*/  LDL.LU R47, [R1+0x2c0] ;  /* 0x0002c000012f7983 */ /* 0x000ee20000300800 */
[--C-:B------:R-:W-:Y:S01]  /*7040*/  @!P2 IMAD.IADD R22, R22, 0x1, -R0.reuse ;  /* 0x000000011616a824 */ /* 0x100fe200078e0a00 */
[----:B------:R-:W-:Y:S01]  /*7050*/  ISETP.GT.U32.AND P2, PT, R0, R14, PT ;  /* 0x0000000e0000720c */ /* 0x000fe20003f44070 */
[----:B------:R-:W-:Y:S01]  /*7060*/  @!P6 IMAD.IADD R19, R19, 0x1, -R0 ;  /* 0x000000011313e824 */ /* 0x000fe200078e0a00 */
[----:B------:R-:W-:Y:S01]  /*7070*/  ISETP.GE.AND P6, PT, R42, RZ, PT ;  /* 0x000000ff2a00720c */ /* 0x000fe20003fc6270 */
[----:B------:R-:W3:Y:S04]  /*7080*/  LDL.LU R61, [R1+0x2c4] ;  /* 0x0002c400013d7983 */ /* 0x000ee80000300800 */
[----:B------:R-:W3:Y:S01]  /*7090*/  LDL.LU R42, [R1+0x2c8] ;  /* 0x0002c800012a7983 */ /* 0x000ee20000300800 */
[----:B------:R-:W-:-:S02]  /*70a0*/  IMAD.MOV.U32 R6, RZ, RZ, R9 ;  /* 0x000000ffff067224 */ /* 0x000fc400078e0009 */
[----:B0-----:R-:W-:Y:S02]  /*70b0*/  IMAD.MOV.U32 R2, RZ, RZ, R22 ;  /* 0x000000ffff027224 */ /* 0x001fe400078e0016 */
[----:B------:R-:W-:-:S04]  /*70c0*/  IMAD.HI.U32 R9, R54, R6, RZ ;  /* 0x0000000636097227 */ /* 0x000fc800078e00ff */
[----:B------:R-:W-:Y:S02]  /*70d0*/  @!P2 IMAD.IADD R14, R14, 0x1, -R0 ;  /* 0x000000010e0ea824 */ /* 0x000fe400078e0a00 */
[----:B------:R-:W-:Y:S01]  /*70e0*/  @!P0 IMAD.MOV R2, RZ, RZ, -R2 ;  /* 0x000000ffff028224 */ /* 0x000fe200078e0a02 */
[C---:B------:R-:W-:Y:S01]  /*70f0*/  ISETP.GT.U32.AND P0, PT, R0.reuse, R18, PT ;  /* 0x000000120000720c */ /* 0x040fe20003f04070 */
[----:B------:R-:W-:Y:S01]  /*7100*/  IMAD.MOV R9, RZ, RZ, -R9 ;  /* 0x000000ffff097224 */ /* 0x000fe200078e0a09 */
[C---:B------:R-:W-:Y:S01]  /*7110*/  ISETP.GT.U32.AND P2, PT, R0.reuse, R14, PT ;  /* 0x0000000e0000720c */ /* 0x040fe20003f44070 */
[----:B------:R-:W-:Y:S01]  /*7120*/  IMAD.MOV.U32 R3, RZ, RZ, R19 ;  /* 0x000000ffff037224 */ /* 0x000fe200078e0013 */
[----:B------:R0:W-:Y:S01]  /*7130*/  STL [R1+0x5c], R2 ;  /* 0x00005c0201007387 */ /* 0x0001e20000100800 */
[----:B------:R-:W-:Y:S02]  /*7140*/  IMAD R6, R0, R9, R6 ;  /* 0x0000000900067224 */ /* 0x000fe400078e0206 */
[----:B------:R-:W-:-:S02]  /*7150*/  @!P1 IMAD.MOV R3, RZ, RZ, -R3 ;  /* 0x000000ffff039224 */ /* 0x000fc400078e0a03 */
[----:B0-----:R-:W-:Y:S01]  /*7160*/  IMAD.MOV.U32 R2, RZ, RZ, R32 ;  /* 0x000000ffff027224 */ /* 0x001fe200078e0020 */
[----:B------:R-:W-:-:S03]  /*7170*/  ISETP.GT.U32.AND P1, PT, R0, R6, PT ;  /* 0x000000060000720c */ /* 0x000fc60003f24070 */
[----:B------:R-:W-:Y:S02]  /*7180*/  @!P0 IMAD.IADD R18, R18, 0x1, -R0 ;  /* 0x0000000112128824 */ /* 0x000fe400078e0a00 */
[----:B------:R-:W-:Y:S01]  /*7190*/  @!P5 IMAD.MOV R2, RZ, RZ, -R2 ;  /* 0x000000ffff02d224 */ /* 0x000fe200078e0a02 */
[----:B------:R-:W-:Y:S01]  /*71a0*/  STL [R1+0x58], R3 ;  /* 0x0000580301007387 */ /* 0x000fe20000100800 */
[----:B------:R-:W-:-:S03]  /*71b0*/  @!P2 IMAD.IADD R14, R14, 0x1, -R0 ;  /* 0x000000010e0ea824 */ /* 0x000fc600078e0a00 */
[----:B------:R0:W-:Y:S02]  /*71c0*/  STL [R1+0x54], R2 ;  /* 0x0000540201007387 */ /* 0x0001e40000100800 */
[----:B0-----:R-:W-:-:S04]  /*71d0*/  IMAD.MOV.U32 R2, RZ, RZ, R18 ;  /* 0x000000ffff027224 */ /* 0x001fc800078e0012 */
[----:B------:R-:W-:Y:S02]  /*71e0*/  @!P6 IMAD.MOV R2, RZ, RZ, -R2 ;  /* 0x000000ffff02e224 */ /* 0x000fe400078e0a02 */
[----:B------:R-:W-:Y:S01]  /*71f0*/  @!P1 IMAD.IADD R6, R6, 0x1, -R0 ;  /* 0x0000000106069824 */ /* 0x000fe200078e0a00 */
[----:B----4-:R-:W-:-:S05]  /*7200*/  IABS R20, R52 ;  /* 0x0000003400147213 */ /* 0x010fca0000000000 */
[----:B------:R-:W-:-:S04]  /*7210*/  IMAD.HI.U32 R9, R54, R20, RZ ;  /* 0x0000001436097227 */ /* 0x000fc800078e00ff */
[----:B------:R-:W-:-:S04]  /*7220*/  IMAD.MOV R9, RZ, RZ, -R9 ;  /* 0x000000ffff097224 */ /* 0x000fc800078e0a09 */
[----:B------:R-:W-:Y:S01]  /*7230*/  IMAD R20, R0, R9, R20 ;  /* 0x0000000900147224 */ /* 0x000fe200078e0214 */
[----:B--2---:R-:W-:Y:S02]  /*7240*/  ISETP.GE.AND P2, PT, R56, RZ, PT ;  /* 0x000000ff3800720c */ /* 0x004fe40003f46270 */
[----:B------:R-:W-:Y:S02]  /*7250*/  IABS R9, R56 ;  /* 0x0000003800097213 */ /* 0x000fe40000000000 */
[----:B------:R-:W2:Y:S04]  /*7260*/  LDL.LU R56, [R1+0x2cc] ;  /* 0x0002cc0001387983 */ /* 0x000ea80000300800 */
[----:B------:R0:W-:Y:S01]  /*7270*/  STL [R1+0x50], R2 ;  /* 0x0000500201007387 */ /* 0x0001e20000100800 */
[----:B---3--:R-:W-:-:S02]  /*7280*/  ISETP.GE.AND P1, PT, R57, RZ, PT ;  /* 0x000000ff3900720c */ /* 0x008fc40003f26270 */
[----:B------:R-:W-:Y:S02]  /*7290*/  IABS R37, R57 ;  /* 0x0000003900257213 */ /* 0x000fe40000000000 */
[----:B------:R-:W3:Y:S04]  /*72a0*/  LDL.LU R57, [R1+0x2d0] ;  /* 0x0002d00001397983 */ /* 0x000ee80000300800 */
[----:B------:R-:W4:Y:S01]  /*72b0*/  LDL.LU R60, [R1+0x2d4] ;  /* 0x0002d400013c7983 */ /* 0x000f220000300800 */
[----:B------:R-:W-:Y:S02]  /*72c0*/  IABS R4, R55 ;  /* 0x0000003700047213 */ /* 0x000fe40000000000 */
[----:B------:R-:W-:-:S03]  /*72d0*/  ISETP.GT.U32.AND P6, PT, R0, R6, PT ;  /* 0x000000060000720c */ /* 0x000fc60003fc4070 */
[----:B------:R-:W-:-:S04]  /*72e0*/  IMAD.HI.U32 R19, R54, R4, RZ ;  /* 0x0000000436137227 */ /* 0x000fc800078e00ff */
[----:B------:R-:W-:Y:S02]  /*72f0*/  IMAD.MOV R19, RZ, RZ, -R19 ;  /* 0x000000ffff137224 */ /* 0x000fe400078e0a13 */
[----:B0-----:R-:W-:Y:S02]  /*7300*/  IMAD.MOV.U32 R2, RZ, RZ, R14 ;  /* 0x000000ffff027224 */ /* 0x001fe400078e000e */
[C---:B------:R-:W-:Y:S02]  /*7310*/  IMAD R4, R0.reuse, R19, R4 ;  /* 0x0000001300047224 */ /* 0x040fe400078e0204 */
[----:B------:R-:W-:Y:S01]  /*7320*/  @!P4 IMAD.MOV R2, RZ, RZ, -R2 ;  /* 0x000000ffff02c224 */ /* 0x000fe200078e0a02 */
[----:B------:R-:W-:Y:S01]  /*7330*/  ISETP.GT.U32.AND P4, PT, R0, R20, PT ;  /* 0x000000140000720c */ /* 0x000fe20003f84070 */
[----:B------:R-:W-:-:S04]  /*7340*/  IMAD.HI.U32 R18, R54, R9, RZ ;  /* 0x0000000936127227 */ /* 0x000fc800078e00ff */
[----:B------:R-:W-:Y:S01]  /*7350*/  @!P6 IMAD.IADD R6, R6, 0x1, -R0 ;  /* 0x000000010606e824 */ /* 0x000fe200078e0a00 */
[----:B------:R-:W-:Y:S01]  /*7360*/  ISETP.GT.U32.AND P6, PT, R0, R4, PT ;  /* 0x000000040000720c */ /* 0x000fe20003fc4070 */
[----:B------:R-:W-:-:S04]  /*7370*/  IMAD.MOV R18, RZ, RZ, -R18 ;  /* 0x000000ffff127224 */ /* 0x000fc800078e0a12 */
[----:B------:R-:W-:Y:S02]  /*7380*/  IMAD R9, R0, R18, R9 ;  /* 0x0000001200097224 */ /* 0x000fe400078e0209 */
[----:B------:R-:W-:-:S03]  /*7390*/  @!P4 IMAD.IADD R20, R20, 0x1, -R0 ;  /* 0x000000011414c824 */ /* 0x000fc600078e0a00 */
[----:B------:R-:W-:Y:S01]  /*73a0*/  ISETP.GT.U32.AND P4, PT, R0, R9, PT ;  /* 0x000000090000720c */ /* 0x000fe20003f84070 */
[----:B------:R-:W-:-:S04]  /*73b0*/  IMAD.HI.U32 R14, R54, R37, RZ ;  /* 0x00000025360e7227 */ /* 0x000fc800078e00ff */
[----:B------:R-:W-:Y:S01]  /*73c0*/  @!P6 IMAD.IADD R4, R4, 0x1, -R0 ;  /* 0x000000010404e824 */ /* 0x000fe200078e0a00 */
[----:B------:R-:W-:Y:S01]  /*73d0*/  ISETP.GT.U32.AND P6, PT, R0, R20, PT ;  /* 0x000000140000720c */ /* 0x000fe20003fc4070 */
[----:B------:R-:W-:Y:S01]  /*73e0*/  IMAD.MOV R14, RZ, RZ, -R14 ;  /* 0x000000ffff0e7224 */ /* 0x000fe200078e0a0e */
[----:B------:R0:W-:Y:S01]  /*73f0*/  STL [R1+0x4c], R2 ;  /* 0x00004c0201007387 */ /* 0x0001e20000100800 */
[----:B------:R-:W-:Y:S02]  /*7400*/  ISETP.GE.AND P5, PT, R52, RZ, PT ;  /* 0x000000ff3400720c */ /* 0x000fe40003fa6270 */
[----:B------:R-:W-:Y:S01]  /*7410*/  IMAD R37, R0, R14, R37 ;  /* 0x0000000e00257224 */ /* 0x000fe200078e0225 */
[----:B------:R-:W-:Y:S01]  /*7420*/  IABS R19, R42 ;  /* 0x0000002a00137213 */ /* 0x000fe20000000000 */
[----:B------:R-:W-:Y:S01]  /*7430*/  @!P4 IMAD.IADD R9, R9, 0x1, -R0 ;  /* 0x000000010909c824 */ /* 0x000fe200078e0a00 */
[----:B------:R-:W4:Y:S01]  /*7440*/  LDL.LU R52, [R1+0x2d8] ;  /* 0x0002d80001347983 */ /* 0x000f220000300800 */
[----:B0-----:R-:W-:-:S03]  /*7450*/  IMAD.MOV.U32 R2, RZ, RZ, R6 ;  /* 0x000000ffff027224 */ /* 0x001fc600078e0006 */
[----:B------:R-:W-:Y:S01]  /*7460*/  ISETP.GT.U32.AND P4, PT, R0, R9, PT ;  /* 0x000000090000720c */ /* 0x000fe20003f84070 */
[----:B------:R-:W-:Y:S01]  /*7470*/  @!P6 IMAD.IADD R20, R20, 0x1, -R0 ;  /* 0x000000011414e824 */ /* 0x000fe200078e0a00 */
[----:B------:R-:W-:Y:S01]  /*7480*/  ISETP.GT.U32.AND P6, PT, R0, R37, PT ;  /* 0x000000250000720c */ /* 0x000fe20003fc4070 */
[----:B------:R-:W-:Y:S01]  /*7490*/  @!P3 IMAD.MOV R2, RZ, RZ, -R2 ;  /* 0x000000ffff02b224 */ /* 0x000fe200078e0a02 */
[----:B------:R-:W-:Y:S01]  /*74a0*/  ISETP.GE.AND P0, PT, R55, RZ, PT ;  /* 0x000000ff3700720c */ /* 0x000fe20003f06270 */
[C---:B------:R-:W-:Y:S01]  /*74b0*/  IMAD.HI.U32 R14, R54.reuse, R19, RZ ;  /* 0x00000013360e7227 */ /* 0x040fe200078e00ff */
[----:B------:R-:W-:Y:S01]  /*74c0*/  IABS R32, R47 ;  /* 0x0000002f00207213 */ /* 0x000fe20000000000 */
[----:B------:R-:W4:Y:S02]  /*74d0*/  LDL.LU R55, [R1+0x2dc] ;  /* 0x0002dc0001377983 */ /* 0x000f240000300800 */
[----:B------:R-:W-:Y:S02]  /*74e0*/  IMAD.MOV R14, RZ, RZ, -R14 ;  /* 0x000000ffff0e7224 */ /* 0x000fe400078e0a0e */
[----:B------:R0:W-:Y:S01]  /*74f0*/  STL [R1+0x3c], R2 ;  /* 0x00003c0201007387 */ /* 0x0001e20000100800 */
[----:B------:R-:W-:Y:S01]  /*7500*/  IMAD.HI.U32 R21, R54, R32, RZ ;  /* 0x0000002036157227 */ /* 0x000fe200078e00ff */
[----:B------:R-:W-:-:S03]  /*7510*/  IABS R27, R61 ;  /* 0x0000003d001b7213 */ /* 0x000fc60000000000 */
[C---:B------:R-:W-:Y:S02]  /*7520*/  IMAD R19, R0.reuse, R14, R19 ;  /* 0x0000000e00137224 */ /* 0x040fe400078e0213 */
[----:B0-----:R-:W-:Y:S02]  /*7530*/  IMAD.MOV.U32 R2, RZ, RZ, R20 ;  /* 0x000000ffff027224 */ /* 0x001fe400078e0014 */
[----:B------:R-:W-:Y:S02]  /*7540*/  IMAD.MOV R21, RZ, RZ, -R21 ;  /* 0x000000ffff157224 */ /* 0x000fe400078e0a15 */
[----:B------:R-:W-:Y:S01]  /*7550*/  @!P5 IMAD.MOV R2, RZ, RZ, -R2 ;  /* 0x000000ffff02d224 */ /* 0x000fe200078e0a02 */
[C---:B------:R-:W-:Y:S01]  /*7560*/  ISETP.GT.U32.AND P3, PT, R0.reuse, R4, PT ;  /* 0x000000040000720c */ /* 0x040fe20003f64070 */
[--C-:B------:R-:W-:Y:S01]  /*7570*/  @!P4 IMAD.IADD R9, R9, 0x1, -R0.reuse ;  /* 0x000000010909c824 */ /* 0x100fe200078e0a00 */
[----:B------:R-:W-:Y:S01]  /*7580*/  ISETP.GT.U32.AND P4, PT, R0, R19, PT ;  /* 0x000000130000720c */ /* 0x000fe20003f84070 */
[----:B------:R-:W-:Y:S01]  /*7590*/  @!P6 IMAD.IADD R37, R37, 0x1, -R0 ;  /* 0x000000012525e824 */ /* 0x000fe200078e0a00 */
[----:B------:R0:W-:Y:S01]  /*75a0*/  STL [R1+0x40], R2 ;  /* 0x0000400201007387 */ /* 0x0001e20000100800 */
[----:B------:R-:W-:Y:S01]  /*75b0*/  ISETP.GE.AND P6, PT, R47, RZ, PT ;  /* 0x000000ff2f00720c */ /* 0x000fe20003fc6270 */
[----:B------:R-:W-:-:S02]  /*75c0*/  IMAD.HI.U32 R18, R54, R27, RZ ;  /* 0x0000001b36127227 */ /* 0x000fc400078e00ff */
[----:B------:R-:W4:Y:S02]  /*75d0*/  LDL.LU R47, [R1+0x2e0] ;  /* 0x0002e000012f7983 */ /* 0x000f240000300800 */
[----:B------:R-:W-:Y:S02]  /*75e0*/  IMAD R32, R0, R21, R32 ;  /* 0x0000001500207224 */ /* 0x000fe400078e0220 */
[----:B------:R-:W-:-:S03]  /*75f0*/  IMAD.MOV R18, RZ, RZ, -R18 ;  /* 0x000000ffff127224 */ /* 0x000fc600078e0a12 */
[C---:B------:R-:W-:Y:S01]  /*7600*/  ISETP.GT.U32.AND P5, PT, R0.reuse, R32, PT ;  /* 0x000000200000720c */ /* 0x040fe20003fa4070 */
[----:B------:R-:W-:Y:S02]  /*7610*/  IMAD R27, R0, R18, R27 ;  /* 0x00000012001b7224 */ /* 0x000fe400078e021b */
[--C-:B------:R-:W-:Y:S02]  /*7620*/  @!P3 IMAD.IADD R4, R4, 0x1, -R0.reuse ;  /* 0x000000010404b824 */ /* 0x100fe400078e0a00 */
[----:B------:R-:W-:Y:S01]  /*7630*/  @!P4 IMAD.IADD R19, R19, 0x1, -R0 ;  /* 0x000000011313c824 */ /* 0x000fe200078e0a00 */
[----:B------:R-:W-:Y:S01]  /*7640*/  ISETP.GT.U32.AND P3, PT, R0, R27, PT ;  /* 0x0000001b0000720c */ /* 0x000fe20003f64070 */
[----:B------:R-:W-:-:S03]  /*7650*/  @!P0 IMAD.MOV R4, RZ, RZ, -R4 ;  /* 0x000000ffff048224 */ /* 0x000fc600078e0a04 */
[----:B------:R-:W-:-:S03]  /*7660*/  ISETP.GT.U32.AND P0, PT, R0, R19, PT ;  /* 0x000000130000720c */ /* 0x000fc60003f04070 */
[----:B------:R-:W-:Y:S01]  /*7670*/  @!P5 IMAD.IADD R32, R32, 0x1, -R0 ;  /* 0x000000012020d824 */ /* 0x000fe200078e0a00 */
[----:B------:R-:W-:Y:S01]  /*7680*/  ISETP.GT.U32.AND P5, PT, R0, R37, PT ;  /* 0x000000250000720c */ /* 0x000fe20003fa4070 */
[----:B------:R-:W-:-:S04]  /*7690*/  IMAD.MOV.U32 R3, RZ, RZ, R9 ;  /* 0x000000ffff037224 */ /* 0x000fc800078e0009 */
[--C-:B------:R-:W-:Y:S01]  /*76a0*/  @!P3 IMAD.IADD R27, R27, 0x1, -R0.reuse ;  /* 0x000000011b1bb824 */ /* 0x100fe200078e0a00 */
[C---:B------:R-:W-:Y:S01]  /*76b0*/  ISETP.GT.U32.AND P3, PT, R0.reuse, R32, PT ;  /* 0x000000200000720c */ /* 0x040fe20003f64070 */
[----:B------:R-:W-:Y:S02]  /*76c0*/  @!P2 IMAD.MOV R3, RZ, RZ, -R3 ;  /* 0x000000ffff03a224 */ /* 0x000fe400078e0a03 */
[--C-:B------:R-:W-:Y:S01]  /*76d0*/  @!P0 IMAD.IADD R19, R19, 0x1, -R0.reuse ;  /* 0x0000000113138824 */ /* 0x100fe200078e0a00 */
[----:B------:R-:W-:Y:S02]  /*76e0*/  ISETP.GT.U32.AND P4, PT, R0, R27, PT ;  /* 0x0000001b0000720c */ /* 0x000fe40003f84070 */
[----:B------:R-:W-:Y:S01]  /*76f0*/  ISETP.GE.AND P0, PT, R42, RZ, PT ;  /* 0x000000ff2a00720c */ /* 0x000fe20003f06270 */
[----:B------:R-:W-:Y:S01]  /*7700*/  @!P5 IMAD.IADD R37, R37, 0x1, -R0 ;  /* 0x000000012525d824 */ /* 0x000fe200078e0a00 */
[----:B------:R-:W4:Y:S03]  /*7710*/  LDL.LU R42, [R1+0x2e4] ;  /* 0x0002e400012a7983 */ /* 0x000f260000300800 */
[----:B------:R-:W-:-:S02]  /*7720*/  IMAD.MOV.U32 R5, RZ, RZ, R37 ;  /* 0x000000ffff057224 */ /* 0x000fc400078e0025 */
[--C-:B------:R-:W-:Y:S02]  /*7730*/  @!P3 IMAD.IADD R32, R32, 0x1, -R0.reuse ;  /* 0x000000012020b824 */ /* 0x100fe400078e0a00 */
[----:B------:R-:W-:Y:S01]  /*7740*/  @!P1 IMAD.MOV R5, RZ, RZ, -R5 ;  /* 0x000000ffff059224 */ /* 0x000fe200078e0a05 */
[----:B------:R-:W-:Y:S01]  /*7750*/  ISETP.GE.AND P3, PT, R61, RZ, PT ;  /* 0x000000ff3d00720c */ /* 0x000fe20003f66270 */
[----:B------:R-:W-:Y:S02]  /*7760*/  @!P4 IMAD.IADD R27, R27, 0x1, -R0 ;  /* 0x000000011b1bc824 */ /* 0x000fe400078e0a00 */
[----:B0-----:R-:W-:Y:S01]  /*7770*/  IMAD.MOV.U32 R2, RZ, RZ, R32 ;  /* 0x000000ffff027224 */ /* 0x001fe200078e0020 */
[----:B------:R0:W-:Y:S03]  /*7780*/  STL [R1+0x18], R5 ;  /* 0x0000180501007387 */ /* 0x0001e60000100800 */
[----:B------:R-:W-:-:S02]  /*7790*/  @!P6 IMAD.MOV R2, RZ, RZ, -R2 ;  /* 0x000000ffff02e224 */ /* 0x000fc400078e0a02 */
[----:B0-----:R-:W-:-:S04]  /*77a0*/  IMAD.MOV.U32 R5, RZ, RZ, R27 ;  /* 0x000000ffff057224 */ /* 0x001fc800078e001b */
[----:B------:R-:W-:Y:S01]  /*77b0*/  @!P3 IMAD.MOV R5, RZ, RZ, -R5 ;  /* 0x000000ffff05b224 */ /* 0x000fe200078e0a05 */
[----:B--2---:R-:W-:-:S05]  /*77c0*/  IABS R18, R56 ;  /* 0x0000003800127213 */ /* 0x004fca0000000000 */
[----:B------:R-:W-:-:S04]  /*77d0*/  IMAD.HI.U32 R22, R54, R18, RZ ;  /* 0x0000001236167227 */ /* 0x000fc800078e00ff */
[----:B------:R-:W-:-:S04]  /*77e0*/  IMAD.MOV R22, RZ, RZ, -R22 ;  /* 0x000000ffff167224 */ /* 0x000fc800078e0a16 */
[----:B------:R-:W-:-:S05]  /*77f0*/  IMAD R18, R0, R22, R18 ;  /* 0x0000001600127224 */ /* 0x000fca00078e0212 */
[----:B------:R-:W-:Y:S02]  /*7800*/  ISETP.GT.U32.AND P2, PT, R0, R18, PT ;  /* 0x000000120000720c */ /* 0x000fe40003f44070 */
[----:B---3--:R-:W-:-:S05]  /*7810*/  IABS R14, R57 ;  /* 0x00000039000e7213 */ /* 0x008fca0000000000 */
[----:B------:R-:W-:Y:S01]  /*7820*/  IMAD.HI.U32 R21, R54, R14, RZ ;  /* 0x0000000e36157227 */ /* 0x000fe200078e00ff */
[----:B----4-:R-:W-:-:S03]  /*7830*/  IABS R6, R60 ;  /* 0x0000003c00067213 */ /* 0x010fc60000000000 */
[----:B------:R-:W-:Y:S02]  /*7840*/  IMAD.MOV R21, RZ, RZ, -R21 ;  /* 0x000000ffff157224 */ /* 0x000fe400078e0a15 */
[----:B------:R-:W-:-:S04]  /*7850*/  IMAD.HI.U32 R20, R54, R6, RZ ;  /* 0x0000000636147227 */ /* 0x000fc800078e00ff */
[----:B------:R-:W-:Y:S02]  /*7860*/  IMAD R14, R0, R21, R14 ;  /* 0x00000015000e7224 */ /* 0x000fe400078e020e */
[----:B------:R-:W-:-:S03]  /*7870*/  IMAD.MOV R20, RZ, RZ, -R20 ;  /* 0x000000ffff147224 */ /* 0x000fc600078e0a14 */
[C---:B------:R-:W-:Y:S01]  /*7880*/  ISETP.GT.U32.AND P5, PT, R0.reuse, R14, PT ;  /* 0x0000000e0000720c */ /* 0x040fe20003fa4070 */
[----:B------:R-:W-:Y:S02]  /*7890*/  IMAD R6, R0, R20, R6 ;  /* 0x0000001400067224 */ /* 0x000fe400078e0206 */
[----:B------:R-:W-:Y:S01]  /*78a0*/  @!P2 IMAD.IADD R18, R18, 0x1, -R0 ;  /* 0x000000011212a824 */ /* 0x000fe200078e0a00 */
[----:B------:R-:W-:Y:S02]  /*78b0*/  ISETP.GE.AND P2, PT, R56, RZ, PT ;  /* 0x000000ff3800720c */ /* 0x000fe40003f46270 */
[C---:B------:R-:W-:Y:S01]  /*78c0*/  ISETP.GT.U32.AND P4, PT, R0.reuse, R6, PT ;  /* 0x000000060000720c */ /* 0x040fe20003f84070 */
[----:B------:R-:W2:Y:S01]  /*78d0*/  LDL.LU R56, [R1+0x2e8] ;  /* 0x0002e80001387983 */ /* 0x000ea20000300800 */
[----:B------:R-:W-:-:S05]  /*78e0*/  ISETP.GT.U32.AND P1, PT, R0, R18, PT ;  /* 0x000000120000720c */ /* 0x000fca0003f24070 */
[--C-:B------:R-:W-:Y:S01]  /*78f0*/  @!P5 IMAD.IADD R14, R14, 0x1, -R0.reuse ;  /* 0x000000010e0ed824 */ /* 0x100fe200078e0a00 */
[----:B------:R-:W-:Y:S02]  /*7900*/  ISETP.GE.AND P5, PT, R57, RZ, PT ;  /* 0x000000ff3900720c */ /* 0x000fe40003fa6270 */
[----:B------:R-:W3:Y:S04]  /*7910*/  LDL.LU R57, [R1+0x2ec] ;  /* 0x0002ec0001397983 */ /* 0x000ee80000300800 */
[----:B------:R0:W-:Y:S01]  /*7920*/  STL [R1+0x1c], R2 ;  /* 0x00001c0201007387 */ /* 0x0001e20000100800 */
[--C-:B------:R-:W-:Y:S01]  /*7930*/  @!P4 IMAD.IADD R6, R6, 0x1, -R0.reuse ;  /* 0x000000010606c824 */ /* 0x100fe200078e0a00 */
[----:B------:R-:W-:Y:S01]  /*7940*/  ISETP.GT.U32.AND P4, PT, R0, R14, PT ;  /* 0x0000000e0000720c */ /* 0x000fe20003f84070 */
[----:B------:R-:W-:-:S02]  /*7950*/  @!P1 IMAD.IADD R18, R18, 0x1, -R0 ;  /* 0x0000000112129824 */ /* 0x000fc400078e0a00 */
[----:B0-----:R-:W-:Y:S01]  /*7960*/  IMAD.MOV.U32 R2, RZ, RZ, R19 ;  /* 0x000000ffff027224 */ /* 0x001fe200078e0013 */
[----:B------:R-:W-:Y:S03]  /*7970*/  STL [R1+0x20], R5 ;  /* 0x0000200501007387 */ /* 0x000fe60000100800 */
[----:B------:R-:W-:Y:S01]  /*7980*/  @!P0 IMAD.MOV R2, RZ, RZ, -R2 ;  /* 0x000000ffff028224 */ /* 0x000fe200078e0a02 */
[----:B------:R-:W4:Y:S04]  /*7990*/  LDL.LU R33, [R1+0x2f0] ;  /* 0x0002f00001217983 */ /* 0x000f280000300800 */
[----:B------:R0:W-:Y:S01]  /*79a0*/  STL [R1+0x24], R2 ;  /* 0x0000240201007387 */ /* 0x0001e20000100800 */
[----:B------:R-:W-:Y:S01]  /*79b0*/  ISETP.GT.U32.AND P6, PT, R0, R6, PT ;  /* 0x000000060000720c */ /* 0x000fe20003fc4070 */
[----:B------:R-:W-:-:S02]  /*79c0*/  @!P4 IMAD.IADD R14, R14, 0x1, -R0 ;  /* 0x000000010e0ec824 */ /* 0x000fc400078e0a00 */
[----:B0-----:R-:W-:-:S04]  /*79d0*/  IMAD.MOV.U32 R2, RZ, RZ, R18 ;  /* 0x000000ffff027224 */ /* 0x001fc800078e0012 */
[----:B------:R-:W-:Y:S01]  /*79e0*/  @!P2 IMAD.MOV R2, RZ, RZ, -R2 ;  /* 0x000000ffff02a224 */ /* 0x000fe200078e0a02 */
[----:B------:R-:W-:-:S04]  /*79f0*/  ISETP.GE.AND P0, PT, R60, RZ, PT ;  /* 0x000000ff3c00720c */ /* 0x000fc80003f06270 */
[----:B------:R0:W-:Y:S04]  /*7a00*/  STL [R1+0x28], R2 ;  /* 0x0000280201007387 */ /* 0x0001e80000100800 */
[----:B------:R-:W3:Y:S01]  /*7a10*/  LDL.LU R31, [R1+0x2f4] ;  /* 0x0002f400011f7983 */ /* 0x000ee20000300800 */
[----:B0-----:R-:W-:Y:S02]  /*7a20*/  IMAD.MOV.U32 R2, RZ, RZ, R14 ;  /* 0x000000ffff027224 */ /* 0x001fe400078e000e */
[----:B------:R-:W-:Y:S02]  /*7a30*/  @!P6 IMAD.IADD R6, R6, 0x1, -R0 ;  /* 0x000000010606e824 */ /* 0x000fe400078e0a00 */
[----:B------:R-:W-:-:S05]  /*7a40*/  @!P5 IMAD.MOV R2, RZ, RZ, -R2 ;  /* 0x000000ffff02d224 */ /* 0x000fca00078e0a02 */
[----:B------:R0:W-:Y:S04]  /*7a50*/  STL [R1+0x2c], R2 ;  /* 0x00002c0201007387 */ /* 0x0001e80000100800 */
[----:B------:R-:W3:Y:S01]  /*7a60*/  LDL.LU R30, [R1+0x2f8] ;  /* 0x0002f800011e7983 */ /* 0x000ee20000300800 */
[----:B0-----:R-:W-:-:S04]  /*7a70*/  IMAD.MOV.U32 R2, RZ, RZ, R6 ;  /* 0x000000ffff027224 */ /* 0x001fc800078e0006 */
[----:B------:R-:W-:-:S05]  /*7a80*/  @!P0 IMAD.MOV R2, RZ, RZ, -R2 ;  /* 0x000000ffff028224 */ /* 0x000fca00078e0a02 */
[----:B------:R0:W-:Y:S04]  /*7a90*/  STL [R1+0x30], R2 ;  /* 0x0000300201007387 */ /* 0x0001e80000100800 */
[----:B------:R-:W3:Y:S04]  /*7aa0*/  LDL.LU R29, [R1+0x2fc] ;  /* 0x0002fc00011d7983 */ /* 0x000ee80000300800 */
[----:B------:R-:W3:Y:S04]  /*7ab0*/  LDL.LU R28, [R1+0x300] ;  /* 0x00030000011c7983 */ /* 0x000ee80000300800 */
[----:B------:R-:W3:Y:S04]  /*7ac0*/  LDL.LU R26, [R1+0x304] ;  /* 0x00030400011a7983 */ /* 0x000ee80000300800 */
[----:B------:R-:W3:Y:S04]  /*7ad0*/  LDL.LU R25, [R1+0x308] ;  /* 0x0003080001197983 */ /* 0x000ee80000300800 */
[----:B------:R-:W3:Y:S04]  /*7ae0*/  LDL.LU R24, [R1+0x30c] ;  /* 0x00030c0001187983 */ /* 0x000ee80000300800 */
[----:B------:R-:W3:Y:S04]  /*7af0*/  LDL.LU R23, [R1+0x310] ;  /* 0x0003100001177983 */ /* 0x000ee80000300800 */
[----:B------:R-:W3:Y:S04]  /*7b00*/  LDL.LU R58, [R1+0x314] ;  /* 0x00031400013a7983 */ /* 0x000ee80000300800 */
[----:B------:R-:W3:Y:S04]  /*7b10*/  LDL.LU R61, [R1+0x318] ;  /* 0x00031800013d7983 */ /* 0x000ee80000300800 */
[----:B------:R-:W3:Y:S01]  /*7b20*/  LDL.LU R59, [R1+0x31c] ;  /* 0x00031c00013b7983 */ /* 0x000ee20000300800 */
[----:B------:R-:W-:-:S02]  /*7b30*/  IABS R20, R52 ;  /* 0x0000003400147213 */ /* 0x000fc40000000000 */
[----:B------:R-:W-:-:S03]  /*7b40*/  IABS R21, R55 ;  /* 0x0000003700157213 */ /* 0x000fc60000000000 */
[----:B------:R-:W-:-:S04]  /*7b50*/  IMAD.HI.U32 R22, R54, R20, RZ ;  /* 0x0000001436167227 */ /* 0x000fc800078e00ff */
[----:B------:R-:W-:Y:S02]  /*7b60*/  IMAD.MOV R22, RZ, RZ, -R22 ;  /* 0x000000ffff167224 */ /* 0x000fe400078e0a16 */
[----:B------:R-:W-:-:S04]  /*7b70*/  IMAD.HI.U32 R9, R54, R21, RZ ;  /* 0x0000001536097227 */ /* 0x000fc800078e00ff */
[----:B------:R-:W-:Y:S01]  /*7b80*/  IMAD R20, R0, R22, R20 ;  /* 0x0000001600147224 */ /* 0x000fe200078e0214 */
[----:B------:R-:W-:Y:S01]  /*7b90*/  IABS R22, R47 ;  /* 0x0000002f00167213 */ /* 0x000fe20000000000 */
[----:B------:R-:W-:-:S04]  /*7ba0*/  IMAD.MOV R9, RZ, RZ, -R9 ;  /* 0x000000ffff097224 */ /* 0x000fc800078e0a09 */
[----:B------:R-:W-:Y:S02]  /*7bb0*/  IMAD R21, R0, R9, R21 ;  /* 0x0000000900157224 */ /* 0x000fe400078e0215 */
[----:B------:R-:W-:-:S04]  /*7bc0*/  IMAD.HI.U32 R9, R54, R22, RZ ;  /* 0x0000001636097227 */ /* 0x000fc800078e00ff */
[----:B------:R-:W-:-:S04]  /*7bd0*/  IMAD.MOV R9, RZ, RZ, -R9 ;  /* 0x000000ffff097224 */ /* 0x000fc800078e0a09 */
[----:B------:R-:W-:-:S05]  /*7be0*/  IMAD R22, R0, R9, R22 ;  /* 0x0000000900167224 */ /* 0x000fca00078e0216 */
[----:B------:R-:W-:Y:S02]  /*7bf0*/  ISETP.GT.U32.AND P0, PT, R0, R22, PT ;  /* 0x000000160000720c */ /* 0x000fe40003f04070 */
[----:B------:R-:W-:-:S05]  /*7c00*/  IABS R27, R42 ;  /* 0x0000002a001b7213 */ /* 0x000fca0000000000 */
[----:B------:R-:W-:-:S06]  /*7c10*/  IMAD.HI.U32 R18, R54, R27, RZ ;  /* 0x0000001b36127227 */ /* 0x000fcc00078e00ff */
[----:B------:R-:W-:-:S05]  /*7c20*/  @!P0 IMAD.IADD R22, R22, 0x1, -R0 ;  /* 0x0000000116168824 */ /* 0x000fca00078e0a00 */
[----:B------:R-:W-:Y:S01]  /*7c30*/  ISETP.GT.U32.AND P0, PT, R0, R22, PT ;  /* 0x000000160000720c */ /* 0x000fe20003f04070 */
[----:B------:R-:W-:-:S04]  /*7c40*/  IMAD.MOV R18, RZ, RZ, -R18 ;  /* 0x000000ffff127224 */ /* 0x000fc800078e0a12 */
[----:B------:R-:W-:-:S08]  /*7c50*/  IMAD R27, R0, R18, R27 ;  /* 0x00000012001b7224 */ /* 0x000fd000078e021b */
[----:B------:R-:W-:Y:S01]  /*7c60*/  @!P0 IMAD.IADD R22, R22, 0x1, -R0 ;  /* 0x0000000116168824 */ /* 0x000fe200078e0a00 */
[C---:B------:R-:W-:Y:S02]  /*7c70*/  ISETP.GT.U32.AND P0, PT, R0.reuse, R27, PT ;  /* 0x0000001b0000720c */ /* 0x040fe40003f04070 */
[----:B------:R-:W-:Y:S02]  /*7c80*/  ISETP.GT.U32.AND P3, PT, R0, R20, PT ;  /* 0x000000140000720c */ /* 0x000fe40003f64070 */
[----:B------:R-:W-:-:S09]  /*7c90*/  ISETP.GE.AND P5, PT, R42, RZ, PT ;  /* 0x000000ff2a00720c */ /* 0x000fd20003fa6270 */
[--C-:B------:R-:W-:Y:S01]  /*7ca0*/  @!P0 IMAD.IADD R27, R27, 0x1, -R0.reuse ;  /* 0x000000011b1b8824 */ /* 0x100fe200078e0a00 */
[----:B------:R-:W-:Y:S01]  /*7cb0*/  ISETP.GT.U32.AND P1, PT, R0, R21, PT ;  /* 0x000000150000720c */ /* 0x000fe20003f24070 */
[----:B------:R-:W-:Y:S01]  /*7cc0*/  @!P3 IMAD.IADD R20, R20, 0x1, -R0 ;  /* 0x000000011414b824 */ /* 0x000fe200078e0a00 */
[----:B------:R-:W-:-:S04]  /*7cd0*/  ISETP.GE.AND P3, PT, R47, RZ, PT ;  /* 0x000000ff2f00720c */ /* 0x000fc80003f66270 */
[----:B------:R-:W-:Y:S02]  /*7ce0*/  ISETP.GT.U32.AND P2, PT, R0, R20, PT ;  /* 0x000000140000720c */ /* 0x000fe40003f44070 */
[----:B------:R-:W-:-:S05]  /*7cf0*/  ISETP.GE.AND P4, PT, R52, RZ, PT ;  /* 0x000000ff3400720c */ /* 0x000fca0003f86270 */
[----:B------:R-:W-:Y:S02]  /*7d00*/  @!P1 IMAD.IADD R21, R21, 0x1, -R0 ;  /* 0x0000000115159824 */ /* 0x000fe400078e0a00 */
[----:B------:R-:W-:-:S03]  /*7d10*/  @!P3 IMAD.MOV R22, RZ, RZ, -R22 ;  /* 0x000000ffff16b224 */ /* 0x000fc600078e0a16 */
[----:B------:R-:W-:Y:S02]  /*7d20*/  ISETP.GT.U32.AND P1, PT, R0, R21, PT ;  /* 0x000000150000720c */ /* 0x000fe40003f24070 */
[----:B------:R-:W-:Y:S01]  /*7d30*/  ISETP.GE.AND P6, PT, R55, RZ, PT ;  /* 0x000000ff3700720c */ /* 0x000fe20003fc6270 */
[----:B------:R-:W-:-:S04]  /*7d40*/  @!P2 IMAD.IADD R20, R20, 0x1, -R0 ;  /* 0x000000011414a824 */ /* 0x000fc800078e0a00 */
[----:B------:R-:W-:-:S06]  /*7d50*/  @!P4 IMAD.MOV R20, RZ, RZ, -R20 ;  /* 0x000000ffff14c224 */ /* 0x000fcc00078e0a14 */
[----:B------:R-:W-:Y:S01]  /*7d60*/  @!P1 IMAD.IADD R21, R21, 0x1, -R0 ;  /* 0x0000000115159824 */ /* 0x000fe200078e0a00 */
[----:B--2---:R-:W-:-:S05]  /*7d70*/  IABS R32, R56 ;  /* 0x0000003800207213 */ /* 0x004fca0000000000 */
[----:B------:R-:W-:-:S04]  /*7d80*/  IMAD.HI.U32 R14, R54, R32, RZ ;  /* 0x00000020360e7227 */ /* 0x000fc800078e00ff */
[----:B------:R-:W-:-:S04]  /*7d90*/  IMAD.MOV R14, RZ, RZ, -R14 ;  /* 0x000000ffff0e7224 */ /* 0x000fc800078e0a0e */
[----:B------:R-:W-:-:S05]  /*7da0*/  IMAD R32, R0, R14, R32 ;  /* 0x0000000e00207224 */ /* 0x000fca00078e0220 */
[----:B------:R-:W-:Y:S02]  /*7db0*/  ISETP.GT.U32.AND P0, PT, R0, R32, PT ;  /* 0x000000200000720c */ /* 0x000fe40003f04070 */
[----:B----4-:R-:W-:-:S11]  /*7dc0*/  IABS R42, R33 ;  /* 0x00000021002a7213 */ /* 0x010fd60000000000 */
[----:B------:R-:W-:Y:S02]  /*7dd0*/  @!P0 IMAD.IADD R32, R32, 0x1, -R0 ;  /* 0x0000000120208824 */ /* 0x000fe400078e0a00 */
[----:B------:R-:W-:Y:S01]  /*7de0*/  IMAD.HI.U32 R9, R54, R42, RZ ;  /* 0x0000002a36097227 */ /* 0x000fe200078e00ff */
[----:B------:R-:W-:-:S03]  /*7df0*/  ISETP.GT.U32.AND P0, PT, R0, R27, PT ;  /* 0x0000001b0000720c */ /* 0x000fc60003f04070 */
[----:B------:R-:W-:Y:S01]  /*7e00*/  IMAD.MOV R9, RZ, RZ, -R9 ;  /* 0x000000ffff097224 */ /* 0x000fe200078e0a09 */
[----:B---3--:R-:W-:-:S03]  /*7e10*/  IABS R37, R57 ;  /* 0x0000003900257213 */ /* 0x008fc60000000000 */
[----:B------:R-:W-:Y:S02]  /*7e20*/  IMAD R42, R0, R9, R42 ;  /* 0x00000009002a7224 */ /* 0x000fe400078e022a */
[----:B------:R-:W-:Y:S01]  /*7e30*/  IMAD.HI.U32 R6, R54, R37, RZ ;  /* 0x0000002536067227 */ /* 0x000fe200078e00ff */
[----:B------:R-:W-:-:S05]  /*7e40*/  IABS R47, R31 ;  /* 0x0000001f002f7213 */ /* 0x000fca0000000000 */
[----:B------:R-:W-:-:S04]  /*7e50*/  IMAD.HI.U32 R18, R54, R47, RZ ;  /* 0x0000002f36127227 */ /* 0x000fc800078e00ff */
[----:B------:R-:W-:Y:S01]  /*7e60*/  IMAD.MOV R19, RZ, RZ, -R18 ;  /* 0x000000ffff137224 */ /* 0x000fe200078e0a12 */
[----:B------:R-:W-:-:S03]  /*7e70*/  ISETP.GT.U32.AND P3, PT, R0, R42, PT ;  /* 0x0000002a0000720c */ /* 0x000fc60003f64070 */
[C---:B------:R-:W-:Y:S02]  /*7e80*/  IMAD R47, R0.reuse, R19, R47 ;  /* 0x00000013002f7224 */ /* 0x040fe400078e022f */
[----:B------:R-:W-:Y:S02]  /*7e90*/  IMAD.MOV R6, RZ, RZ, -R6 ;  /* 0x000000ffff067224 */ /* 0x000fe400078e0a06 */
[--C-:B------:R-:W-:Y:S01]  /*7ea0*/  @!P0 IMAD.IADD R27, R27, 0x1, -R0.reuse ;  /* 0x000000011b1b8824 */ /* 0x100fe200078e0a00 */
[C---:B------:R-:W-:Y:S01]  /*7eb0*/  ISETP.GT.U32.AND P0, PT, R0.reuse, R47, PT ;  /* 0x0000002f0000720c */ /* 0x040fe20003f04070 */
[----:B------:R-:W-:Y:S01]  /*7ec0*/  IMAD R37, R0, R6, R37 ;  /* 0x0000000600257224 */ /* 0x000fe200078e0225 */
[----:B------:R-:W-:Y:S02]  /*7ed0*/  IABS R6, R30 ;  /* 0x0000001e00067213 */ /* 0x000fe40000000000 */
[----:B------:R-:W-:Y:S01]  /*7ee0*/  ISETP.GE.AND P2, PT, R56, RZ, PT ;  /* 0x000000ff3800720c */ /* 0x000fe20003f46270 */
[----:B------:R-:W-:Y:S01]  /*7ef0*/  @!P3 IMAD.IADD R42, R42, 0x1, -R0 ;  /* 0x000000012a2ab824 */ /* 0x000fe200078e0a00 */
[----:B------:R-:W-:Y:S01]  /*7f00*/  ISETP.GT.U32.AND P4, PT, R0, R37, PT ;  /* 0x000000250000720c */ /* 0x000fe20003f84070 */
[----:B------:R-:W-:-:S04]  /*7f10*/  IMAD.HI.U32 R52, R54, R6, RZ ;  /* 0x0000000636347227 */ /* 0x000fc800078e00ff */
[----:B------:R-:W-:Y:S01]  /*7f20*/  IMAD.MOV R19, RZ, RZ, -R52 ;  /* 0x000000ffff137224 */ /* 0x000fe200078e0a34 */
[----:B------:R-:W-:Y:S01]  /*7f30*/  IABS R9, R29 ;  /* 0x0000001d00097213 */ /* 0x000fe20000000000 */
[----:B------:R-:W-:-:S04]  /*7f40*/  @!P0 IMAD.IADD R47, R47, 0x1, -R0 ;  /* 0x000000012f2f8824 */ /* 0x000fc800078e0a00 */
[----:B------:R-:W-:Y:S01]  /*7f50*/  IMAD.HI.U32 R56, R54, R9, RZ ;  /* 0x0000000936387227 */ /* 0x000fe200078e00ff */
[----:B------:R-:W-:-:S03]  /*7f60*/  IABS R55, R26 ;  /* 0x0000001a00377213 */ /* 0x000fc60000000000 */
[----:B------:R-:W-:Y:S01]  /*7f70*/  IMAD.MOV R52, RZ, RZ, -R56 ;  /* 0x000000ffff347224 */ /* 0x000fe200078e0a38 */
[C---:B------:R-:W-:Y:S01]  /*7f80*/  ISETP.GT.U32.AND P0, PT, R0.reuse, R42, PT ;  /* 0x0000002a0000720c */ /* 0x040fe20003f04070 */
[----:B------:R-:W-:Y:S02]  /*7f90*/  IMAD.MOV.U32 R18, RZ, RZ, R55 ;  /* 0x000000ffff127224 */ /* 0x000fe400078e0037 */
[----:B------:R-:W-:Y:S01]  /*7fa0*/  @!P6 IMAD.MOV R21, RZ, RZ, -R21 ;  /* 0x000000ffff15e224 */ /* 0x000fe200078e0a15 */
[----:B------:R-:W-:Y:S01]  /*7fb0*/  ISETP.GT.U32.AND P6, PT, R0, R32, PT ;  /* 0x000000200000720c */ /* 0x000fe20003fc4070 */
[----:B------:R-:W-:-:S04]  /*7fc0*/  IMAD.HI.U32 R55, R54, R18, RZ ;  /* 0x0000001236377227 */ /* 0x000fc800078e00ff */
[C---:B------:R-:W-:Y:S02]  /*7fd0*/  IMAD R9, R0.reuse, R52, R9 ;  /* 0x0000003400097224 */ /* 0x040fe400078e0209 */
[----:B------:R-:W-:Y:S01]  /*7fe0*/  IMAD.MOV R55, RZ, RZ, -R55 ;  /* 0x000000ffff377224 */ /* 0x000fe200078e0a37 */
[----:B------:R-:W-:Y:S01]  /*7ff0*/  IABS R14, R28 ;  /* 0x0000001c000e7213 */ /* 0x000fe20000000000 */
[----:B------:R-:W-:Y:S01]  /*8000*/  @!P4 IMAD.IADD R37, R37, 0x1, -R0 ;  /* 0x000000012525c824 */ /* 0x000fe200078e0a00 */
[C---:B------:R-:W-:Y:S01]  /*8010*/  ISETP.GT.U32.AND P4, PT, R0.reuse, R9, PT ;  /* 0x000000090000720c */ /* 0x040fe20003f84070 */
[C---:B------:R-:W-:Y:S02]  /*8020*/  IMAD R18, R0.reuse, R55, R18 ;  /* 0x0000003700127224 */ /* 0x040fe400078e0212 */
[----:B------:R-:W-:Y:S01]  /*8030*/  IMAD R6, R0, R19, R6 ;  /* 0x0000001300067224 */ /* 0x000fe200078e0206 */
[----:B------:R-:W-:Y:S01]  /*8040*/  IABS R19, R25 ;  /* 0x0000001900137213 */ /* 0x000fe20000000000 */
[----:B------:R-:W-:Y:S01]  /*8050*/  @!P0 IMAD.IADD R42, R42, 0x1, -R0 ;  /* 0x000000012a2a8824 */ /* 0x000fe200078e0a00 */
[----:B------:R-:W-:Y:S01]  /*8060*/  ISETP.GE.AND P1, PT, R57, RZ, PT ;  /* 0x000000ff3900720c */ /* 0x000fe20003f26270 */
[----:B------:R-:W-:Y:S01]  /*8070*/  IMAD.HI.U32 R57, R54, R14, RZ ;  /* 0x0000000e36397227 */ /* 0x000fe200078e00ff */
[----:B------:R-:W-:-:S02]  /*8080*/  ISETP.GT.U32.AND P3, PT, R0, R37, PT ;  /* 0x000000250000720c */ /* 0x000fc40003f64070 */
[----:B------:R-:W-:Y:S01]  /*8090*/  ISETP.GT.U32.AND P0, PT, R0, R18, PT ;  /* 0x000000120000720c */ /* 0x000fe20003f04070 */
[----:B------:R-:W-:Y:S01]  /*80a0*/  @!P6 IMAD.IADD R32, R32, 0x1, -R0 ;  /* 0x000000012020e824 */ /* 0x000fe200078e0a00 */
[----:B------:R-:W-:Y:S01]  /*80b0*/  ISETP.GT.U32.AND P6, PT, R0, R6, PT ;  /* 0x000000060000720c */ /* 0x000fe20003fc4070 */
[----:B------:R-:W-:-:S04]  /*80c0*/  IMAD.HI.U32 R52, R54, R19, RZ ;  /* 0x0000001336347227 */ /* 0x000fc800078e00ff */
[----:B------:R-:W-:Y:S01]  /*80d0*/  IMAD.MOV R56, RZ, RZ, -R57 ;  /* 0x000000ffff387224 */ /* 0x000fe200078e0a39 */
[----:B------:R-:W-:Y:S01]  /*80e0*/  IABS R57, R24 ;  /* 0x0000001800397213 */ /* 0x000fe20000000000 */
[----:B------:R-:W-:Y:S02]  /*80f0*/  IMAD.MOV R52, RZ, RZ, -R52 ;  /* 0x000000ffff347224 */ /* 0x000fe400078e0a34 */
[C---:B------:R-:W-:Y:S01]  /*8100*/  IMAD R14, R0.reuse, R56, R14 ;  /* 0x00000038000e7224 */ /* 0x040fe200078e020e */
[----:B------:R-:W-:Y:S01]  /*8110*/  IABS R56, R23 ;  /* 0x0000001700387213 */ /* 0x000fe20000000000 */
[----:B------:R-:W-:Y:S02]  /*8120*/  @!P4 IMAD.IADD R9, R9, 0x1, -R0 ;  /* 0x000000010909c824 */ /* 0x000fe400078e0a00 */
[----:B------:R-:W-:Y:S02]  /*8130*/  IMAD R19, R0, R52, R19 ;  /* 0x0000003400137224 */ /* 0x000fe400078e0213 */
[----:B------:R-:W-:-:S04]  /*8140*/  IMAD.HI.U32 R52, R54, R57, RZ ;  /* 0x0000003936347227 */ /* 0x000fc800078e00ff */
[----:B------:R-:W-:Y:S01]  /*8150*/  @!P5 IMAD.MOV R27, RZ, RZ, -R27 ;  /* 0x000000ffff1bd224 */ /* 0x000fe200078e0a1b */
[----:B------:R-:W-:Y:S01]  /*8160*/  ISETP.GT.U32.AND P5, PT, R0, R9, PT ;  /* 0x000000090000720c */ /* 0x000fe20003fa4070 */
[----:B------:R-:W-:Y:S01]  /*8170*/  IMAD.HI.U32 R60, R54, R56, RZ ;  /* 0x00000038363c7227 */ /* 0x000fe200078e00ff */
[----:B------:R-:W-:-:S03]  /*8180*/  IABS R55, R58 ;  /* 0x0000003a00377213 */ /* 0x000fc60000000000 */
[--C-:B------:R-:W-:Y:S02]  /*8190*/  @!P3 IMAD.IADD R37, R37, 0x1, -R0.reuse ;  /* 0x000000012525b824 */ /* 0x100fe400078e0a00 */
[--C-:B------:R-:W-:Y:S02]  /*81a0*/  @!P0 IMAD.IADD R18, R18, 0x1, -R0.reuse ;  /* 0x0000000112128824 */ /* 0x100fe400078e0a00 */
[----:B------:R-:W-:Y:S01]  /*81b0*/  @!P6 IMAD.IADD R6, R6, 0x1, -R0 ;  /* 0x000000010606e824 */ /* 0x000fe200078e0a00 */
[C---:B------:R-:W-:Y:S01]  /*81c0*/  ISETP.GT.U32.AND P6, PT, R0.reuse, R47, PT ;  /* 0x0000002f0000720c */ /* 0x040fe20003fc4070 */
[----:B------:R-:W-:Y:S02]  /*81d0*/  IMAD.MOV R52, RZ, RZ, -R52 ;  /* 0x000000ffff347224 */ /* 0x000fe400078e0a34 */
[----:B0-----:R-:W-:Y:S02]  /*81e0*/  IMAD.MOV R2, RZ, RZ, -R60 ;  /* 0x000000ffff027224 */ /* 0x001fe400078e0a3c */
[----:B------:R-:W-:Y:S01]  /*81f0*/  @!P1 IMAD.MOV R37, RZ, RZ, -R37 ;  /* 0x000000ffff259224 */ /* 0x000fe200078e0a25 */
[C---:B------:R-:W-:Y:S01]  /*8200*/  ISETP.GT.U32.AND P1, PT, R0.reuse, R18, PT ;  /* 0x000000120000720c */ /* 0x040fe20003f24070 */
[C---:B------:R-:W-:Y:S01]  /*8210*/  IMAD R57, R0.reuse, R52, R57 ;  /* 0x0000003400397224 */ /* 0x040fe200078e0239 */
[----:B------:R-:W-:Y:S01]  /*8220*/  ISETP.GT.U32.AND P4, PT, R0, R6, PT ;  /* 0x000000060000720c */ /* 0x000fe20003f84070 */
[----:B------:R-:W-:-:S04]  /*8230*/  IMAD.HI.U32 R52, R54, R55, RZ ;  /* 0x0000003736347227 */ /* 0x000fc800078e00ff */
[C---:B------:R-:W-:Y:S02]  /*8240*/  IMAD R56, R0.reuse, R2, R56 ;  /* 0x0000000200387224 */ /* 0x040fe400078e0238 */
[----:B------:R-:W-:Y:S02]  /*8250*/  IMAD.MOV R60, RZ, RZ, -R52 ;  /* 0x000000ffff3c7224 */ /* 0x000fe400078e0a34 */
[--C-:B------:R-:W-:Y:S01]  /*8260*/  @!P5 IMAD.IADD R9, R9, 0x1, -R0.reuse ;  /* 0x000000010909d824 */ /* 0x100fe200078e0a00 */
[C---:B------:R-:W-:Y:S01]  /*8270*/  ISETP.GT.U32.AND P5, PT, R0.reuse, R56, PT ;  /* 0x000000380000720c */ /* 0x040fe20003fa4070 */
[C---:B------:R-:W-:Y:S01]  /*8280*/  IMAD R55, R0.reuse, R60, R55 ;  /* 0x0000003c00377224 */ /* 0x040fe200078e0237 */
[C---:B------:R-:W-:Y:S01]  /*8290*/  ISETP.GT.U32.AND P3, PT, R0.reuse, R14, PT ;  /* 0x0000000e0000720c */ /* 0x040fe20003f64070 */
[--C-:B------:R-:W-:Y:S01]  /*82a0*/  @!P6 IMAD.IADD R47, R47, 0x1, -R0.reuse ;  /* 0x000000012f2fe824 */ /* 0x100fe200078e0a00 */
[----:B------:R-:W-:Y:S01]  /*82b0*/  ISETP.GT.U32.AND P6, PT, R0, R19, PT ;  /* 0x000000130000720c */ /* 0x000fe20003fc4070 */
[--C-:B------:R-:W-:Y:S01]  /*82c0*/  @!P1 IMAD.IADD R18, R18, 0x1, -R0.reuse ;  /* 0x0000000112129824 */ /* 0x100fe200078e0a00 */
[----:B------:R-:W-:Y:S01]  /*82d0*/  ISETP.GE.AND P1, PT, R26, RZ, PT ;  /* 0x000000ff1a00720c */ /* 0x000fe20003f26270 */
[----:B------:R-:W-:Y:S01]  /*82e0*/  @!P4 IMAD.IADD R6, R6, 0x1, -R0 ;  /* 0x000000010606c824 */ /* 0x000fe200078e0a00 */
[----:B------:R-:W-:-:S02]  /*82f0*/  ISETP.GT.U32.AND P4, PT, R0, R57, PT ;  /* 0x000000390000720c */ /* 0x000fc40003f84070 */
[----:B------:R-:W-:Y:S02]  /*8300*/  ISETP.GT.U32.AND P0, PT, R0, R55, PT ;  /* 0x000000370000720c */ /* 0x000fe40003f04070 */
[----:B------:R-:W-:Y:S01]  /*8310*/  IABS R52, R61 ;  /* 0x0000003d00347213 */ /* 0x000fe20000000000 */
[--C-:B------:R-:W-:Y:S01]  /*8320*/  @!P5 IMAD.IADD R56, R56, 0x1, -R0.reuse ;  /* 0x000000013838d824 */ /* 0x100fe200078e0a00 */
[----:B------:R-:W-:Y:S01]  /*8330*/  ISETP.GE.AND P5, PT, R29, RZ, PT ;  /* 0x000000ff1d00720c */ /* 0x000fe20003fa6270 */
[--C-:B------:R-:W-:Y:S01]  /*8340*/  @!P3 IMAD.IADD R14, R14, 0x1, -R0.reuse ;  /* 0x000000010e0eb824 */ /* 0x100fe200078e0a00 */
[----:B------:R-:W0:Y:S01]  /*8350*/  S2R R29, SR_TID.X ;  /* 0x00000000001d7919 */ /* 0x000e220000002100 */
[----:B------:R-:W-:Y:S01]  /*8360*/  @!P6 IMAD.IADD R19, R19, 0x1, -R0 ;  /* 0x000000011313e824 */ /* 0x000fe200078e0a00 */
[----:B------:R-:W-:Y:S01]  /*8370*/  ISETP.GE.AND P6, PT, R31, RZ, PT ;  /* 0x000000ff1f00720c */ /* 0x000fe20003fc6270 */
[----:B------:R-:W-:-:S04]  /*8380*/  IMAD.HI.U32 R2, R54, R52, RZ ;  /* 0x0000003436027227 */ /* 0x000fc800078e00ff */
[----:B------:R-:W-:Y:S01]  /*8390*/  @!P1 IMAD.MOV R18, RZ, RZ, -R18 ;  /* 0x000000ffff129224 */ /* 0x000fe200078e0a12 */
[----:B------:R-:W-:Y:S01]  /*83a0*/  ISETP.GE.AND P1, PT, R61, RZ, PT ;  /* 0x000000ff3d00720c */ /* 0x000fe20003f26270 */
[--C-:B------:R-:W-:Y:S01]  /*83b0*/  @!P4 IMAD.IADD R57, R57, 0x1, -R0.reuse ;  /* 0x000000013939c824 */ /* 0x100fe200078e0a00 */
[----:B------:R-:W-:Y:S01]  /*83c0*/  ISETP.GE.AND P4, PT, R30, RZ, PT ;  /* 0x000000ff1e00720c */ /* 0x000fe20003f86270 */
[----:B------:R-:W-:Y:S01]  /*83d0*/  @!P0 IMAD.IADD R55, R55, 0x1, -R0 ;  /* 0x0000000137378824 */ /* 0x000fe200078e0a00 */
[----:B------:R-:W-:Y:S01]  /*83e0*/  ISETP.GT.U32.AND P0, PT, R0, R14, PT ;  /* 0x0000000e0000720c */ /* 0x000fe20003f04070 */
[----:B------:R-:W1:Y:S01]  /*83f0*/  LDC R61, c[0x0][0x230] ;  /* 0x00008c00ff3d7b82 */ /* 0x000e620000000800 */
[----:B------:R-:W-:Y:S01]  /*8400*/  IMAD.MOV R2, RZ, RZ, -R2 ;  /* 0x000000ffff027224 */ /* 0x000fe200078e0a02 */
[----:B------:R-:W-:-:S03]  /*8410*/  ISETP.GE.AND P3, PT, R33, RZ, PT ;  /* 0x000000ff2100720c */ /* 0x000fc60003f66270 */
[C---:B------:R-:W-:Y:S02]  /*8420*/  IMAD R52, R0.reuse, R2, R52 ;  /* 0x0000000200347224 */ /* 0x040fe400078e0234 */
[----:B------:R-:W-:Y:S02]  /*8430*/  @!P5 IMAD.MOV R9, RZ, RZ, -R9 ;  /* 0x000000ffff09d224 */ /* 0x000fe400078e0a09 */
[----:B------:R-:W-:Y:S01]  /*8440*/  @!P6 IMAD.MOV R47, RZ, RZ, -R47 ;  /* 0x000000ffff2fe224 */ /* 0x000fe200078e0a2f */
[C---:B------:R-:W-:Y:S02]  /*8450*/  ISETP.GT.U32.AND P5, PT, R0.reuse, R52, PT ;  /* 0x000000340000720c */ /* 0x040fe40003fa4070 */
[C---:B------:R-:W-:Y:S01]  /*8460*/  ISETP.GT.U32.AND P6, PT, R0.reuse, R56, PT ;  /* 0x000000380000720c */ /* 0x040fe20003fc4070 */
[----:B------:R-:W-:Y:S01]  /*8470*/  @!P4 IMAD.MOV R6, RZ, RZ, -R6 ;  /* 0x000000ffff06c224 */ /* 0x000fe200078e0a06 */
[----:B------:R-:W-:Y:S01]  /*8480*/  ISETP.GT.U32.AND P4, PT, R0, R55, PT ;  /* 0x000000370000720c */ /* 0x000fe20003f84070 */
[----:B------:R-:W-:Y:S01]  /*8490*/  @!P0 IMAD.IADD R14, R14, 0x1, -R0 ;  /* 0x000000010e0e8824 */ /* 0x000fe200078e0a00 */
[----:B------:R-:W-:Y:S01]  /*84a0*/  ISETP.GE.AND P0, PT, R28, RZ, PT ;  /* 0x000000ff1c00720c */ /* 0x000fe20003f06270 */
[----:B------:R-:W-:Y:S01]  /*84b0*/  @!P3 IMAD.MOV R42, RZ, RZ, -R42 ;  /* 0x000000ffff2ab224 */ /* 0x000fe200078e0a2a */
[----:B------:R-:W-:Y:S01]  /*84c0*/  ISETP.GT.U32.AND P3, PT, R0, R57, PT ;  /* 0x000000390000720c */ /* 0x000fe20003f64070 */
[----:B------:R-:W2:Y:S01]  /*84d0*/  LDL.LU R28, [R1+0x164] ;  /* 0x00016400011c7983 */ /* 0x000ea20000300800 */
[----:B------:R-:W-:-:S03]  /*84e0*/  IABS R60, R59 ;  /* 0x0000003b003c7213 */ /* 0x000fc60000000000 */
[--C-:B------:R-:W-:Y:S02]  /*84f0*/  @!P5 IMAD.IADD R52, R52, 0x1, -R0.reuse ;  /* 0x000000013434d824 */ /* 0x100fe400078e0a00 */
[----:B-1----:R-:W-:Y:S01]  /*8500*/  VIADD R61, R61, 0x1f ;  /* 0x0000001f3d3d7836 */ /* 0x002fe20000000000 */
[C---:B0-----:R-:W-:Y:S01]  /*8510*/  LOP3.LUT R2, R29.reuse, 0x7, RZ, 0xc0, !PT ;  /* 0x000000071d027812 */ /* 0x041fe200078ec0ff */
[----:B------:R-:W-:Y:S01]  /*8520*/  @!P6 IMAD.IADD R56, R56, 0x1, -R0 ;  /* 0x000000013838e824 */ /* 0x000fe200078e0a00 */
[----:B------:R-:W-:Y:S01]  /*8530*/  ISETP.GE.AND P6, PT, R24, RZ, PT ;  /* 0x000000ff1800720c */ /* 0x000fe20003fc6270 */
[----:B------:R-:W-:Y:S01]  /*8540*/  IMAD.HI.U32 R54, R54, R60, RZ ;  /* 0x0000003c36367227 */ /* 0x000fe200078e00ff */
[----:B------:R-:W3:Y:S03]  /*8550*/  LDL.LU R26, [R1+0x16c] ;  /* 0x00016c00011a7983 */ /* 0x000ee60000300800 */
[----:B------:R-:W-:-:S02]  /*8560*/  IMAD.SHL.U32 R24, R29, 0x8, RZ ;  /* 0x000000081d187824 */ /* 0x000fc400078e00ff */
[----:B------:R-:W-:Y:S01]  /*8570*/  @!P4 IMAD.IADD R55, R55, 0x1, -R0 ;  /* 0x000000013737c824 */ /* 0x000fe200078e0a00 */
[----:B------:R-:W-:Y:S01]  /*8580*/  ISETP.GE.AND P4, PT, R23, RZ, PT ;  /* 0x000000ff1700720c */ /* 0x000fe20003f86270 */
[----:B------:R-:W-:Y:S01]  /*8590*/  @!P0 IMAD.MOV R14, RZ, RZ, -R14 ;  /* 0x000000ffff0e8224 */ /* 0x000fe200078e0a0e */
[----:B------:R-:W-:Y:S01]  /*85a0*/  ISETP.GT.U32.AND P0, PT, R0, R52, PT ;  /* 0x000000340000720c */ /* 0x000fe20003f04070 */
[----:B------:R-:W-:Y:S01]  /*85b0*/  IMAD.MOV R54, RZ, RZ, -R54 ;  /* 0x000000ffff367224 */ /* 0x000fe200078e0a36 */
[----:B------:R-:W-:Y:S02]  /*85c0*/  SHF.R.S32.HI R23, RZ, 0x1f, R61 ;  /* 0x0000001fff177819 */ /* 0x000fe4000001143d */
[----:B------:R-:W-:Y:S01]  /*85d0*/  LOP3.LUT R24, R24, 0x30, RZ, 0xc0, !PT ;  /* 0x0000003018187812 */ /* 0x000fe200078ec0ff */
[----:B------:R-:W-:Y:S01]  /*85e0*/  @!P3 IMAD.IADD R57, R57, 0x1, -R0 ;  /* 0x000000013939b824 */ /* 0x000fe200078e0a00 */
[----:B------:R-:W-:Y:S01]  /*85f0*/  LEA.HI R23, R23, R61, RZ, 0x5 ;  /* 0x0000003d17177211 */ /* 0x000fe200078f28ff */
[----:B------:R-:W-:Y:S01]  /*8600*/  IMAD R54, R0, R54, R60 ;  /* 0x0000003600367224 */ /* 0x000fe200078e023c */
[----:B------:R-:W-:Y:S01]  /*8610*/  ISETP.GE.AND P3, PT, R25, RZ, PT ;  /* 0x000000ff1900720c */ /* 0x000fe20003f66270 */
[C---:B------:R-:W-:Y:S01]  /*8620*/  IMAD R60, R2.reuse, 0x90, RZ ;  /* 0x00000090023c7824 */ /* 0x040fe200078e02ff */
[----:B------:R-:W4:Y:S01]  /*8630*/  LDL.LU R25, [R1+0x168] ;  /* 0x0001680001197983 */ /* 0x000f220000300800 */
[----:B------:R-:W-:-:S03]  /*8640*/  IMAD R2, R2, 0x40, R24 ;  /* 0x0000004002027824 */ /* 0x000fc600078e0218 */
[----:B------:R-:W4:Y:S01]  /*8650*/  LDL.LU R24, [R1+0x154] ;  /* 0x0001540001187983 */ /* 0x000f220000300800 */
[----:B------:R-:W-:Y:S01]  /*8660*/  ISETP.GE.AND P5, PT, R58, RZ, PT ;  /* 0x000000ff3a00720c */ /* 0x000fe20003fa6270 */
[----:B------:R-:W-:Y:S02]  /*8670*/  @!P0 IMAD.IADD R52, R52, 0x1, -R0 ;  /* 0x0000000134348824 */ /* 0x000fe400078e0a00 */
[----:B------:R-:W4:Y:S01]  /*8680*/  LDL.LU R23, [R1+0x150] ;  /* 0x0001500001177983 */ /* 0x000f220000300800 */
[----:B------:R-:W-:-:S03]  /*8690*/  ISETP.GE.AND P0, PT, R59, RZ, PT ;  /* 0x000000ff3b00720c */ /* 0x000fc60003f06270 */
[----:B------:R-:W4:Y:S04]  /*86a0*/  LDL.LU R58, [R1+0x14c] ;  /* 0x00014c00013a7983 */ /* 0x000f280000300800 */
[----:B------:R-:W4:Y:S04]  /*86b0*/  LDL.LU R59, [R1+0x108] ;  /* 0x00010800013b7983 */ /* 0x000f280000300800 */
[----:B------:R-:W4:Y:S01]  /*86c0*/  LDL.LU R61, [R1+0x114] ;  /* 0x00011400013d7983 */ /* 0x000f220000300800 */
[----:B------:R-:W-:Y:S01]  /*86d0*/  @!P2 IMAD.MOV R32, RZ, RZ, -R32 ;  /* 0x000000ffff20a224 */ /* 0x000fe200078e0a20 */
[----:B------:R-:W-:-:S13]  /*86e0*/  ISETP.GT.U32.AND P2, PT, R0, R19, PT ;  /* 0x000000130000720c */ /* 0x000fda0003f44070 */
[----:B------:R-:W-:Y:S01]  /*86f0*/  @!P2 IMAD.IADD R19, R19, 0x1, -R0 ;  /* 0x000000011313a824 */ /* 0x000fe200078e0a00 */
[----:B------:R-:W-:Y:S01]  /*8700*/  ISETP.GT.U32.AND P2, PT, R0, R54, PT ;  /* 0x000000360000720c */ /* 0x000fe20003f44070 */
[C---:B------:R-:W-:Y:S02]  /*8710*/  IMAD.SHL.U32 R5, R29.reuse, 0x2, RZ ;  /* 0x000000021d057824 */ /* 0x040fe400078e00ff */
[----:B------:R-:W-:-:S03]  /*8720*/  IMAD.SHL.U32 R7, R29, 0x40, RZ ;  /* 0x000000401d077824 */ /* 0x000fc600078e00ff */
[----:B------:R-:W-:-:S07]  /*8730*/  LOP3.LUT R60, R60, 0x10, R5, 0x78, !PT ;  /* 0x000000103c3c7812 */ /* 0x000fce00078e7805 */
[----:B------:R-:W-:Y:S01]  /*8740*/  @!P2 IMAD.IADD R54, R54, 0x1, -R0 ;  /* 0x000000013636a824 */ /* 0x000fe200078e0a00 */
[----:B------:R-:W-:-:S04]  /*8750*/  LOP3.LUT R7, R60, 0x400, R7, 0xf8, !PT ;  /* 0x000004003c077812 */ /* 0x000fc800078ef807 */
[----:B------:R-:W-:Y:S02]  /*8760*/  ISETP.GT.U32.AND P2, PT, R0, R54, PT ;  /* 0x000000360000720c */ /* 0x000fe40003f44070 */
[----:B------:R-:W-:Y:S02]  /*8770*/  LOP3.LUT R60, R2, 0x30, R5, 0x78, !PT ;  /* 0x00000030023c7812 */ /* 0x000fe400078e7805 */
[----:B------:R-:W-:-:S03]  /*8780*/  LOP3.LUT R29, R29, 0x1f, RZ, 0xc0, !PT ;  /* 0x0000001f1d1d7812 */ /* 0x000fc600078ec0ff */
[----:B------:R0:W-:Y:S01]  /*8790*/  STL [R1+0xb24], R60 ;  /* 0x000b243c01007387 */ /* 0x0001e20000100800 */
[----:B------:R-:W-:-:S05]  /*87a0*/  @!P3 IMAD.MOV R19, RZ, RZ, -R19 ;  /* 0x000000ffff13b224 */ /* 0x000fca00078e0a13 */
[----:B------:R-:W-:Y:S02]  /*87b0*/  @!P2 IMAD.IADD R54, R54, 0x1, -R0 ;  /* 0x000000013636a824 */ /* 0x000fe400078e0a00 */
[----:B0-----:R-:W-:Y:S01]  /*87c0*/  IMAD R60, R29, UR5, RZ ;  /* 0x000000051d3c7c24 */ /* 0x001fe2000f8e02ff */
[----:B------:R-:W-:Y:S02]  /*87d0*/  ISETP.NE.AND P2, PT, R53, RZ, PT ;  /* 0x000000ff3500720c */ /* 0x000fe40003f45270 */
[----:B------:R-:W-:Y:S02]  /*87e0*/  LOP3.LUT R53, RZ, R53, RZ, 0x33, !PT ;  /* 0x00000035ff357212 */ /* 0x000fe400078e33ff */
[----:B------:R-:W-:Y:S01]  /*87f0*/  LEA R0, P3, R60, UR6, 0x1 ;  /* 0x000000063c007c11 */ /* 0x000fe2000f8608ff */
[----:B------:R-:W-:Y:S01]  /*8800*/  @!P0 IMAD.MOV R54, RZ, RZ, -R54 ;  /* 0x000000ffff368224 */ /* 0x000fe200078e0a36 */
[C---:B------:R-:W-:Y:S01]  /*8810*/  SEL R4, R53.reuse, R4, !P2 ;  /* 0x0000000435047207 */ /* 0x040fe20005000000 */
[----:B------:R-:W-:Y:S01]  /*8820*/  @!P1 IMAD.MOV R52, RZ, RZ, -R52 ;  /* 0x000000ffff349224 */ /* 0x000fe200078e0a34 */
[----:B------:R-:W-:Y:S01]  /*8830*/  ULDC UR6, c[0x0][0x240] ;  /* 0x0000900000067ab9 */ /* 0x000fe20000000800 */
[----:B------:R3:W-:Y:S01]  /*8840*/  STL [R1+0xb5c], R0 ;  /* 0x000b5c0001007387 */ /* 0x0007e20000100800 */
[----:B--2---:R-:W-:-:S05]  /*8850*/  SEL R2, R53, R28, !P2 ;  /* 0x0000001c35027207 */ /* 0x004fca0005000000 */
[----:B------:R0:W-:Y:S01]  /*8860*/  STL [R1+0xd0], R2 ;  /* 0x0000d00201007387 */ /* 0x0001e20000100800 */
[----:B---3--:R-:W-:-:S05]  /*8870*/  SEL R0, R53, R26, !P2 ;  /* 0x0000001a35007207 */ /* 0x008fca0005000000 */
[----:B------:R1:W-:Y:S01]  /*8880*/  STL [R1+0xe4], R0 ;  /* 0x0000e40001007387 */ /* 0x0003e20000100800 */
[C---:B----4-:R-:W-:Y:S02]  /*8890*/  SEL R5, R53.reuse, R25, !P2 ;  /* 0x0000001935057207 */ /* 0x050fe40005000000 */
[----:B0-----:R-:W-:-:S03]  /*88a0*/  SEL R2, R53, R24, !P2 ;  /* 0x0000001835027207 */ /* 0x001fc60005000000 */
[----:B------:R0:W-:Y:S01]  /*88b0*/  STL [R1+0xe8], R5 ;  /* 0x0000e80501007387 */ /* 0x0001e20000100800 */
[----:B-1----:R-:W-:-:S03]  /*88c0*/  SEL R0, R53, R23, !P2 ;  /* 0x0000001735007207 */ /* 0x002fc60005000000 */
[----:B------:R1:W-:Y:S01]  /*88d0*/  STL [R1+0xec], R2 ;  /* 0x0000ec0201007387 */ /* 0x0003e20000100800 */
[----:B0-----:R-:W-:-:S03]  /*88e0*/  SEL R5, R53, R58, !P2 ;  /* 0x0000003a35057207 */ /* 0x001fc60005000000 */
[----:B------:R0:W-:Y:S01]  /*88f0*/  STL [R1+0xf4], R0 ;  /* 0x0000f40001007387 */ /* 0x0001e20000100800 */
[----:B-1----:R-:W-:-:S03]  /*8900*/  SEL R2, R53, R59, !P2 ;  /* 0x0000003b35027207 */ /* 0x002fc60005000000 */
[----:B------:R1:W-:Y:S04]  /*8910*/  STL [R1+0xf8], R5 ;  /* 0x0000f80501007387 */ /* 0x0003e80000100800 */
[----:B------:R-:W2:Y:S01]  /*8920*/  LDL.LU R7, [R1+0x118] ;  /* 0x0001180001077983 */ /* 0x000ea20000300800 */
[----:B0-----:R-:W-:-:S03]  /*8930*/  SEL R0, R53, R61, !P2 ;  /* 0x0000003d35007207 */ /* 0x001fc60005000000 */
[----:B------:R0:W-:Y:S04]  /*8940*/  STL [R1+0x108], R2 ;  /* 0x0001080201007387 */ /* 0x0001e80000100800 */
[----:B-1----:R-:W3:Y:S04]  /*8950*/  LDL.LU R5, [R1+0x128] ;  /* 0x0001280001057983 */ /* 0x002ee80000300800 */
[----:B------:R1:W-:Y:S04]  /*8960*/  STL [R1+0x114], R0 ;  /* 0x0001140001007387 */ /* 0x0003e80000100800 */
[----:B------:R-:W4:Y:S04]  /*8970*/  LDL.LU R50, [R1+0x148] ;  /* 0x0001480001327983 */ /* 0x000f280000300800 */
[----:B0-----:R-:W4:Y:S04]  /*8980*/  LDL.LU R2, [R1+0x144] ;  /* 0x0001440001027983 */ /* 0x001f280000300800 */
[----:B------:R-:W4:Y:S04]  /*8990*/  LDL.LU R51, [R1+0x140] ;  /* 0x0001400001337983 */ /* 0x000f280000300800 */
        /* <DEDUP_REMOVED lines=25> */
[----:B-1----:R-:W4:Y:S01]  /*8b30*/  LDL.LU R0, [R1] ;  /* 0x0000000001007983 */ /* 0x002f220000300800 */
[----:B--2---:R-:W-:-:S05]  /*8b40*/  SEL R7, R53, R7, !P2 ;  /* 0x0000000735077207 */ /* 0x004fca0005000000 */
[----:B------:R0:W-:Y:S01]  /*8b50*/  STL [R1+0x118], R7 ;  /* 0x0001180701007387 */ /* 0x0001e20000100800 */
[----:B---3--:R-:W-:-:S03]  /*8b60*/  SEL R5, R53, R5, !P2 ;  /* 0x0000000535057207 */ /* 0x008fc60005000000 */
[----:B0-----:R-:W2:Y:S01]  /*8b70*/  LDL.LU R7, [R1+0xc48] ;  /* 0x000c480001077983 */ /* 0x001ea20000300800 */
[----:B----4-:R-:W-:-:S03]  /*8b80*/  SEL R50, R53, R50, !P2 ;  /* 0x0000003235327207 */ /* 0x010fc60005000000 */
[----:B------:R0:W-:Y:S01]  /*8b90*/  STL [R1+0x128], R5 ;  /* 0x0001280501007387 */ /* 0x0001e20000100800 */
[C---:B------:R-:W-:Y:S02]  /*8ba0*/  SEL R2, R53.reuse, R2, !P2 ;  /* 0x0000000235027207 */ /* 0x040fe40005000000 */
[C---:B------:R-:W-:Y:S01]  /*8bb0*/  SEL R51, R53.reuse, R51, !P2 ;  /* 0x0000003335337207 */ /* 0x040fe20005000000 */
[----:B0-----:R-:W3:Y:S01]  /*8bc0*/  LDL.LU R5, [R1+0xc44] ;  /* 0x000c440001057983 */ /* 0x001ee20000300800 */
[----:B------:R-:W-:-:S03]  /*8bd0*/  SEL R49, R53, R49, !P2 ;  /* 0x0000003135317207 */ /* 0x000fc60005000000 */
[----:B------:R0:W-:Y:S01]  /*8be0*/  STL [R1+0x1c4], R50 ;  /* 0x0001c43201007387 */ /* 0x0001e20000100800 */
[C---:B------:R-:W-:Y:S02]  /*8bf0*/  SEL R48, R53.reuse, R48, !P2 ;  /* 0x0000003035307207 */ /* 0x040fe40005000000 */
[C---:B------:R-:W-:Y:S01]  /*8c00*/  SEL R46, R53.reuse, R46, !P2 ;  /* 0x0000002e352e7207 */ /* 0x040fe20005000000 */
[----:B0-----:R-:W4:Y:S04]  /*8c10*/  LDL.LU R50, [R1+0xc40] ;  /* 0x000c400001327983 */ /* 0x001f280000300800 */
[----:B------:R0:W-:Y:S01]  /*8c20*/  STL [R1+0x1c0], R2 ;  /* 0x0001c00201007387 */ /* 0x0001e20000100800 */
[C---:B------:R-:W-:Y:S02]  /*8c30*/  SEL R45, R53.reuse, R45, !P2 ;  /* 0x0000002d352d7207 */ /* 0x040fe40005000000 */
[C---:B------:R-:W-:Y:S01]  /*8c40*/  SEL R44, R53.reuse, R44, !P2 ;  /* 0x0000002c352c7207 */ /* 0x040fe20005000000 */
[----:B0-----:R-:W2:Y:S04]  /*8c50*/  LDL.LU R2, [R1+0xc3c] ;  /* 0x000c3c0001027983 */ /* 0x001ea80000300800 */
[----:B------:R0:W-:Y:S01]  /*8c60*/  STL [R1+0x1bc], R51 ;  /* 0x0001bc3301007387 */ /* 0x0001e20000100800 */
[----:B------:R-:W-:-:S03]  /*8c70*/  SEL R43, R53, R43, !P2 ;  /* 0x0000002b352b7207 */ /* 0x000fc60005000000 */
[----:B0-----:R-:W3:Y:S04]  /*8c80*/  LDL.LU R51, [R1+0xc38] ;  /* 0x000c380001337983 */ /* 0x001ee80000300800 */
[----:B------:R0:W-:Y:S01]  /*8c90*/  STL [R1+0x1b8], R49 ;  /* 0x0001b83101007387 */ /* 0x0001e20000100800 */
[----:B------:R-:W-:-:S03]  /*8ca0*/  SEL R41, R53, R41, !P2 ;  /* 0x0000002935297207 */ /* 0x000fc60005000000 */
[----:B0-----:R-:W4:Y:S04]  /*8cb0*/  LDL.LU R49, [R1+0xc34] ;  /* 0x000c340001317983 */ /* 0x001f280000300800 */
        /* <DEDUP_REMOVED lines=54> */
[----:B------:R0:W-:Y:S04]  /*9020*/  STL [R1+0x16c], R25 ;  /* 0x00016c1901007387 */ /* 0x0001e80000100800 */
[----:B0-----:R-:W3:Y:S04]  /*9030*/  LDL.LU R25, [R1+0xbe8] ;  /* 0x000be80001197983 */ /* 0x001ee80000300800 */
[----:B------:R0:W-:Y:S04]  /*9040*/  STL [R1+0x168], R24 ;  /* 0x0001681801007387 */ /* 0x0001e80000100800 */
        /* <DEDUP_REMOVED lines=8> */
[----:B0-----:R-:W4:Y:S01]  /*90d0*/  LDL.LU R61, [R1+0xbd4] ;  /* 0x000bd400013d7983 */ /* 0x001f220000300800 */
[----:B------:R-:W-:-:S05]  /*90e0*/  SEL R0, R53, R0, !P2 ;  /* 0x0000000035007207 */ /* 0x000fca0005000000 */
[----:B------:R3:W-:Y:S01]  /*90f0*/  STL [R1+0x154], R0 ;  /* 0x0001540001007387 */ /* 0x0007e20000100800 */
[C---:B--2---:R-:W-:Y:S02]  /*9100*/  SEL R2, R53.reuse, R2, !P2 ;  /* 0x0000000235027207 */ /* 0x044fe40005000000 */
[C---:B---3--:R-:W-:Y:S02]  /*9110*/  SEL R0, R53.reuse, R59, !P2 ;  /* 0x0000003b35007207 */ /* 0x048fe40005000000 */
[C---:B----4-:R-:W-:Y:S02]  /*9120*/  SEL R59, R53.reuse, R58, !P2 ;  /* 0x0000003a353b7207 */ /* 0x050fe40005000000 */
[C---:B------:R-:W-:Y:S02]  /*9130*/  SEL R58, R53.reuse, R23, !P2 ;  /* 0x00000017353a7207 */ /* 0x040fe40005000000 */
[----:B------:R-:W-:-:S05]  /*9140*/  SEL R61, R53, R61, !P2 ;  /* 0x0000003d353d7207 */ /* 0x000fca0005000000 */
[----:B------:R-:W-:Y:S04]  /*9150*/  STL [R1+0x150], R61 ;  /* 0x0001503d01007387 */ /* 0x000fe80000100800 */
[----:B------:R0:W-:Y:S01]  /*9160*/  STL [R1+0x14c], R0 ;  /* 0x00014c0001007387 */ /* 0x0001e20000100800 */
[----:B------:R-:W-:-:S03]  /*9170*/  SEL R23, R53, R25, !P2 ;  /* 0x0000001935177207 */ /* 0x000fc60005000000 */
[----:B------:R-:W-:Y:S01]  /*9180*/  STL [R1+0x148], R59 ;  /* 0x0001483b01007387 */ /* 0x000fe20000100800 */
[----:B0-----:R-:W-:-:S03]  /*9190*/  SEL R0, R53, R24, !P2 ;  /* 0x0000001835007207 */ /* 0x001fc60005000000 */
[----:B------:R-:W-:Y:S01]  /*91a0*/  STL [R1+0x144], R58 ;  /* 0x0001443a01007387 */ /* 0x000fe20000100800 */
[----:B------:R-:W-:-:S03]  /*91b0*/  SEL R24, R53, R26, !P2 ;  /* 0x0000001a35187207 */ /* 0x000fc60005000000 */
[----:B------:R0:W-:Y:S04]  /*91c0*/  STL [R1+0x140], R0 ;  /* 0x0001400001007387 */ /* 0x0001e80000100800 */
[----:B------:R1:W-:Y:S01]  /*91d0*/  STL [R1+0x13c], R23 ;  /* 0x00013c1701007387 */ /* 0x0003e20000100800 */
        /* <DEDUP_REMOVED lines=8> */
[----:B------:R2:W-:Y:S01]  /*9260*/  STL [R1+0x124], R0 ;  /* 0x0001240001007387 */ /* 0x0005e20000100800 */
[C---:B0-----:R-:W-:Y:S02]  /*9270*/  SEL R23, R53.reuse, R33, !P2 ;  /* 0x0000002135177207 */ /* 0x041fe40005000000 */
[----:B-1----:R-:W-:-:S03]  /*9280*/  SEL R24, R53, R34, !P2 ;  /* 0x0000002235187207 */ /* 0x002fc60005000000 */
[----:B------:R0:W-:Y:S01]  /*9290*/  STL [R1+0x120], R23 ;  /* 0x0001201701007387 */ /* 0x0001e20000100800 */
[----:B--2---:R-:W-:-:S03]  /*92a0*/  SEL R0, R53, R35, !P2 ;  /* 0x0000002335007207 */ /* 0x004fc60005000000 */
[----:B------:R1:W-:Y:S04]  /*92b0*/  STL [R1+0x11c], R24 ;  /* 0x00011c1801007387 */ /* 0x0003e80000100800 */
[----:B------:R2:W-:Y:S01]  /*92c0*/  STL [R1+0x110], R0 ;  /* 0x0001100001007387 */ /* 0x0005e20000100800 */
[C---:B0-----:R-:W-:Y:S02]  /*92d0*/  SEL R23, R53.reuse, R36, !P2 ;  /* 0x0000002435177207 */ /* 0x041fe40005000000 */
[----:B-1----:R-:W-:-:S03]  /*92e0*/  SEL R24, R53, R38, !P2 ;  /* 0x0000002635187207 */ /* 0x002fc60005000000 */
[----:B------:R0:W-:Y:S01]  /*92f0*/  STL [R1+0x10c], R23 ;  /* 0x00010c1701007387 */ /* 0x0001e20000100800 */
[----:B--2---:R-:W-:-:S03]  /*9300*/  SEL R0, R53, R39, !P2 ;  /* 0x0000002735007207 */ /* 0x004fc60005000000 */
[----:B------:R-:W-:Y:S04]  /*9310*/  STL [R1+0x104], R24 ;  /* 0x0001041801007387 */ /* 0x000fe80000100800 */
[----:B------:R-:W2:Y:S01]  /*9320*/  LDL.LU R31, [R1+0xc8] ;  /* 0x0000c800011f7983 */ /* 0x000ea20000300800 */
[----:B0-----:R-:W-:-:S03]  /*9330*/  SEL R23, R53, R40, !P2 ;  /* 0x0000002835177207 */ /* 0x001fc60005000000 */
[----:B------:R0:W-:Y:S04]  /*9340*/  STL [R1+0x100], R0 ;  /* 0x0001000001007387 */ /* 0x0001e80000100800 */
[----:B------:R1:W-:Y:S04]  /*9350*/  STL [R1+0xfc], R23 ;  /* 0x0000fc1701007387 */ /* 0x0003e80000100800 */
[----:B------:R-:W3:Y:S01]  /*9360*/  LDL.LU R29, [R1+0xa0] ;  /* 0x0000a000011d7983 */ /* 0x000ee20000300800 */
[C---:B0-----:R-:W-:Y:S02]  /*9370*/  SEL R0, R53.reuse, R41, !P2 ;  /* 0x0000002935007207 */ /* 0x041fe40005000000 */
[----:B-1----:R-:W-:-:S03]  /*9380*/  SEL R23, R53, R43, !P2 ;  /* 0x0000002b35177207 */ /* 0x002fc60005000000 */
[----:B------:R0:W-:Y:S01]  /*9390*/  STL [R1+0xf0], R0 ;  /* 0x0000f00001007387 */ /* 0x0001e20000100800 */
[----:B------:R-:W-:-:S03]  /*93a0*/  SEL R24, R53, R45, !P2 ;  /* 0x0000002d35187207 */ /* 0x000fc60005000000 */
[----:B------:R1:W-:Y:S04]  /*93b0*/  STL [R1+0xe0], R23 ;  /* 0x0000e01701007387 */ /* 0x0003e80000100800 */
[----:B------:R-:W4:Y:S01]  /*93c0*/  LDL.LU R26, [R1+0xbc] ;  /* 0x0000bc00011a7983 */ /* 0x000f220000300800 */
[C---:B0-----:R-:W-:Y:S02]  /*93d0*/  SEL R0, R53.reuse, R44, !P2 ;  /* 0x0000002c35007207 */ /* 0x041fe40005000000 */
[----:B------:R-:W-:-:S03]  /*93e0*/  SEL R25, R53, R46, !P2 ;  /* 0x0000002e35197207 */ /* 0x000fc60005000000 */
[----:B------:R0:W-:Y:S04]  /*93f0*/  STL [R1+0xdc], R0 ;  /* 0x0000dc0001007387 */ /* 0x0001e80000100800 */
[----:B-1----:R-:W4:Y:S04]  /*9400*/  LDL.LU R23, [R1+0xc0] ;  /* 0x0000c00001177983 */ /* 0x002f280000300800 */
[----:B0-----:R-:W4:Y:S04]  /*9410*/  LDL.LU R0, [R1+0xa4] ;  /* 0x0000a40001007983 */ /* 0x001f280000300800 */
[----:B------:R0:W-:Y:S04]  /*9420*/  STL [R1+0xd8], R24 ;  /* 0x0000d81801007387 */ /* 0x0001e80000100800 */
[----:B------:R-:W4:Y:S01]  /*9430*/  LDL.LU R61, [R1+0xb8] ;  /* 0x0000b800013d7983 */ /* 0x000f220000300800 */
[----:B0-----:R-:W-:-:S03]  /*9440*/  SEL R24, R53, R48, !P2 ;  /* 0x0000003035187207 */ /* 0x001fc60005000000 */
[----:B------:R0:W-:Y:S04]  /*9450*/  STL [R1+0xd4], R25 ;  /* 0x0000d41901007387 */ /* 0x0001e80000100800 */
[----:B------:R1:W-:Y:S04]  /*9460*/  STL [R1+0xcc], R24 ;  /* 0x0000cc1801007387 */ /* 0x0003e80000100800 */
[----:B------:R-:W4:Y:S01]  /*9470*/  LDL.LU R59, [R1+0xa8] ;  /* 0x0000a800013b7983 */ /* 0x000f220000300800 */
[C---:B0-----:R-:W-:Y:S02]  /*9480*/  SEL R25, R53.reuse, R49, !P2 ;  /* 0x0000003135197207 */ /* 0x041fe40005000000 */
[----:B-1----:R-:W-:-:S03]  /*9490*/  SEL R24, R53, R51, !P2 ;  /* 0x0000003335187207 */ /* 0x002fc60005000000 */
[----:B------:R0:W-:Y:S04]  /*94a0*/  STL [R1+0xc4], R25 ;  /* 0x0000c41901007387 */ /* 0x0001e80000100800 */
[----:B------:R1:W-:Y:S04]  /*94b0*/  STL [R1+0xb4], R24 ;  /* 0x0000b41801007387 */ /* 0x0003e80000100800 */
[----:B------:R-:W4:Y:S01]  /*94c0*/  LDL.LU R58, [R1+0xb0] ;  /* 0x0000b000013a7983 */ /* 0x000f220000300800 */
[----:B0-----:R-:W-:-:S03]  /*94d0*/  SEL R25, R53, R50, !P2 ;  /* 0x0000003235197207 */ /* 0x001fc60005000000 */
[----:B------:R0:W-:Y:S04]  /*94e0*/  STL [R1+0x9c], R2 ;  /* 0x00009c0201007387 */ /* 0x0001e80000100800 */
[----:B-1----:R-:W4:Y:S01]  /*94f0*/  LDL.LU R24, [R1+0xac] ;  /* 0x0000ac0001187983 */ /* 0x002f220000300800 */
[----:B0-----:R-:W-:-:S03]  /*9500*/  SEL R2, R53, R5, !P2 ;  /* 0x0000000535027207 */ /* 0x001fc60005000000 */
[----:B------:R0:W-:Y:S01]  /*9510*/  STL [R1+0x98], R25 ;  /* 0x0000981901007387 */ /* 0x0001e20000100800 */
[----:B------:R-:W-:-:S03]  /*9520*/  SEL R5, R53, R7, !P2 ;  /* 0x0000000735057207 */ /* 0x000fc60005000000 */
[----:B------:R1:W-:Y:S01]  /*9530*/  STL [R1+0x94], R2 ;  /* 0x0000940201007387 */ /* 0x0003e20000100800 */
[----:B------:R-:W-:-:S03]  /*9540*/  SEL R7, R53, R10, !P2 ;  /* 0x0000000a35077207 */ /* 0x000fc60005000000 */
[----:B0-----:R-:W4:Y:S01]  /*9550*/  LDL.LU R25, [R1+0x88] ;  /* 0x0000880001197983 */ /* 0x001f220000300800 */
[----:B-1----:R-:W-:-:S03]  /*9560*/  SEL R2, R53, R8, !P2 ;  /* 0x0000000835027207 */ /* 0x002fc60005000000 */
[----:B------:R0:W-:Y:S04]  /*9570*/  STL [R1+0x90], R5 ;  /* 0x0000900501007387 */ /* 0x0001e80000100800 */
[----:B------:R1:W-:Y:S04]  /*9580*/  STL [R1+0x84], R2 ;  /* 0x0000840201007387 */ /* 0x0003e80000100800 */
[----:B------:R1:W-:Y:S01]  /*9590*/  STL [R1+0x80], R7 ;  /* 0x0000800701007387 */ /* 0x0003e20000100800 */
[----:B0-----:R-:W-:-:S03]  /*95a0*/  SEL R5, R53, R11, !P2 ;  /* 0x0000000b35057207 */ /* 0x001fc60005000000 */
[----:B------:R-:W4:Y:S01]  /*95b0*/  LDL.LU R28, [R1+0x8c] ;  /* 0x00008c00011c7983 */ /* 0x000f220000300800 */
[C---:B-1----:R-:W-:Y:S02]  /*95c0*/  SEL R2, R53.reuse, R12, !P2 ;  /* 0x0000000c35027207 */ /* 0x042fe40005000000 */
[C---:B------:R-:W-:Y:S01]  /*95d0*/  SEL R7, R53.reuse, R13, !P2 ;  /* 0x0000000d35077207 */ /* 0x040fe20005000000 */
[----:B------:R-:W-:Y:S04]  /*95e0*/  STL [R1+0x64], R5 ;  /* 0x0000640501007387 */ /* 0x000fe80000100800 */
[----:B------:R0:W-:Y:S04]  /*95f0*/  STL [R1+0x60], R2 ;  /* 0x0000600201007387 */ /* 0x0001e80000100800 */
[----:B------:R-:W-:Y:S04]  /*9600*/  STL [R1+0x48], R7 ;  /* 0x0000480701007387 */ /* 0x000fe80000100800 */
[----:B------:R-:W4:Y:S01]  /*9610*/  LDL.LU R30, [R1+0x7c] ;  /* 0x00007c00011e7983 */ /* 0x000f220000300800 */
[----:B0-----:R-:W-:-:S02]  /*9620*/  SEL R2, R53, R15, !P2 ;  /* 0x0000000f35027207 */ /* 0x001fc40005000000 */
[----:B------:R-:W-:-:S03]  /*9630*/  SEL R5, R53, R16, !P2 ;  /* 0x0000001035057207 */ /* 0x000fc60005000000 */
[----:B------:R-:W-:Y:S04]  /*9640*/  STL [R1+0x44], R2 ;  /* 0x0000440201007387 */ /* 0x000fe80000100800 */
[----:B------:R0:W-:Y:S04]  /*9650*/  STL [R1+0x38], R5 ;  /* 0x0000380501007387 */ /* 0x0001e80000100800 */
[----:B------:R-:W4:Y:S01]  /*9660*/  LDL.LU R36, [R1+0x78] ;  /* 0x0000780001247983 */ /* 0x000f220000300800 */
[C---:B0-----:R-:W-:Y:S02]  /*9670*/  SEL R5, R53.reuse, R17, !P2 ;  /* 0x0000001135057207 */ /* 0x041fe40005000000 */
[----:B--2---:R-:W-:-:S05]  /*9680*/  SEL R2, R53, R31, !P2 ;  /* 0x0000001f35027207 */ /* 0x004fca0005000000 */
[----:B------:R3:W-:Y:S04]  /*9690*/  STL [R1+0x14], R2 ;  /* 0x0000140201007387 */ /* 0x0007e80000100800 */
[----:B------:R4:W-:Y:S04]  /*96a0*/  STL [R1+0x10], R5 ;  /* 0x0000100501007387 */ /* 0x0009e80000100800 */
[----:B------:R-:W2:Y:S01]  /*96b0*/  LDL.LU R34, [R1+0x74] ;  /* 0x0000740001227983 */ /* 0x000ea20000300800 */
[----:B---3--:R-:W-:-:S05]  /*96c0*/  SEL R2, R53, R29, !P2 ;  /* 0x0000001d35027207 */ /* 0x008fca0005000000 */
[----:B------:R0:W-:Y:S04]  /*96d0*/  STL [R1+0xc], R2 ;  /* 0x00000c0201007387 */ /* 0x0001e80000100800 */
[----:B------:R-:W3:Y:S01]  /*96e0*/  LDL.LU R31, [R1+0x70] ;  /* 0x00007000011f7983 */ /* 0x000ee20000300800 */
[----:B----4-:R-:W-:-:S05]  /*96f0*/  SEL R5, R53, R26, !P2 ;  /* 0x0000001a35057207 */ /* 0x010fca0005000000 */
[----:B------:R1:W-:Y:S04]  /*9700*/  STL [R1+0x8], R5 ;  /* 0x0000080501007387 */ /* 0x0003e80000100800 */
[----:B------:R-:W4:Y:S01]  /*9710*/  LDL.LU R33, [R1+0x6c] ;  /* 0x00006c0001217983 */ /* 0x000f220000300800 */
[C---:B0-----:R-:W-:Y:S02]  /*9720*/  SEL R2, R53.reuse, R23, !P2 ;  /* 0x0000001735027207 */ /* 0x041fe40005000000 */
[----:B------:R-:W-:-:S03]  /*9730*/  SEL R0, R53, R0, !P2 ;  /* 0x0000000035007207 */ /* 0x000fc60005000000 */
[----:B------:R-:W-:Y:S04]  /*9740*/  STL [R1+0x4], R2 ;  /* 0x0000040201007387 */ /* 0x000fe80000100800 */
[----:B------:R-:W-:Y:S01]  /*9750*/  STL [R1+0xb60], R0 ;  /* 0x000b600001007387 */ /* 0x000fe20000100800 */
[----:B------:R-:W-:-:S03]  /*9760*/  SEL R61, R53, R61, !P2 ;  /* 0x0000003d353d7207 */ /* 0x000fc60005000000 */
[----:B------:R-:W4:Y:S04]  /*9770*/  LDL.LU R35, [R1+0x68] ;  /* 0x0000680001237983 */ /* 0x000f280000300800 */
[----:B------:R-:W-:Y:S01]  /*9780*/  STL [R1+0xb64], R61 ;  /* 0x000b643d01007387 */ /* 0x000fe20000100800 */
[----:B------:R-:W-:-:S05]  /*9790*/  SEL R59, R53, R59, !P2 ;  /* 0x0000003b353b7207 */ /* 0x000fca0005000000 */
[----:B------:R-:W-:Y:S04]  /*97a0*/  STL [R1+0xb68], R59 ;  /* 0x000b683b01007387 */ /* 0x000fe80000100800 */
[----:B------:R-:W4:Y:S01]  /*97b0*/  LDL.LU R23, [R1+0x5c] ;  /* 0x00005c0001177983 */ /* 0x000f220000300800 */
[----:B------:R-:W-:-:S05]  /*97c0*/  SEL R58, R53, R58, !P2 ;  /* 0x0000003a353a7207 */ /* 0x000fca0005000000 */
[----:B------:R-:W-:Y:S01]  /*97d0*/  STL [R1+0xb6c], R58 ;  /* 0x000b6c3a01007387 */ /* 0x000fe20000100800 */
[----:B------:R-:W-:-:S03]  /*97e0*/  SEL R7, R53, R24, !P2 ;  /* 0x0000001835077207 */ /* 0x000fc60005000000 */
[----:B------:R-:W4:Y:S04]  /*97f0*/  LDL.LU R24, [R1+0x58] ;  /* 0x0000580001187983 */ /* 0x000f280000300800 */
[----:B------:R-:W-:Y:S01]  /*9800*/  STL [R1+0xb70], R7 ;  /* 0x000b700701007387 */ /* 0x000fe20000100800 */
[----:B------:R-:W-:-:S03]  /*9810*/  SEL R8, R53, R25, !P2 ;  /* 0x0000001935087207 */ /* 0x000fc60005000000 */
[----:B------:R-:W4:Y:S04]  /*9820*/  LDL.LU R25, [R1+0x54] ;  /* 0x0000540001197983 */ /* 0x000f280000300800 */
[----:B------:R-:W4:Y:S04]  /*9830*/  LDL.LU R26, [R1+0x50] ;  /* 0x00005000011a7983 */ /* 0x000f280000300800 */
[----:B------:R-:W-:Y:S01]  /*9840*/  STL [R1+0xb74], R8 ;  /* 0x000b740801007387 */ /* 0x000fe20000100800 */
[----:B------:R-:W-:-:S03]  /*9850*/  SEL R10, R53, R28, !P2 ;  /* 0x0000001c350a7207 */ /* 0x000fc60005000000 */
[----:B------:R-:W4:Y:S04]  /*9860*/  LDL.LU R28, [R1+0x4c] ;  /* 0x00004c00011c7983 */ /* 0x000f280000300800 */
[----:B------:R-:W4:Y:S04]  /*9870*/  LDL.LU R29, [R1+0x3c] ;  /* 0x00003c00011d7983 */ /* 0x000f280000300800 */
[----:B------:R-:W-:Y:S01]  /*9880*/  STL [R1+0xb78], R10 ;  /* 0x000b780a01007387 */ /* 0x000fe20000100800 */
[----:B------:R-:W-:-:S03]  /*9890*/  SEL R11, R53, R30, !P2 ;  /* 0x0000001e350b7207 */ /* 0x000fc60005000000 */
[----:B------:R-:W1:Y:S04]  /*98a0*/  LDL.LU R30, [R1+0x40] ;  /* 0x00004000011e7983 */ /* 0x000e680000300800 */
[----:B------:R-:W-:Y:S01]  /*98b0*/  STL [R1+0xb7c], R11 ;  /* 0x000b7c0b01007387 */ /* 0x000fe20000100800 */
[----:B------:R-:W-:-:S05]  /*98c0*/  SEL R12, R53, R36, !P2 ;  /* 0x00000024350c7207 */ /* 0x000fca0005000000 */
[----:B------:R-:W-:Y:S01]  /*98d0*/  STL [R1+0xb80], R12 ;  /* 0x000b800c01007387 */ /* 0x000fe20000100800 */
[----:B--2---:R-:W-:-:S05]  /*98e0*/  SEL R13, R53, R34, !P2 ;  /* 0x00000022350d7207 */ /* 0x004fca0005000000 */
[----:B------:R-:W-:Y:S01]  /*98f0*/  STL [R1+0xb84], R13 ;  /* 0x000b840d01007387 */ /* 0x000fe20000100800 */
[----:B---3--:R-:W-:-:S03]  /*9900*/  SEL R15, R53, R31, !P2 ;  /* 0x0000001f350f7207 */ /* 0x008fc60005000000 */
[----:B------:R-:W2:Y:S04]  /*9910*/  LDL.LU R31, [R1+0x18] ;  /* 0x00001800011f7983 */ /* 0x000ea80000300800 */
[----:B------:R-:W-:Y:S01]  /*9920*/  STL [R1+0xb88], R15 ;  /* 0x000b880f01007387 */ /* 0x000fe20000100800 */
[----:B----4-:R-:W-:-:S03]  /*9930*/  SEL R16, R53, R33, !P2 ;  /* 0x0000002135107207 */ /* 0x010fc60005000000 */
[----:B------:R-:W3:Y:S04]  /*9940*/  LDL.LU R33, [R1+0x1c] ;  /* 0x00001c0001217983 */ /* 0x000ee80000300800 */
[----:B------:R-:W4:Y:S04]  /*9950*/  LDL.LU R34, [R1+0x20] ;  /* 0x0000200001227983 */ /* 0x000f280000300800 */
[----:B------:R-:W-:Y:S01]  /*9960*/  STL [R1+0xb8c], R16 ;  /* 0x000b8c1001007387 */ /* 0x000fe20000100800 */
[----:B------:R-:W-:-:S03]  /*9970*/  SEL R17, R53, R35, !P2 ;  /* 0x0000002335117207 */ /* 0x000fc60005000000 */
[----:B------:R-:W4:Y:S04]  /*9980*/  LDL.LU R35, [R1+0x24] ;  /* 0x0000240001237983 */ /* 0x000f280000300800 */
[----:B------:R-:W4:Y:S04]  /*9990*/  LDL.LU R36, [R1+0x28] ;  /* 0x0000280001247983 */ /* 0x000f280000300800 */
[----:B------:R-:W-:Y:S04]  /*99a0*/  STL [R1+0xb90], R17 ;  /* 0x000b901101007387 */ /* 0x000fe80000100800 */
[----:B------:R-:W4:Y:S04]  /*99b0*/  LDL.LU R38, [R1+0x2c] ;  /* 0x00002c0001267983 */ /* 0x000f280000300800 */
[----:B------:R-:W4:Y:S01]  /*99c0*/  LDL.LU R39, [R1+0x30] ;  /* 0x0000300001277983 */ /* 0x000f220000300800 */
[----:B------:R-:W-:-:S05]  /*99d0*/  SEL R23, R53, R23, !P2 ;  /* 0x0000001735177207 */ /* 0x000fca0005000000 */
[----:B------:R0:W-:Y:S01]  /*99e0*/  STL [R1+0xb94], R23 ;  /* 0x000b941701007387 */ /* 0x0001e20000100800 */
[----:B------:R-:W-:-:S05]  /*99f0*/  SEL R24, R53, R24, !P2 ;  /* 0x0000001835187207 */ /* 0x000fca0005000000 */
[----:B------:R-:W-:Y:S01]  /*9a00*/  STL [R1+0xb98], R24 ;  /* 0x000b981801007387 */ /* 0x000fe20000100800 */
[C---:B------:R-:W-:Y:S02]  /*9a10*/  SEL R25, R53.reuse, R25, !P2 ;  /* 0x0000001935197207 */ /* 0x040fe40005000000 */
[----:B------:R-:W-:-:S03]  /*9a20*/  SEL R26, R53, R26, !P2 ;  /* 0x0000001a351a7207 */ /* 0x000fc60005000000 */
[----:B------:R-:W-:Y:S04]  /*9a30*/  STL [R1+0xb9c], R25 ;  /* 0x000b9c1901007387 */ /* 0x000fe80000100800 */
[----:B------:R-:W-:Y:S01]  /*9a40*/  STL [R1+0xba0], R26 ;  /* 0x000ba01a01007387 */ /* 0x000fe20000100800 */
[C---:B------:R-:W-:Y:S02]  /*9a50*/  SEL R28, R53.reuse, R28, !P2 ;  /* 0x0000001c351c7207 */ /* 0x040fe40005000000 */
[----:B------:R-:W-:-:S03]  /*9a60*/  SEL R29, R53, R29, !P2 ;  /* 0x0000001d351d7207 */ /* 0x000fc60005000000 */
[----:B------:R-:W-:Y:S04]  /*9a70*/  STL [R1+0xba4], R28 ;  /* 0x000ba41c01007387 */ /* 0x000fe80000100800 */
[----:B------:R-:W-:Y:S01]  /*9a80*/  STL [R1+0xba8], R29 ;  /* 0x000ba81d01007387 */ /* 0x000fe20000100800 */
[----:B-1----:R-:W-:-:S05]  /*9a90*/  SEL R5, R53, R30, !P2 ;  /* 0x0000001e35057207 */ /* 0x002fca0005000000 */
[----:B------:R-:W-:Y:S04]  /*9aa0*/  STL [R1+0xbac], R5 ;  /* 0x000bac0501007387 */ /* 0x000fe80000100800 */
[----:B------:R1:W-:Y:S04]  /*9ab0*/  STL [R1+0xbb0], R4 ;  /* 0x000bb00401007387 */ /* 0x0003e80000100800 */
[----:B------:R-:W4:Y:S01]  /*9ac0*/  LDL.LU R46, [R1+0x214] ;  /* 0x00021400012e7983 */ /* 0x000f220000300800 */
[----:B------:R-:W-:-:S03]  /*9ad0*/  SEL R30, R53, R3, !P2 ;  /* 0x00000003351e7207 */ /* 0x000fc60005000000 */
[----:B------:R-:W4:Y:S04]  /*9ae0*/  LDL.LU R3, [R1+0x210] ;  /* 0x0002100001037983 */ /* 0x000f280000300800 */
[----:B------:R-:W-:Y:S01]  /*9af0*/  STL [R1+0xbb4], R30 ;  /* 0x000bb41e01007387 */ /* 0x000fe20000100800 */
[C---:B------:R-:W-:Y:S02]  /*9b00*/  SEL R40, R53.reuse, R6, !P2 ;  /* 0x0000000635287207 */ /* 0x040fe40005000000 */
[----:B--2---:R-:W-:-:S05]  /*9b10*/  SEL R31, R53, R31, !P2 ;  /* 0x0000001f351f7207 */ /* 0x004fca0005000000 */
[----:B------:R-:W-:Y:S01]  /*9b20*/  STL [R1+0xbb8], R31 ;  /* 0x000bb81f01007387 */ /* 0x000fe20000100800 */
[C---:B---3--:R-:W-:Y:S02]  /*9b30*/  SEL R33, R53.reuse, R33, !P2 ;  /* 0x0000002135217207 */ /* 0x048fe40005000000 */
[----:B----4-:R-:W-:-:S03]  /*9b40*/  SEL R34, R53, R34, !P2 ;  /* 0x0000002235227207 */ /* 0x010fc60005000000 */
[----:B------:R-:W-:Y:S04]  /*9b50*/  STL [R1+0xbbc], R33 ;  /* 0x000bbc2101007387 */ /* 0x000fe80000100800 */
[----:B------:R-:W-:Y:S01]  /*9b60*/  STL [R1+0xbc0], R34 ;  /* 0x000bc02201007387 */ /* 0x000fe20000100800 */
[C---:B------:R-:W-:Y:S02]  /*9b70*/  SEL R35, R53.reuse, R35, !P2 ;  /* 0x0000002335237207 */ /* 0x040fe40005000000 */
[----:B------:R-:W-:-:S03]  /*9b80*/  SEL R36, R53, R36, !P2 ;  /* 0x0000002435247207 */ /* 0x000fc60005000000 */
[----:B------:R-:W-:Y:S01]  /*9b90*/  STL [R1+0xbc4], R35 ;  /* 0x000bc42301007387 */ /* 0x000fe20000100800 */
[----:B------:R-:W-:-:S03]  /*9ba0*/  SEL R38, R53, R38, !P2 ;  /* 0x0000002635267207 */ /* 0x000fc60005000000 */
[----:B------:R-:W-:Y:S01]  /*9bb0*/  STL [R1+0xbc8], R36 ;  /* 0x000bc82401007387 */ /* 0x000fe20000100800 */
[----:B------:R-:W-:-:S03]  /*9bc0*/  SEL R39, R53, R39, !P2 ;  /* 0x0000002735277207 */ /* 0x000fc60005000000 */
[----:B------:R-:W-:Y:S04]  /*9bd0*/  STL [R1+0xbcc], R38 ;  /* 0x000bcc2601007387 */ /* 0x000fe80000100800 */
[----:B------:R-:W-:Y:S01]  /*9be0*/  STL [R1+0xbd0], R39 ;  /* 0x000bd02701007387 */ /* 0x000fe20000100800 */
[----:B------:R-:W-:-:S03]  /*9bf0*/  IMAD R6, R46, UR10, RZ ;  /* 0x0000000a2e067c24 */ /* 0x000fc6000f8e02ff */
[----:B------:R-:W2:Y:S04]  /*9c00*/  LDL.LU R46, [R1+0xd0] ;  /* 0x0000d000012e7983 */ /* 0x000ea80000300800 */
[----:B0-----:R-:W3:Y:S04]  /*9c10*/  LDL.LU R23, [R1+0xe4] ;  /* 0x0000e40001177983 */ /* 0x001ee80000300800 */
[----:B------:R-:W4:Y:S04]  /*9c20*/  LDL.LU R17, [R1+0xe8] ;  /* 0x0000e80001117983 */ /* 0x000f280000300800 */
[----:B------:R-:W2:Y:S04]  /*9c30*/  LDL.LU R16, [R1+0xec] ;  /* 0x0000ec0001107983 */ /* 0x000ea80000300800 */
[----:B------:R-:W2:Y:S04]  /*9c40*/  LDL.LU R15, [R1+0xf4] ;  /* 0x0000f400010f7983 */ /* 0x000ea80000300800 */
[----:B------:R-:W2:Y:S04]  /*9c50*/  LDL.LU R13, [R1+0xf8] ;  /* 0x0000f800010d7983 */ /* 0x000ea80000300800 */
[----:B------:R-:W2:Y:S04]  /*9c60*/  LDL.LU R48, [R1+0x108] ;  /* 0x0001080001307983 */ /* 0x000ea80000300800 */
[----:B------:R-:W2:Y:S04]  /*9c70*/  LDL.LU R49, [R1+0x114] ;  /* 0x0001140001317983 */ /* 0x000ea80000300800 */
[----:B------:R-:W2:Y:S04]  /*9c80*/  LDL.LU R50, [R1+0x118] ;  /* 0x0001180001327983 */ /* 0x000ea80000300800 */
[----:B------:R-:W2:Y:S04]  /*9c90*/  LDL.LU R51, [R1+0x128] ;  /* 0x0001280001337983 */ /* 0x000ea80000300800 */
[----:B------:R-:W2:Y:S04]  /*9ca0*/  LDL.LU R12, [R1+0x1c4] ;  /* 0x0001c400010c7983 */ /* 0x000ea80000300800 */
[----:B------:R-:W3:Y:S04]  /*9cb0*/  LDL.LU R11, [R1+0x1c0] ;  /* 0x0001c000010b7983 */ /* 0x000ee80000300800 */
[----:B------:R-:W4:Y:S04]  /*9cc0*/  LDL.LU R10, [R1+0x1bc] ;  /* 0x0001bc00010a7983 */ /* 0x000f280000300800 */
[----:B------:R-:W2:Y:S04]  /*9cd0*/  LDL.LU R8, [R1+0x1b8] ;  /* 0x0001b80001087983 */ /* 0x000ea80000300800 */
[----:B------:R-:W2:Y:S04]  /*9ce0*/  LDL.LU R7, [R1+0x1b4] ;  /* 0x0001b40001077983 */ /* 0x000ea80000300800 */
[----:B------:R-:W2:Y:S04]  /*9cf0*/  LDL.LU R58, [R1+0x1b0] ;  /* 0x0001b000013a7983 */ /* 0x000ea80000300800 */
[----:B------:R-:W2:Y:S04]  /*9d00*/  LDL.LU R59, [R1+0x1ac] ;  /* 0x0001ac00013b7983 */ /* 0x000ea80000300800 */
[----:B------:R-:W2:Y:S04]  /*9d10*/  LDL.LU R61, [R1+0x1a8] ;  /* 0x0001a800013d7983 */ /* 0x000ea80000300800 */
[----:B------:R-:W2:Y:S01]  /*9d20*/  LDL.LU R0, [R1+0x1a4] ;  /* 0x0001a40001007983 */ /* 0x000ea20000300800 */
[----:B------:R-:W-:Y:S01]  /*9d30*/  SEL R41, R53, R9, !P2 ;  /* 0x0000000935297207 */ /* 0x000fe20005000000 */
[----:B------:R-:W-:Y:S01]  /*9d40*/  IMAD R9, R3, UR10, RZ ;  /* 0x0000000a03097c24 */ /* 0x000fe2000f8e02ff */
[----:B-1----:R-:W-:-:S04]  /*9d50*/  LEA R4, P0, R6, UR12, 0x1 ;  /* 0x0000000c06047c11 */ /* 0x002fc8000f8008ff */
[C---:B------:R-:W-:Y:S02]  /*9d60*/  LEA R3, P1, R9.reuse, UR12, 0x1 ;  /* 0x0000000c09037c11 */ /* 0x040fe4000f8208ff */
[----:B------:R-:W-:Y:S02]  /*9d70*/  LEA.HI.X.SX32 R5, R6, UR13, 0x1, P0 ;  /* 0x0000000d06057c11 */ /* 0x000fe400080f0eff */
[----:B------:R-:W-:Y:S01]  /*9d80*/  LEA.HI.X.SX32 R2, R60, UR7, 0x1, P3 ;  /* 0x000000073c027c11 */ /* 0x000fe200098f0eff */
[----:B------:R-:W-:Y:S01]  /*9d90*/  STL [R1+0x510], R3 ;  /* 0x0005100301007387 */ /* 0x000fe20000100800 */
[----:B------:R-:W-:-:S03]  /*9da0*/  LEA.HI.X.SX32 R60, R9, UR13, 0x1, P1 ;  /* 0x0000000d093c7c11 */ /* 0x000fc600088f0eff */
[----:B------:R3:W-:Y:S04]  /*9db0*/  STL [R1+0xb28], R3 ;  /* 0x000b280301007387 */ /* 0x0007e80000100800 */
[----:B------:R4:W-:Y:S04]  /*9dc0*/  STL.64 [R1+0x460], R4 ;  /* 0x0004600401007387 */ /* 0x0009e80000100a00 */
[----:B------:R-:W-:Y:S04]  /*9dd0*/  STL [R1+0x50c], R60 ;  /* 0x00050c3c01007387 */ /* 0x000fe80000100800 */
[----:B------:R-:W-:Y:S01]  /*9de0*/  STL [R1+0xb2c], R60 ;  /* 0x000b2c3c01007387 */ /* 0x000fe20000100800 */
[C---:B------:R-:W-:Y:S01]  /*9df0*/  SEL R45, R53.reuse, R19, !P2 ;  /* 0x00000013352d7207 */ /* 0x040fe20005000000 */
[----:B------:R-:W-:Y:S01]  /*9e00*/  @!P6 IMAD.MOV R57, RZ, RZ, -R57 ;  /* 0x000000ffff39e224 */ /* 0x000fe200078e0a39 */
[C---:B------:R-:W-:Y:S01]  /*9e10*/  SEL R44, R53.reuse, R18, !P2 ;  /* 0x00000012352c7207 */ /* 0x040fe20005000000 */
[----:B------:R-:W-:Y:S01]  /*9e20*/  @!P4 IMAD.MOV R56, RZ, RZ, -R56 ;  /* 0x000000ffff38c224 */ /* 0x000fe200078e0a38 */
[C---:B------:R-:W-:Y:S01]  /*9e30*/  SEL R43, R53.reuse, R14, !P2 ;  /* 0x0000000e352b7207 */ /* 0x040fe20005000000 */
[----:B------:R-:W-:Y:S01]  /*9e40*/  @!P5 IMAD.MOV R55, RZ, RZ, -R55 ;  /* 0x000000ffff37d224 */ /* 0x000fe200078e0a37 */
[----:B------:R-:W-:-:S02]  /*9e50*/  SEL R20, R53, R20, !P2 ;  /* 0x0000001435147207 */ /* 0x000fc40005000000 */
[C---:B------:R-:W-:Y:S02]  /*9e60*/  SEL R21, R53.reuse, R21, !P2 ;  /* 0x0000001535157207 */ /* 0x040fe40005000000 */
[C---:B------:R-:W-:Y:S02]  /*9e70*/  SEL R22, R53.reuse, R22, !P2 ;  /* 0x0000001635167207 */ /* 0x040fe40005000000 */
[C---:B------:R-:W-:Y:S02]  /*9e80*/  SEL R27, R53.reuse, R27, !P2 ;  /* 0x0000001b351b7207 */ /* 0x040fe40005000000 */
[C---:B------:R-:W-:Y:S02]  /*9e90*/  SEL R32, R53.reuse, R32, !P2 ;  /* 0x0000002035207207 */ /* 0x040fe40005000000 */
[C---:B------:R-:W-:Y:S02]  /*9ea0*/  SEL R37, R53.reuse, R37, !P2 ;  /* 0x0000002535257207 */ /* 0x040fe40005000000 */
[----:B------:R-:W-:-:S02]  /*9eb0*/  SEL R42, R53, R42, !P2 ;  /* 0x0000002a352a7207 */ /* 0x000fc40005000000 */
[C---:B------:R-:W-:Y:S02]  /*9ec0*/  SEL R47, R53.reuse, R47, !P2 ;  /* 0x0000002f352f7207 */ /* 0x040fe40005000000 */
[C---:B------:R-:W-:Y:S02]  /*9ed0*/  SEL R57, R53.reuse, R57, !P2 ;  /* 0x0000003935397207 */ /* 0x040fe40005000000 */
[C---:B------:R-:W-:Y:S02]  /*9ee0*/  SEL R56, R53.reuse, R56, !P2 ;  /* 0x0000003835387207 */ /* 0x040fe40005000000 */
[C---:B------:R-:W-:Y:S02]  /*9ef0*/  SEL R55, R53.reuse, R55, !P2 ;  /* 0x0000003735377207 */ /* 0x040fe40005000000 */
[C---:B------:R-:W-:Y:S02]  /*9f00*/  SEL R52, R53.reuse, R52, !P2 ;  /* 0x0000003435347207 */ /* 0x040fe40005000000 */
[----:B------:R-:W-:Y:S01]  /*9f10*/  SEL R53, R53, R54, !P2 ;  /* 0x0000003635357207 */ /* 0x000fe20005000000 */
[----:B---3--:R-:W-:-:S02]  /*9f20*/  IMAD R3, R11, UR6, RZ ;  /* 0x000000060b037c24 */ /* 0x008fc4000f8e02ff */
[----:B----4-:R-:W-:-:S03]  /*9f30*/  IMAD R5, R10, UR6, RZ ;  /* 0x000000060a057c24 */ /* 0x010fc6000f8e02ff */
[----:B------:R0:W-:Y:S01]  /*9f40*/  STL [R1+0x18], R3 ;  /* 0x0000180301007387 */ /* 0x0001e20000100800 */
[----:B--2---:R-:W-:-:S03]  /*9f50*/  IMAD R4, R8, UR6, RZ ;  /* 0x0000000608047c24 */ /* 0x004fc6000f8e02ff */
[----:B------:R1:W-:Y:S04]  /*9f60*/  STL [R1+0x1c], R5 ;  /* 0x00001c0501007387 */ /* 0x0003e80000100800 */
[----:B------:R2:W-:Y:S01]  /*9f70*/  STL [R1+0x20], R4 ;  /* 0x0000200401007387 */ /* 0x0005e20000100800 */
[----:B0-----:R-:W-:Y:S02]  /*9f80*/  IMAD R3, R7, UR6, RZ ;  /* 0x0000000607037c24 */ /* 0x001fe4000f8e02ff */
[----:B-1----:R-:W-:-:S03]  /*9f90*/  IMAD R5, R58, UR6, RZ ;  /* 0x000000063a057c24 */ /* 0x002fc6000f8e02ff */
[----:B------:R0:W-:Y:S01]  /*9fa0*/  STL [R1+0x24], R3 ;  /* 0x0000240301007387 */ /* 0x0001e20000100800 */
[----:B--2---:R-:W-:-:S03]  /*9fb0*/  IMAD R4, R59, UR6, RZ ;  /* 0x000000063b047c24 */ /* 0x004fc6000f8e02ff */
[----:B------:R-:W-:Y:S04]  /*9fc0*/  STL [R1+0x28], R5 ;  /* 0x0000280501007387 */ /* 0x000fe80000100800 */
[----:B------:R-:W-:Y:S01]  /*9fd0*/  STL [R1+0x2c], R4 ;  /* 0x00002c0401007387 */ /* 0x000fe20000100800 */
[----:B0-----:R-:W-:-:S03]  /*9fe0*/  IMAD R3, R61, UR6, RZ ;  /* 0x000000063d037c24 */ /* 0x001fc6000f8e02ff */
[----:B------:R-:W2:Y:S01]  /*9ff0*/  LDL.LU R60, [R1+0x1a0] ;  /* 0x0001a000013c7983 */ /* 0x000ea20000300800 */
[----:B------:R-:W-:-:S03]  /*a000*/  IMAD R0, R0, UR6, RZ ;  /* 0x0000000600007c24 */ /* 0x000fc6000f8e02ff */
[----:B------:R0:W-:Y:S04]  /*a010*/  STL [R1+0x30], R3 ;  /* 0x0000300301007387 */ /* 0x0001e80000100800 */
[----:B0-----:R-:W3:Y:S04]  /*a020*/  LDL.LU R3, [R1+0x19c] ;  /* 0x00019c0001037983 */ /* 0x001ee80000300800 */
[----:B------:R0:W-:Y:S04]  /*a030*/  STL [R1+0x34], R0 ;  /* 0x0000340001007387 */ /* 0x0001e80000100800 */
        /* <DEDUP_REMOVED lines=12> */
[----:B------:R-:W4:Y:S01]  /*a100*/  LDL.LU R26, [R1+0x168] ;  /* 0x00016800011a7983 */ /* 0x000f220000300800 */
[----:B------:R-:W-:-:S03]  /*a110*/  IMAD R19, R23, UR6, RZ ;  /* 0x0000000617137c24 */ /* 0x000fc6000f8e02ff */
[----:B------:R-:W4:Y:S04]  /*a120*/  LDL.LU R25, [R1+0x164] ;  /* 0x0001640001197983 */ /* 0x000f280000300800 */
[----:B------:R-:W4:Y:S01]  /*a130*/  LDL.LU R24, [R1+0x160] ;  /* 0x0001600001187983 */ /* 0x000f220000300800 */
[----:B------:R-:W-:-:S03]  /*a140*/  IMAD R18, R17, UR6, RZ ;  /* 0x0000000611127c24 */ /* 0x000fc6000f8e02ff */
        /* <DEDUP_REMOVED lines=17> */
[----:B0-----:R-:W4:Y:S01]  /*a260*/  LDL.LU R0, [R1+0x124] ;  /* 0x0001240001007983 */ /* 0x001f220000300800 */
[----:B--2---:R-:W-:-:S05]  /*a270*/  IMAD R60, R60, UR6, RZ ;  /* 0x000000063c3c7c24 */ /* 0x004fca000f8e02ff */
[----:B------:R3:W-:Y:S02]  /*a280*/  STL [R1+0x3c], R60 ;  /* 0x00003c3c01007387 */ /* 0x0007e40000100800 */
[----:B---3--:R-:W-:Y:S02]  /*a290*/  IMAD R60, R3, UR6, RZ ;  /* 0x00000006033c7c24 */ /* 0x008fe4000f8e02ff */
[----:B----4-:R-:W-:-:S03]  /*a2a0*/  IMAD R3, R39, UR6, RZ ;  /* 0x0000000627037c24 */ /* 0x010fc6000f8e02ff */
[----:B------:R-:W-:Y:S01]  /*a2b0*/  STL [R1+0x40], R60 ;  /* 0x0000403c01007387 */ /* 0x000fe20000100800 */
[----:B------:R-:W-:-:S03]  /*a2c0*/  IMAD R38, R38, UR6, RZ ;  /* 0x0000000626267c24 */ /* 0x000fc6000f8e02ff */
[----:B------:R0:W-:Y:S01]  /*a2d0*/  STL [R1+0x4c], R3 ;  /* 0x00004c0301007387 */ /* 0x0001e20000100800 */
[----:B------:R-:W-:-:S03]  /*a2e0*/  IMAD R36, R36, UR6, RZ ;  /* 0x0000000624247c24 */ /* 0x000fc6000f8e02ff */
[----:B------:R-:W-:Y:S01]  /*a2f0*/  STL [R1+0x50], R38 ;  /* 0x0000502601007387 */ /* 0x000fe20000100800 */
[----:B0-----:R-:W-:-:S03]  /*a300*/  IMAD R3, R35, UR6, RZ ;  /* 0x0000000623037c24 */ /* 0x001fc6000f8e02ff */
[----:B------:R-:W-:Y:S01]  /*a310*/  STL [R1+0x54], R36 ;  /* 0x0000542401007387 */ /* 0x000fe20000100800 */
[----:B------:R-:W-:Y:S02]  /*a320*/  IMAD R34, R34, UR6, RZ ;  /* 0x0000000622227c24 */ /* 0x000fe4000f8e02ff */
[----:B------:R-:W-:Y:S01]  /*a330*/  IMAD R33, R33, UR6, RZ ;  /* 0x0000000621217c24 */ /* 0x000fe2000f8e02ff */
[----:B------:R0:W-:Y:S04]  /*a340*/  STL [R1+0x58], R3 ;  /* 0x0000580301007387 */ /* 0x0001e80000100800 */
[----:B------:R-:W-:Y:S01]  /*a350*/  STL [R1+0x5c], R34 ;  /* 0x00005c2201007387 */ /* 0x000fe20000100800 */
[----:B------:R-:W-:Y:S02]  /*a360*/  IMAD R30, R30, UR6, RZ ;  /* 0x000000061e1e7c24 */ /* 0x000fe4000f8e02ff */
[----:B0-----:R-:W-:Y:S01]  /*a370*/  IMAD R3, R31, UR6, RZ ;  /* 0x000000061f037c24 */ /* 0x001fe2000f8e02ff */
[----:B------:R-:W-:Y:S01]  /*a380*/  STL [R1+0x68], R33 ;  /* 0x0000682101007387 */ /* 0x000fe20000100800 */
[----:B------:R-:W-:-:S03]  /*a390*/  IMAD R4, R4, UR6, RZ ;  /* 0x0000000604047c24 */ /* 0x000fc6000f8e02ff */
[----:B------:R0:W-:Y:S04]  /*a3a0*/  STL [R1+0x6c], R3 ;  /* 0x00006c0301007387 */ /* 0x0001e80000100800 */
[----:B------:R-:W-:Y:S01]  /*a3b0*/  STL [R1+0x70], R30 ;  /* 0x0000701e01007387 */ /* 0x000fe20000100800 */
[----:B0-----:R-:W-:-:S03]  /*a3c0*/  IMAD R3, R5, UR6, RZ ;  /* 0x0000000605037c24 */ /* 0x001fc6000f8e02ff */
[----:B------:R0:W-:Y:S01]  /*a3d0*/  STL [R1+0x74], R4 ;  /* 0x0000740401007387 */ /* 0x0001e20000100800 */
[----:B------:R-:W-:-:S03]  /*a3e0*/  IMAD R5, R29, UR6, RZ ;  /* 0x000000061d057c24 */ /* 0x000fc6000f8e02ff */
[----:B------:R1:W-:Y:S01]  /*a3f0*/  STL [R1+0x78], R3 ;  /* 0x0000780301007387 */ /* 0x0003e20000100800 */
[----:B0-----:R-:W-:-:S03]  /*a400*/  IMAD R4, R28, UR6, RZ ;  /* 0x000000061c047c24 */ /* 0x001fc6000f8e02ff */
[----:B------:R0:W-:Y:S01]  /*a410*/  STL [R1+0x7c], R5 ;  /* 0x00007c0501007387 */ /* 0x0001e20000100800 */
[----:B-1----:R-:W-:-:S03]  /*a420*/  IMAD R3, R26, UR6, RZ ;  /* 0x000000061a037c24 */ /* 0x002fc6000f8e02ff */
[----:B------:R1:W-:Y:S04]  /*a430*/  STL [R1+0x88], R4 ;  /* 0x0000880401007387 */ /* 0x0003e80000100800 */
[----:B------:R2:W-:Y:S01]  /*a440*/  STL [R1+0x8c], R3 ;  /* 0x00008c0301007387 */ /* 0x0005e20000100800 */
[----:B0-----:R-:W-:Y:S02]  /*a450*/  IMAD R5, R25, UR6, RZ ;  /* 0x0000000619057c24 */ /* 0x001fe4000f8e02ff */
[----:B-1----:R-:W-:-:S03]  /*a460*/  IMAD R4, R24, UR6, RZ ;  /* 0x0000000618047c24 */ /* 0x002fc6000f8e02ff */
        /* <DEDUP_REMOVED lines=20> */
[----:B------:R1:W-:Y:S01]  /*a5b0*/  STL [R1+0xe4], R4 ;  /* 0x0000e40401007387 */ /* 0x0003e20000100800 */
[----:B------:R-:W-:-:S03]  /*a5c0*/  IMAD R0, R0, UR6, RZ ;  /* 0x0000000600007c24 */ /* 0x000fc6000f8e02ff */
[----:B------:R2:W-:Y:S01]  /*a5d0*/  STL [R1+0xe8], R3 ;  /* 0x0000e80301007387 */ /* 0x0005e20000100800 */
[----:B0-----:R-:W-:Y:S02]  /*a5e0*/  IMAD R5, R58, UR6, RZ ;  /* 0x000000063a057c24 */ /* 0x001fe4000f8e02ff */
[----:B-1----:R-:W-:-:S03]  /*a5f0*/  IMAD R4, R59, UR6, RZ ;  /* 0x000000063b047c24 */ /* 0x002fc6000f8e02ff */
[----:B------:R-:W-:Y:S01]  /*a600*/  STL [R1+0xec], R5 ;  /* 0x0000ec0501007387 */ /* 0x000fe20000100800 */
[----:B--2---:R-:W-:-:S03]  /*a610*/  IMAD R3, R61, UR6, RZ ;  /* 0x000000063d037c24 */ /* 0x004fc6000f8e02ff */
[----:B------:R0:W-:Y:S04]  /*a620*/  STL [R1+0xf4], R4 ;  /* 0x0000f40401007387 */ /* 0x0001e80000100800 */
[----:B------:R-:W2:Y:S04]  /*a630*/  LDL.LU R39, [R1+0x120] ;  /* 0x0001200001277983 */ /* 0x000ea80000300800 */
[----:B------:R-:W-:Y:S04]  /*a640*/  STL [R1+0xf8], R3 ;  /* 0x0000f80301007387 */ /* 0x000fe80000100800 */
[----:B------:R-:W3:Y:S04]  /*a650*/  LDL.LU R38, [R1+0x11c] ;  /* 0x00011c0001267983 */ /* 0x000ee80000300800 */
[----:B------:R1:W-:Y:S04]  /*a660*/  STL [R1+0x108], R0 ;  /* 0x0001080001007387 */ /* 0x0003e80000100800 */
[----:B------:R-:W4:Y:S04]  /*a670*/  LDL.LU R36, [R1+0x110] ;  /* 0x0001100001247983 */ /* 0x000f280000300800 */
[----:B------:R-:W4:Y:S04]  /*a680*/  LDL.LU R35, [R1+0x10c] ;  /* 0x00010c0001237983 */ /* 0x000f280000300800 */
[----:B------:R-:W4:Y:S04]  /*a690*/  LDL.LU R34, [R1+0x104] ;  /* 0x0001040001227983 */ /* 0x000f280000300800 */
[----:B------:R-:W4:Y:S04]  /*a6a0*/  LDL.LU R33, [R1+0x100] ;  /* 0x0001000001217983 */ /* 0x000f280000300800 */
[----:B------:R-:W4:Y:S04]  /*a6b0*/  LDL.LU R31, [R1+0xfc] ;  /* 0x0000fc00011f7983 */ /* 0x000f280000300800 */
        /* <DEDUP_REMOVED lines=21> */
[----:B-1----:R-:W4:Y:S04]  /*a810*/  LDL.LU R0, [R1+0xc] ;  /* 0x00000c0001007983 */ /* 0x002f280000300800 */
[----:B------:R-:W4:Y:S04]  /*a820*/  LDL.LU R60, [R1+0x8] ;  /* 0x00000800013c7983 */ /* 0x000f280000300800 */
[----:B------:R-:W4:Y:S01]  /*a830*/  LDL.LU R3, [R1+0x4] ;  /* 0x0000040001037983 */ /* 0x000f220000300800 */
[----:B--2---:R-:W-:-:S05]  /*a840*/  IMAD R39, R39, UR6, RZ ;  /* 0x0000000627277c24 */ /* 0x004fca000f8e02ff */
[----:B------:R0:W-:Y:S01]  /*a850*/  STL [R1+0x114], R39 ;  /* 0x0001142701007387 */ /* 0x0001e20000100800 */
[----:B---3--:R-:W-:-:S03]  /*a860*/  IMAD R38, R38, UR6, RZ ;  /* 0x0000000626267c24 */ /* 0x008fc6000f8e02ff */
[----:B0-----:R-:W2:Y:S01]  /*a870*/  LDL.LU R39, [R1+0xbd0] ;  /* 0x000bd00001277983 */ /* 0x001ea20000300800 */
[----:B----4-:R-:W-:-:S03]  /*a880*/  IMAD R36, R36, UR6, RZ ;  /* 0x0000000624247c24 */ /* 0x010fc6000f8e02ff */
[----:B------:R0:W-:Y:S01]  /*a890*/  STL [R1+0x118], R38 ;  /* 0x0001182601007387 */ /* 0x0001e20000100800 */
[----:B------:R-:W-:Y:S02]  /*a8a0*/  IMAD R35, R35, UR6, RZ ;  /* 0x0000000623237c24 */ /* 0x000fe4000f8e02ff */
[----:B------:R-:W-:Y:S01]  /*a8b0*/  IMAD R34, R34, UR6, RZ ;  /* 0x0000000622227c24 */ /* 0x000fe2000f8e02ff */
[----:B0-----:R-:W3:Y:S01]  /*a8c0*/  LDL.LU R38, [R1+0xbcc] ;  /* 0x000bcc0001267983 */ /* 0x001ee20000300800 */
[----:B------:R-:W-:-:S03]  /*a8d0*/  IMAD R33, R33, UR6, RZ ;  /* 0x0000000621217c24 */ /* 0x000fc6000f8e02ff */
[----:B------:R0:W-:Y:S01]  /*a8e0*/  STL [R1+0x110], R36 ;  /* 0x0001102401007387 */ /* 0x0001e20000100800 */
[----:B------:R-:W-:Y:S02]  /*a8f0*/  IMAD R31, R31, UR6, RZ ;  /* 0x000000061f1f7c24 */ /* 0x000fe4000f8e02ff */
[----:B------:R-:W-:Y:S01]  /*a900*/  IMAD R30, R30, UR6, RZ ;  /* 0x000000061e1e7c24 */ /* 0x000fe2000f8e02ff */
[----:B0-----:R-:W4:Y:S04]  /*a910*/  LDL.LU R36, [R1+0xbc8] ;  /* 0x000bc80001247983 */ /* 0x001f280000300800 */
[----:B------:R0:W-:Y:S01]  /*a920*/  STL [R1+0x10c], R35 ;  /* 0x00010c2301007387 */ /* 0x0001e20000100800 */
[----:B------:R-:W-:Y:S02]  /*a930*/  IMAD R4, R4, UR6, RZ ;  /* 0x0000000604047c24 */ /* 0x000fe4000f8e02ff */
[----:B------:R-:W-:Y:S01]  /*a940*/  IMAD R5, R5, UR6, RZ ;  /* 0x0000000605057c24 */ /* 0x000fe2000f8e02ff */
[----:B0-----:R-:W2:Y:S04]  /*a950*/  LDL.LU R35, [R1+0xbc4] ;  /* 0x000bc40001237983 */ /* 0x001ea80000300800 */
[----:B------:R0:W-:Y:S01]  /*a960*/  STL [R1+0x104], R34 ;  /* 0x0001042201007387 */ /* 0x0001e20000100800 */
[----:B------:R-:W-:-:S03]  /*a970*/  IMAD R29, R29, UR6, RZ ;  /* 0x000000061d1d7c24 */ /* 0x000fc6000f8e02ff */
[----:B0-----:R-:W3:Y:S04]  /*a980*/  LDL.LU R34, [R1+0xbc0] ;  /* 0x000bc00001227983 */ /* 0x001ee80000300800 */
[----:B------:R0:W-:Y:S01]  /*a990*/  STL [R1+0x100], R33 ;  /* 0x0001002101007387 */ /* 0x0001e20000100800 */
[----:B------:R-:W-:-:S03]  /*a9a0*/  IMAD R28, R28, UR6, RZ ;  /* 0x000000061c1c7c24 */ /* 0x000fc6000f8e02ff */
[----:B0-----:R-:W4:Y:S04]  /*a9b0*/  LDL.LU R33, [R1+0xbbc] ;  /* 0x000bbc0001217983 */ /* 0x001f280000300800 */
[----:B------:R0:W-:Y:S01]  /*a9c0*/  STL [R1+0xfc], R31 ;  /* 0x0000fc1f01007387 */ /* 0x0001e20000100800 */
[----:B------:R-:W-:-:S03]  /*a9d0*/  IMAD R26, R26, UR6, RZ ;  /* 0x000000061a1a7c24 */ /* 0x000fc6000f8e02ff */
        /* <DEDUP_REMOVED lines=48> */
[----:B0-----:R-:W4:Y:S04]  /*ace0*/  LDL.LU R10, [R1+0xb78] ;  /* 0x000b7800010a7983 */ /* 0x001f280000300800 */
[----:B------:R0:W-:Y:S04]  /*acf0*/  STL [R1+0x48], R8 ;  /* 0x0000480801007387 */ /* 0x0001e80000100800 */
[----:B0-----:R-:W2:Y:S04]  /*ad00*/  LDL.LU R8, [R1+0xb74] ;  /* 0x000b740001087983 */ /* 0x001ea80000300800 */
        /* <DEDUP_REMOVED lines=9> */
[----:B0-----:R-:W2:Y:S01]  /*ada0*/  LDL.LU R0, [R1+0xb60] ;  /* 0x000b600001007983 */ /* 0x001ea20000300800 */
[----:B------:R-:W-:-:S05]  /*adb0*/  IMAD R60, R60, UR6, RZ ;  /* 0x000000063c3c7c24 */ /* 0x000fca000f8e02ff */
[----:B------:R0:W-:Y:S02]  /*adc0*/  STL [R1+0x8], R60 ;  /* 0x0000083c01007387 */ /* 0x0001e40000100800 */
[----:B0-----:R-:W-:-:S05]  /*add0*/  IMAD R60, R3, UR6, RZ ;  /* 0x00000006033c7c24 */ /* 0x001fca000f8e02ff */
[----:B------:R-:W-:Y:S01]  /*ade0*/  STL [R1+0xb30], R60 ;  /* 0x000b303c01007387 */ /* 0x000fe20000100800 */
[----:B---3--:R-:W-:Y:S02]  /*adf0*/  IMAD R13, R13, UR6, RZ ;  /* 0x000000060d0d7c24 */ /* 0x008fe4000f8e02ff */
[----:B----4-:R-:W-:Y:S02]  /*ae00*/  IMAD R10, R10, UR6, RZ ;  /* 0x000000060a0a7c24 */ /* 0x010fe4000f8e02ff */
[----:B--2---:R-:W-:Y:S02]  /*ae10*/  IMAD R8, R8, UR6, RZ ;  /* 0x0000000608087c24 */ /* 0x004fe4000f8e02ff */
[----:B------:R-:W-:Y:S02]  /*ae20*/  IMAD R3, R0, UR6, RZ ;  /* 0x0000000600037c24 */ /* 0x000fe4000f8e02ff */
[----:B------:R-:W2:Y:S01]  /*ae30*/  LDL.LU R0, [R1+0xb5c] ;  /* 0x000b5c0001007983 */ /* 0x000ea20000300800 */
[----:B------:R-:W-:-:S02]  /*ae40*/  IMAD R61, R61, UR6, RZ ;  /* 0x000000063d3d7c24 */ /* 0x000fc4000f8e02ff */
[----:B------:R-:W-:Y:S02]  /*ae50*/  IMAD R59, R59, UR6, RZ ;  /* 0x000000063b3b7c24 */ /* 0x000fe4000f8e02ff */
[----:B------:R-:W-:Y:S01]  /*ae60*/  IMAD R58, R58, UR6, RZ ;  /* 0x000000063a3a7c24 */ /* 0x000fe2000f8e02ff */
[----:B------:R-:W-:Y:S01]  /*ae70*/  STL [R1+0xb34], R3 ;  /* 0x000b340301007387 */ /* 0x000fe20000100800 */
[----:B------:R-:W-:-:S03]  /*ae80*/  IMAD R7, R7, UR6, RZ ;  /* 0x0000000607077c24 */ /* 0x000fc6000f8e02ff */
[----:B------:R-:W-:Y:S04]  /*ae90*/  STL [R1+0xb38], R61 ;  /* 0x000b383d01007387 */ /* 0x000fe80000100800 */
[----:B------:R-:W-:Y:S04]  /*aea0*/  STL [R1+0xb3c], R59 ;  /* 0x000b3c3b01007387 */ /* 0x000fe80000100800 */
[----:B------:R-:W-:Y:S04]  /*aeb0*/  STL [R1+0xb40], R58 ;  /* 0x000b403a01007387 */ /* 0x000fe80000100800 */
[----:B------:R-:W-:Y:S04]  /*aec0*/  STL [R1+0xb44], R7 ;  /* 0x000b440701007387 */ /* 0x000fe80000100800 */
[----:B------:R0:W-:Y:S04]  /*aed0*/  STL [R1+0xb48], R8 ;  /* 0x000b480801007387 */ /* 0x0001e80000100800 */
[----:B0-----:R-:W3:Y:S04]  /*aee0*/  LDL.LU R8, [R1+0x1c] ;  /* 0x00001c0001087983 */ /* 0x001ee80000300800 */
[----:B------:R0:W-:Y:S04]  /*aef0*/  STL [R1+0xb4c], R10 ;  /* 0x000b4c0a01007387 */ /* 0x0001e80000100800 */
[----:B0-----:R-:W4:Y:S01]  /*af00*/  LDL.LU R10, [R1+0x18] ;  /* 0x00001800010a7983 */ /* 0x001f220000300800 */
[----:B------:R-:W-:-:S02]  /*af10*/  IMAD R11, R11, UR6, RZ ;  /* 0x000000060b0b7c24 */ /* 0x000fc4000f8e02ff */
[----:B------:R-:W-:-:S03]  /*af20*/  IMAD R12, R12, UR6, RZ ;  /* 0x000000060c0c7c24 */ /* 0x000fc6000f8e02ff */
[----:B------:R0:W-:Y:S04]  /*af30*/  STL [R1+0xb50], R11 ;  /* 0x000b500b01007387 */ /* 0x0001e80000100800 */
[----:B------:R-:W-:Y:S04]  /*af40*/  STL [R1+0xb54], R12 ;  /* 0x000b540c01007387 */ /* 0x000fe80000100800 */
[----:B------:R-:W-:Y:S04]  /*af50*/  STL [R1+0xb58], R13 ;  /* 0x000b580d01007387 */ /* 0x000fe80000100800 */
[----:B------:R-:W3:Y:S01]  /*af60*/  LDL.LU R7, [R1+0x20] ;  /* 0x0000200001077983 */ /* 0x000ee20000300800 */
[----:B------:R-:W-:-:S02]  /*af70*/  IMAD R46, R46, UR6, RZ ;  /* 0x000000062e2e7c24 */ /* 0x000fc4000f8e02ff */
[----:B------:R-:W-:Y:S02]  /*af80*/  IMAD R48, R48, UR6, RZ ;  /* 0x0000000630307c24 */ /* 0x000fe4000f8e02ff */
[----:B------:R-:W-:Y:S02]  /*af90*/  IMAD R49, R49, UR6, RZ ;  /* 0x0000000631317c24 */ /* 0x000fe4000f8e02ff */
[----:B------:R-:W-:Y:S02]  /*afa0*/  IMAD R50, R50, UR6, RZ ;  /* 0x0000000632327c24 */ /* 0x000fe4000f8e02ff */
[----:B------:R-:W-:Y:S01]  /*afb0*/  IMAD R51, R51, UR6, RZ ;  /* 0x0000000633337c24 */ /* 0x000fe2000f8e02ff */
[-C--:B--2---:R-:W-:Y:S02]  /*afc0*/  LEA R3, P5, R46, R0.reuse, 0x1 ;  /* 0x000000002e037211 */ /* 0x084fe400078a08ff */
[----:B0-----:R-:W-:-:S03]  /*afd0*/  LEA R11, P4, R19, R0, 0x1 ;  /* 0x00000000130b7211 */ /* 0x001fc600078808ff */
[----:B------:R0:W-:Y:S04]  /*afe0*/  STL [R1+0xb00], R3 ;  /* 0x000b000301007387 */ /* 0x0001e80000100800 */
[----:B------:R-:W2:Y:S01]  /*aff0*/  LDL.LU R58, [R1+0x24] ;  /* 0x00002400013a7983 */ /* 0x000ea20000300800 */
[----:B0-----:R-:W-:-:S03]  /*b000*/  LEA R3, P0, R18, R0, 0x1 ;  /* 0x0000000012037211 */ /* 0x001fc600078008ff */
[----:B------:R0:W-:Y:S04]  /*b010*/  STL [R1+0x724], R11 ;  /* 0x0007240b01007387 */ /* 0x0001e80000100800 */
[----:B------:R1:W-:Y:S04]  /*b020*/  STL [R1+0x72c], R3 ;  /* 0x00072c0301007387 */ /* 0x0003e80000100800 */
[----:B------:R-:W2:Y:S01]  /*b030*/  LDL.LU R59, [R1+0x28] ;  /* 0x00002800013b7983 */ /* 0x000ea20000300800 */
[-C--:B0-----:R-:W-:Y:S02]  /*b040*/  LEA R11, P1, R14, R0.reuse, 0x1 ;  /* 0x000000000e0b7211 */ /* 0x081fe400078208ff */
[----:B-1----:R-:W-:-:S03]  /*b050*/  LEA R3, P2, R9, R0, 0x1 ;  /* 0x0000000009037211 */ /* 0x002fc600078408ff */
[----:B------:R0:W-:Y:S04]  /*b060*/  STL [R1+0x734], R11 ;  /* 0x0007340b01007387 */ /* 0x0001e80000100800 */
[----:B------:R1:W-:Y:S04]  /*b070*/  STL [R1+0x73c], R3 ;  /* 0x00073c0301007387 */ /* 0x0003e80000100800 */
[----:B------:R-:W2:Y:S01]  /*b080*/  LDL.LU R61, [R1+0x2c] ;  /* 0x00002c00013d7983 */ /* 0x000ea20000300800 */
[----:B0-----:R-:W-:Y:S02]  /*b090*/  LEA R11, P3, R6, R0, 0x1 ;  /* 0x00000000060b7211 */ /* 0x001fe400078608ff */
[----:B-1----:R-:W-:-:S02]  /*b0a0*/  LEA.HI.X.SX32 R3, R46, R2, 0x1, P5 ;  /* 0x000000022e037211 */ /* 0x002fc400028f0eff */
[----:B------:R-:W-:Y:S01]  /*b0b0*/  LEA R12, P5, R48, R0, 0x1 ;  /* 0x00000000300c7211 */ /* 0x000fe200078a08ff */
[----:B------:R0:W-:Y:S04]  /*b0c0*/  STL [R1+0x744], R11 ;  /* 0x0007440b01007387 */ /* 0x0001e80000100800 */
[----:B------:R1:W-:Y:S01]  /*b0d0*/  STL [R1+0xafc], R3 ;  /* 0x000afc0301007387 */ /* 0x0003e20000100800 */
[----:B0-----:R-:W-:-:S03]  /*b0e0*/  LEA.HI.X.SX32 R11, R19, R2, 0x1, P4 ;  /* 0x00000002130b7211 */ /* 0x001fc600020f0eff */
[----:B-1----:R-:W2:Y:S04]  /*b0f0*/  LDL.LU R3, [R1+0x30] ;  /* 0x0000300001037983 */ /* 0x002ea80000300800 */
[----:B------:R0:W-:Y:S04]  /*b100*/  STL [R1+0x74c], R12 ;  /* 0x00074c0c01007387 */ /* 0x0001e80000100800 */
[----:B------:R1:W-:Y:S04]  /*b110*/  STL [R1+0x720], R11 ;  /* 0x0007200b01007387 */ /* 0x0003e80000100800 */
[----:B------:R-:W2:Y:S01]  /*b120*/  LDL.LU R60, [R1+0x34] ;  /* 0x00003400013c7983 */ /* 0x000ea20000300800 */
[----:B0-----:R-:W-:-:S02]  /*b130*/  LEA R12, P4, R49, R0, 0x1 ;  /* 0x00000000310c7211 */ /* 0x001fc400078808ff */
[----:B-1----:R-:W-:-:S03]  /*b140*/  LEA.HI.X.SX32 R11, R18, R2, 0x1, P0 ;  /* 0x00000002120b7211 */ /* 0x002fc600000f0eff */
[----:B------:R0:W-:Y:S04]  /*b150*/  STL [R1+0x754], R12 ;  /* 0x0007540c01007387 */ /* 0x0001e80000100800 */
[----:B------:R1:W-:Y:S01]  /*b160*/  STL [R1+0x728], R11 ;  /* 0x0007280b01007387 */ /* 0x0003e20000100800 */
[----:B0-----:R-:W-:Y:S02]  /*b170*/  LEA R12, P0, R50, R0, 0x1 ;  /* 0x00000000320c7211 */ /* 0x001fe400078008ff */
[----:B-1----:R-:W-:Y:S02]  /*b180*/  LEA.HI.X.SX32 R11, R14, R2, 0x1, P1 ;  /* 0x000000020e0b7211 */ /* 0x002fe400008f0eff */
[----:B------:R-:W2:Y:S01]  /*b190*/  LDL.LU R14, [R1+0x3c] ;  /* 0x00003c00010e7983 */ /* 0x000ea20000300800 */
[----:B------:R-:W-:-:S03]  /*b1a0*/  LEA R13, P1, R51, R0, 0x1 ;  /* 0x00000000330d7211 */ /* 0x000fc600078208ff */
[----:B------:R0:W-:Y:S04]  /*b1b0*/  STL [R1+0x75c], R12 ;  /* 0x00075c0c01007387 */ /* 0x0001e80000100800 */
[----:B------:R1:W-:Y:S01]  /*b1c0*/  STL [R1+0x730], R11 ;  /* 0x0007300b01007387 */ /* 0x0003e20000100800 */
[----:B0-----:R-:W-:-:S03]  /*b1d0*/  LEA.HI.X.SX32 R12, R9, R2, 0x1, P2 ;  /* 0x00000002090c7211 */ /* 0x001fc600010f0eff */
[----:B------:R-:W-:Y:S01]  /*b1e0*/  STL [R1+0x764], R13 ;  /* 0x0007640d01007387 */ /* 0x000fe20000100800 */
[----:B------:R-:W-:-:S03]  /*b1f0*/  LEA.HI.X.SX32 R9, R6, R2, 0x1, P3 ;  /* 0x0000000206097211 */ /* 0x000fc600018f0eff */
[----:B------:R-:W-:Y:S04]  /*b200*/  STL [R1+0x738], R12 ;  /* 0x0007380c01007387 */ /* 0x000fe80000100800 */
[----:B------:R-:W2:Y:S01]  /*b210*/  LDL.LU R6, [R1+0x40] ;  /* 0x0000400001067983 */ /* 0x000ea20000300800 */
[----:B-1----:R-:W-:-:S05]  /*b220*/  LEA R11, P2, R54, R0, 0x1 ;  /* 0x00000000360b7211 */ /* 0x002fca00078408ff */
[----:B------:R4:W-:Y:S04]  /*b230*/  STL [R1+0x76c], R11 ;  /* 0x00076c0b01007387 */ /* 0x0009e80000100800 */
[----:B------:R-:W2:Y:S04]  /*b240*/  LDL.LU R18, [R1+0x4c] ;  /* 0x00004c0001127983 */ /* 0x000ea80000300800 */
[----:B------:R0:W-:Y:S01]  /*b250*/  STL [R1+0x740], R9 ;  /* 0x0007400901007387 */ /* 0x0001e20000100800 */
[----:B----4-:R-:W-:-:S03]  /*b260*/  LEA R11, P3, R10, R0, 0x1 ;  /* 0x000000000a0b7211 */ /* 0x010fc600078608ff */
[----:B------:R-:W4:Y:S01]  /*b270*/  LDL.LU R19, [R1+0x50] ;  /* 0x0000500001137983 */ /* 0x000f220000300800 */
[----:B0-----:R-:W-:-:S03]  /*b280*/  LEA.HI.X.SX32 R9, R48, R2, 0x1, P5 ;  /* 0x0000000230097211 */ /* 0x001fc600028f0eff */
[----:B------:R-:W-:Y:S04]  /*b290*/  STL [R1+0x774], R11 ;  /* 0x0007740b01007387 */ /* 0x000fe80000100800 */
[----:B------:R0:W-:Y:S01]  /*b2a0*/  STL [R1+0x748], R9 ;  /* 0x0007480901007387 */ /* 0x0001e20000100800 */
[----:B---3--:R-:W-:-:S03]  /*b2b0*/  LEA R12, P5, R8, R0, 0x1 ;  /* 0x00000000080c7211 */ /* 0x008fc600078a08ff */
[----:B0-----:R-:W3:Y:S01]  /*b2c0*/  LDL.LU R9, [R1+0x54] ;  /* 0x0000540001097983 */ /* 0x001ee20000300800 */
[----:B------:R-:W-:-:S03]  /*b2d0*/  LEA.HI.X.SX32 R11, R49, R2, 0x1, P4 ;  /* 0x00000002310b7211 */ /* 0x000fc600020f0eff */
[----:B------:R0:W-:Y:S04]  /*b2e0*/  STL [R1+0x77c], R12 ;  /* 0x00077c0c01007387 */ /* 0x0001e80000100800 */
[----:B------:R1:W-:Y:S04]  /*b2f0*/  STL [R1+0x750], R11 ;  /* 0x0007500b01007387 */ /* 0x0003e80000100800 */
[----:B------:R-:W3:Y:S01]  /*b300*/  LDL.LU R46, [R1+0x58] ;  /* 0x00005800012e7983 */ /* 0x000ee20000300800 */
[----:B0-----:R-:W-:Y:S02]  /*b310*/  LEA R12, P4, R7, R0, 0x1 ;  /* 0x00000000070c7211 */ /* 0x001fe400078808ff */
[----:B-1----:R-:W-:-:S03]  /*b320*/  LEA.HI.X.SX32 R11, R50, R2, 0x1, P0 ;  /* 0x00000002320b7211 */ /* 0x002fc600000f0eff */
[----:B------:R-:W-:Y:S04]  /*b330*/  STL [R1+0x784], R12 ;  /* 0x0007840c01007387 */ /* 0x000fe80000100800 */
[----:B------:R0:W-:Y:S04]  /*b340*/  STL [R1+0x758], R11 ;  /* 0x0007580b01007387 */ /* 0x0001e80000100800 */
[----:B------:R-:W3:Y:S01]  /*b350*/  LDL.LU R13, [R1+0x5c] ;  /* 0x00005c00010d7983 */ /* 0x000ee20000300800 */
[-C--:B0-----:R-:W-:Y:S02]  /*b360*/  LEA.HI.X.SX32 R11, R51, R2.reuse, 0x1, P1 ;  /* 0x00000002330b7211 */ /* 0x081fe400008f0eff */
[----:B------:R-:W-:-:S02]  /*b370*/  LEA.HI.X.SX32 R10, R10, R2, 0x1, P3 ;  /* 0x000000020a0a7211 */ /* 0x000fc400018f0eff */
[-C--:B------:R-:W-:Y:S02]  /*b380*/  LEA.HI.X.SX32 R8, R8, R2.reuse, 0x1, P5 ;  /* 0x0000000208087211 */ /* 0x080fe400028f0eff */
[----:B------:R-:W-:Y:S02]  /*b390*/  LEA.HI.X.SX32 R7, R7, R2, 0x1, P4 ;  /* 0x0000000207077211 */ /* 0x000fe400020f0eff */
[----:B--2---:R-:W-:-:S05]  /*b3a0*/  LEA R12, P0, R58, R0, 0x1 ;  /* 0x000000003a0c7211 */ /* 0x004fca00078008ff */
[----:B------:R0:W-:Y:S04]  /*b3b0*/  STL [R1+0x78c], R12 ;  /* 0x00078c0c01007387 */ /* 0x0001e80000100800 */
[----:B------:R1:W-:Y:S01]  /*b3c0*/  STL [R1+0x760], R11 ;  /* 0x0007600b01007387 */ /* 0x0003e20000100800 */
[----:B------:R-:W-:-:S03]  /*b3d0*/  LEA R48, P1, R59, R0, 0x1 ;  /* 0x000000003b307211 */ /* 0x000fc600078208ff */
[----:B0-----:R-:W2:Y:S01]  /*b3e0*/  LDL.LU R12, [R1+0x68] ;  /* 0x00006800010c7983 */ /* 0x001ea20000300800 */
[----:B-1----:R-:W-:-:S03]  /*b3f0*/  LEA.HI.X.SX32 R11, R54, R2, 0x1, P2 ;  /* 0x00000002360b7211 */ /* 0x002fc600010f0eff */
[----:B------:R0:W-:Y:S04]  /*b400*/  STL [R1+0x794], R48 ;  /* 0x0007943001007387 */ /* 0x0001e80000100800 */
[----:B------:R1:W-:Y:S01]  /*b410*/  STL [R1+0x768], R11 ;  /* 0x0007680b01007387 */ /* 0x0003e20000100800 */
[----:B0-----:R-:W-:-:S03]  /*b420*/  LEA R48, P2, R61, R0, 0x1 ;  /* 0x000000003d307211 */ /* 0x001fc600078408ff */
[----:B-1----:R-:W2:Y:S04]  /*b430*/  LDL.LU R11, [R1+0x6c] ;  /* 0x00006c00010b7983 */ /* 0x002ea80000300800 */
[----:B------:R-:W-:Y:S04]  /*b440*/  STL [R1+0x79c], R48 ;  /* 0x00079c3001007387 */ /* 0x000fe80000100800 */
[----:B------:R0:W-:Y:S04]  /*b450*/  STL [R1+0x770], R10 ;  /* 0x0007700a01007387 */ /* 0x0001e80000100800 */
[----:B0-----:R-:W2:Y:S01]  /*b460*/  LDL.LU R10, [R1+0x70] ;  /* 0x00007000010a7983 */ /* 0x001ea20000300800 */
[----:B------:R-:W-:-:S05]  /*b470*/  LEA R48, P3, R3, R0, 0x1 ;  /* 0x0000000003307211 */ /* 0x000fca00078608ff */
[----:B------:R0:W-:Y:S04]  /*b480*/  STL [R1+0x7a4], R48 ;  /* 0x0007a43001007387 */ /* 0x0001e80000100800 */
[----:B------:R1:W-:Y:S01]  /*b490*/  STL [R1+0x778], R8 ;  /* 0x0007780801007387 */ /* 0x0003e20000100800 */
[----:B0-----:R-:W-:-:S03]  /*b4a0*/  LEA R48, P5, R60, R0, 0x1 ;  /* 0x000000003c307211 */ /* 0x001fc600078a08ff */
[----:B-1----:R-:W2:Y:S01]  /*b4b0*/  LDL.LU R8, [R1+0x74] ;  /* 0x0000740001087983 */ /* 0x002ea20000300800 */
[----:B------:R-:W-:-:S03]  /*b4c0*/  LEA.HI.X.SX32 R49, R58, R2, 0x1, P0 ;  /* 0x000000023a317211 */ /* 0x000fc600000f0eff */
[----:B------:R0:W-:Y:S04]  /*b4d0*/  STL [R1+0x7ac], R48 ;  /* 0x0007ac3001007387 */ /* 0x0001e80000100800 */
[----:B------:R1:W-:Y:S01]  /*b4e0*/  STL [R1+0x780], R7 ;  /* 0x0007800701007387 */ /* 0x0003e20000100800 */
[----:B0-----:R-:W-:-:S03]  /*b4f0*/  LEA R48, P4, R14, R0, 0x1 ;  /* 0x000000000e307211 */ /* 0x001fc600078808ff */
[----:B-1----:R-:W2:Y:S04]  /*b500*/  LDL.LU R7, [R1+0x78] ;  /* 0x0000780001077983 */ /* 0x002ea80000300800 */
[----:B------:R-:W-:Y:S04]  /*b510*/  STL [R1+0x7b4], R48 ;  /* 0x0007b43001007387 */ /* 0x000fe80000100800 */
[----:B------:R0:W-:Y:S04]  /*b520*/  STL [R1+0x788], R49 ;  /* 0x0007883101007387 */ /* 0x0001e80000100800 */
[----:B------:R-:W2:Y:S01]  /*b530*/  LDL.LU R58, [R1+0x7c] ;  /* 0x00007c00013a7983 */ /* 0x000ea20000300800 */
[----:B0-----:R-:W-:-:S02]  /*b540*/  LEA.HI.X.SX32 R49, R59, R2, 0x1, P1 ;  /* 0x000000023b317211 */ /* 0x001fc400008f0eff */
[----:B------:R-:W-:-:S05]  /*b550*/  LEA R48, P0, R6, R0, 0x1 ;  /* 0x0000000006307211 */ /* 0x000fca00078008ff */
[----:B------:R0:W-:Y:S04]  /*b560*/  STL [R1+0x7bc], R48 ;  /* 0x0007bc3001007387 */ /* 0x0001e80000100800 */
[----:B------:R1:W-:Y:S04]  /*b570*/  STL [R1+0x790], R49 ;  /* 0x0007903101007387 */ /* 0x0003e80000100800 */
[----:B------:R-:W2:Y:S01]  /*b580*/  LDL.LU R59, [R1+0x88] ;  /* 0x00008800013b7983 */ /* 0x000ea20000300800 */
[----:B0-----:R-:W-:Y:S02]  /*b590*/  LEA R48, P1, R18, R0, 0x1 ;  /* 0x0000000012307211 */ /* 0x001fe400078208ff */
[----:B-1----:R-:W-:-:S03]  /*b5a0*/  LEA.HI.X.SX32 R49, R61, R2, 0x1, P2 ;  /* 0x000000023d317211 */ /* 0x002fc600010f0eff */
[----:B------:R4:W-:Y:S04]  /*b5b0*/  STL [R1+0x7c4], R48 ;  /* 0x0007c43001007387 */ /* 0x0009e80000100800 */
[----:B------:R-:W2:Y:S01]  /*b5c0*/  LDL.LU R61, [R1+0x8c] ;  /* 0x00008c00013d7983 */ /* 0x000ea20000300800 */
[----:B----4-:R-:W-:-:S03]  /*b5d0*/  LEA R48, P2, R19, R0, 0x1 ;  /* 0x0000000013307211 */ /* 0x010fc600078408ff */
[----:B------:R0:W-:Y:S04]  /*b5e0*/  STL [R1+0x798], R49 ;  /* 0x0007983101007387 */ /* 0x0001e80000100800 */
[----:B------:R3:W-:Y:S01]  /*b5f0*/  STL [R1+0x7cc], R48 ;  /* 0x0007cc3001007387 */ /* 0x0007e20000100800 */
[----:B0-----:R-:W-:-:S03]  /*b600*/  LEA.HI.X.SX32 R49, R3, R2, 0x1, P3 ;  /* 0x0000000203317211 */ /* 0x001fc600018f0eff */
[----:B------:R-:W4:Y:S01]  /*b610*/  LDL.LU R3, [R1+0xa0] ;  /* 0x0000a00001037983 */ /* 0x000f220000300800 */
[----:B---3--:R-:W-:-:S03]  /*b620*/  LEA R48, P3, R9, R0, 0x1 ;  /* 0x0000000009307211 */ /* 0x008fc600078608ff */
[----:B------:R0:W-:Y:S04]  /*b630*/  STL [R1+0x7a0], R49 ;  /* 0x0007a03101007387 */ /* 0x0001e80000100800 */
[----:B------:R1:W-:Y:S01]  /*b640*/  STL [R1+0x7d4], R48 ;  /* 0x0007d43001007387 */ /* 0x0003e20000100800 */
[----:B0-----:R-:W-:-:S03]  /*b650*/  LEA.HI.X.SX32 R49, R60, R2, 0x1, P5 ;  /* 0x000000023c317211 */ /* 0x001fc600028f0eff */
[----:B------:R-:W3:Y:S01]  /*b660*/  LDL.LU R60, [R1+0xa4] ;  /* 0x0000a400013c7983 */ /* 0x000ee20000300800 */
[----:B-1----:R-:W-:-:S03]  /*b670*/  LEA R48, P5, R46, R0, 0x1 ;  /* 0x000000002e307211 */ /* 0x002fc600078a08ff */
[----:B------:R0:W-:Y:S04]  /*b680*/  STL [R1+0x7a8], R49 ;  /* 0x0007a83101007387 */ /* 0x0001e80000100800 */
[----:B------:R1:W-:Y:S01]  /*b690*/  STL [R1+0x7dc], R48 ;  /* 0x0007dc3001007387 */ /* 0x0003e20000100800 */
[----:B0-----:R-:W-:-:S03]  /*b6a0*/  LEA.HI.X.SX32 R49, R14, R2, 0x1, P4 ;  /* 0x000000020e317211 */ /* 0x001fc600020f0eff */
[----:B------:R-:W3:Y:S01]  /*b6b0*/  LDL.LU R14, [R1+0xa8] ;  /* 0x0000a800010e7983 */ /* 0x000ee20000300800 */
[----:B-1----:R-:W-:-:S03]  /*b6c0*/  LEA R48, P4, R13, R0, 0x1 ;  /* 0x000000000d307211 */ /* 0x002fc600078808ff */
[----:B------:R0:W-:Y:S04]  /*b6d0*/  STL [R1+0x7b0], R49 ;  /* 0x0007b03101007387 */ /* 0x0001e80000100800 */
[----:B------:R1:W-:Y:S01]  /*b6e0*/  STL [R1+0x7e4], R48 ;  /* 0x0007e43001007387 */ /* 0x0003e20000100800 */
[-C--:B0-----:R-:W-:Y:S02]  /*b6f0*/  LEA.HI.X.SX32 R49, R6, R2.reuse, 0x1, P0 ;  /* 0x0000000206317211 */ /* 0x081fe400000f0eff */
[----:B-1----:R-:W-:-:S03]  /*b700*/  LEA.HI.X.SX32 R48, R18, R2, 0x1, P1 ;  /* 0x0000000212307211 */ /* 0x002fc600008f0eff */
[----:B------:R-:W-:Y:S04]  /*b710*/  STL [R1+0x7b8], R49 ;  /* 0x0007b83101007387 */ /* 0x000fe80000100800 */
[----:B------:R-:W3:Y:S01]  /*b720*/  LDL.LU R18, [R1+0xac] ;  /* 0x0000ac0001127983 */ /* 0x000ee20000300800 */
[----:B------:R-:W-:Y:S02]  /*b730*/  LEA.HI.X.SX32 R9, R9, R2, 0x1, P3 ;  /* 0x0000000209097211 */ /* 0x000fe400018f0eff */
[----:B--2---:R-:W-:-:S05]  /*b740*/  LEA R6, P0, R12, R0, 0x1 ;  /* 0x000000000c067211 */ /* 0x004fca00078008ff */
[----:B------:R0:W-:Y:S04]  /*b750*/  STL [R1+0x7ec], R6 ;  /* 0x0007ec0601007387 */ /* 0x0001e80000100800 */
[----:B------:R1:W-:Y:S01]  /*b760*/  STL [R1+0x7c0], R48 ;  /* 0x0007c03001007387 */ /* 0x0003e20000100800 */
[----:B0-----:R-:W-:Y:S02]  /*b770*/  LEA R6, P1, R11, R0, 0x1 ;  /* 0x000000000b067211 */ /* 0x001fe400078208ff */
[----:B-1----:R-:W-:Y:S02]  /*b780*/  LEA.HI.X.SX32 R48, R19, R2, 0x1, P2 ;  /* 0x0000000213307211 */ /* 0x002fe400010f0eff */
[----:B------:R-:W2:Y:S04]  /*b790*/  LDL.LU R19, [R1+0xb0] ;  /* 0x0000b00001137983 */ /* 0x000ea80000300800 */
[----:B------:R0:W-:Y:S04]  /*b7a0*/  STL [R1+0x7f4], R6 ;  /* 0x0007f40601007387 */ /* 0x0001e80000100800 */
[----:B------:R1:W-:Y:S01]  /*b7b0*/  STL [R1+0x7c8], R48 ;  /* 0x0007c83001007387 */ /* 0x0003e20000100800 */
[----:B0-----:R-:W-:-:S03]  /*b7c0*/  LEA R6, P2, R10, R0, 0x1 ;  /* 0x000000000a067211 */ /* 0x001fc600078408ff */
[----:B-1----:R-:W2:Y:S04]  /*b7d0*/  LDL.LU R48, [R1+0xb8] ;  /* 0x0000b80001307983 */ /* 0x002ea80000300800 */
[----:B------:R0:W-:Y:S04]  /*b7e0*/  STL [R1+0x7fc], R6 ;  /* 0x0007fc0601007387 */ /* 0x0001e80000100800 */
[----:B------:R1:W-:Y:S01]  /*b7f0*/  STL [R1+0x7d0], R9 ;  /* 0x0007d00901007387 */ /* 0x0003e20000100800 */
[----:B0-----:R-:W-:Y:S02]  /*b800*/  LEA R6, P3, R8, R0, 0x1 ;  /* 0x0000000008067211 */ /* 0x001fe400078608ff */
[----:B-1----:R-:W-:-:S02]  /*b810*/  LEA.HI.X.SX32 R9, R46, R2, 0x1, P5 ;  /* 0x000000022e097211 */ /* 0x002fc400028f0eff */
[----:B------:R-:W2:Y:S04]  /*b820*/  LDL.LU R46, [R1+0xbc] ;  /* 0x0000bc00012e7983 */ /* 0x000ea80000300800 */
[----:B------:R0:W-:Y:S04]  /*b830*/  STL [R1+0x804], R6 ;  /* 0x0008040601007387 */ /* 0x0001e80000100800 */
[----:B------:R1:W-:Y:S01]  /*b840*/  STL [R1+0x7d8], R9 ;  /* 0x0007d80901007387 */ /* 0x0003e20000100800 */
[----:B0-----:R-:W-:Y:S02]  /*b850*/  LEA R6, P5, R7, R0, 0x1 ;  /* 0x0000000007067211 */ /* 0x001fe400078a08ff */
[----:B-1----:R-:W-:-:S02]  /*b860*/  LEA.HI.X.SX32 R9, R13, R2, 0x1, P4 ;  /* 0x000000020d097211 */ /* 0x002fc400020f0eff */
[----:B------:R-:W2:Y:S04]  /*b870*/  LDL.LU R13, [R1+0xc0] ;  /* 0x0000c000010d7983 */ /* 0x000ea80000300800 */
[----:B------:R0:W-:Y:S04]  /*b880*/  STL [R1+0x80c], R6 ;  /* 0x00080c0601007387 */ /* 0x0001e80000100800 */
[----:B------:R1:W-:Y:S01]  /*b890*/  STL [R1+0x7e0], R9 ;  /* 0x0007e00901007387 */ /* 0x0003e20000100800 */
[----:B0-----:R-:W-:-:S05]  /*b8a0*/  LEA R6, P4, R58, R0, 0x1 ;  /* 0x000000003a067211 */ /* 0x001fca00078808ff */
[----:B------:R0:W-:Y:S01]  /*b8b0*/  STL [R1+0x814], R6 ;  /* 0x0008140601007387 */ /* 0x0001e20000100800 */
[----:B-1----:R-:W-:-:S03]  /*b8c0*/  LEA.HI.X.SX32 R9, R12, R2, 0x1, P0 ;  /* 0x000000020c097211 */ /* 0x002fc600000f0eff */
[----:B0-----:R-:W2:Y:S01]  /*b8d0*/  LDL.LU R6, [R1+0xc8] ;  /* 0x0000c80001067983 */ /* 0x001ea20000300800 */
[----:B------:R-:W-:-:S03]  /*b8e0*/  LEA R12, P0, R59, R0, 0x1 ;  /* 0x000000003b0c7211 */ /* 0x000fc600078008ff */
[----:B------:R-:W-:Y:S04]  /*b8f0*/  STL [R1+0x7e8], R9 ;  /* 0x0007e80901007387 */ /* 0x000fe80000100800 */
[----:B------:R0:W-:Y:S04]  /*b900*/  STL [R1+0x81c], R12 ;  /* 0x00081c0c01007387 */ /* 0x0001e80000100800 */
[----:B0-----:R-:W2:Y:S01]  /*b910*/  LDL.LU R12, [R1+0xd0] ;  /* 0x0000d000010c7983 */ /* 0x001ea20000300800 */
[----:B------:R-:W-:Y:S02]  /*b920*/  LEA.HI.X.SX32 R9, R11, R2, 0x1, P1 ;  /* 0x000000020b097211 */ /* 0x000fe400008f0eff */
[----:B------:R-:W-:-:S03]  /*b930*/  LEA R11, P1, R61, R0, 0x1 ;  /* 0x000000003d0b7211 */ /* 0x000fc600078208ff */
[----:B------:R0:W-:Y:S04]  /*b940*/  STL [R1+0x7f0], R9 ;  /* 0x0007f00901007387 */ /* 0x0001e80000100800 */
[----:B------:R1:W-:Y:S01]  /*b950*/  STL [R1+0x824], R11 ;  /* 0x0008240b01007387 */ /* 0x0003e20000100800 */
[----:B0-----:R-:W-:-:S03]  /*b960*/  LEA.HI.X.SX32 R9, R10, R2, 0x1, P2 ;  /* 0x000000020a097211 */ /* 0x001fc600010f0eff */
[----:B-1----:R-:W2:Y:S01]  /*b970*/  LDL.LU R11, [R1+0xe4] ;  /* 0x0000e400010b7983 */ /* 0x002ea20000300800 */
[----:B----4-:R-:W-:-:S03]  /*b980*/  LEA R10, P2, R3, R0, 0x1 ;  /* 0x00000000030a7211 */ /* 0x010fc600078408ff */
[----:B------:R0:W-:Y:S04]  /*b990*/  STL [R1+0x7f8], R9 ;  /* 0x0007f80901007387 */ /* 0x0001e80000100800 */
[----:B------:R1:W-:Y:S01]  /*b9a0*/  STL [R1+0x82c], R10 ;  /* 0x00082c0a01007387 */ /* 0x0003e20000100800 */
[----:B0-----:R-:W-:Y:S02]  /*b9b0*/  LEA.HI.X.SX32 R9, R8, R2, 0x1, P3 ;  /* 0x0000000208097211 */ /* 0x001fe400018f0eff */
[----:B---3--:R-:W-:Y:S01]  /*b9c0*/  LEA R8, P3, R60, R0, 0x1 ;  /* 0x000000003c087211 */ /* 0x008fe200078608ff */
[----:B-1----:R-:W3:Y:S04]  /*b9d0*/  LDL.LU R10, [R1+0xe8] ;  /* 0x0000e800010a7983 */ /* 0x002ee80000300800 */
[----:B------:R-:W-:Y:S04]  /*b9e0*/  STL [R1+0x800], R9 ;  /* 0x0008000901007387 */ /* 0x000fe80000100800 */
[----:B------:R0:W-:Y:S04]  /*b9f0*/  STL [R1+0x834], R8 ;  /* 0x0008340801007387 */ /* 0x0001e80000100800 */
[----:B0-----:R-:W4:Y:S01]  /*ba00*/  LDL.LU R8, [R1+0xec] ;  /* 0x0000ec0001087983 */ /* 0x001f220000300800 */
[----:B------:R-:W-:-:S02]  /*ba10*/  LEA.HI.X.SX32 R9, R7, R2, 0x1, P5 ;  /* 0x0000000207097211 */ /* 0x000fc400028f0eff */
[----:B------:R-:W-:-:S03]  /*ba20*/  LEA R7, P5, R14, R0, 0x1 ;  /* 0x000000000e077211 */ /* 0x000fc600078a08ff */
[----:B------:R-:W-:Y:S04]  /*ba30*/  STL [R1+0x808], R9 ;  /* 0x0008080901007387 */ /* 0x000fe80000100800 */
[----:B------:R0:W-:Y:S01]  /*ba40*/  STL [R1+0x83c], R7 ;  /* 0x00083c0701007387 */ /* 0x0001e20000100800 */
[----:B------:R-:W-:-:S03]  /*ba50*/  LEA.HI.X.SX32 R49, R58, R2, 0x1, P4 ;  /* 0x000000023a317211 */ /* 0x000fc600020f0eff */
[----:B0-----:R-:W4:Y:S01]  /*ba60*/  LDL.LU R7, [R1+0xf4] ;  /* 0x0000f40001077983 */ /* 0x001f220000300800 */
[----:B------:R-:W-:-:S03]  /*ba70*/  LEA R9, P4, R18, R0, 0x1 ;  /* 0x0000000012097211 */ /* 0x000fc600078808ff */
[----:B------:R0:W-:Y:S04]  /*ba80*/  STL [R1+0x810], R49 ;  /* 0x0008103101007387 */ /* 0x0001e80000100800 */
[----:B------:R-:W4:Y:S01]  /*ba90*/  LDL.LU R58, [R1+0xf8] ;  /* 0x0000f800013a7983 */ /* 0x000f220000300800 */
[----:B0-----:R-:W-:-:S03]  /*baa0*/  LEA.HI.X.SX32 R49, R59, R2, 0x1, P0 ;  /* 0x000000023b317211 */ /* 0x001fc600000f0eff */
[----:B------:R-:W-:Y:S04]  /*bab0*/  STL [R1+0x844], R9 ;  /* 0x0008440901007387 */ /* 0x000fe80000100800 */
[----:B------:R0:W-:Y:S04]  /*bac0*/  STL [R1+0x818], R49 ;  /* 0x0008183101007387 */ /* 0x0001e80000100800 */
[----:B------:R-:W4:Y:S01]  /*bad0*/  LDL.LU R59, [R1+0x108] ;  /* 0x00010800013b7983 */ /* 0x000f220000300800 */
[-C--:B0-----:R-:W-:Y:S02]  /*bae0*/  LEA.HI.X.SX32 R49, R61, R2.reuse, 0x1, P1 ;  /* 0x000000023d317211 */ /* 0x081fe400008f0eff */
[----:B------:R-:W-:-:S02]  /*baf0*/  LEA.HI.X.SX32 R14, R14, R2, 0x1, P5 ;  /* 0x000000020e0e7211 */ /* 0x000fc400028f0eff */
[----:B------:R-:W-:Y:S02]  /*bb00*/  LEA.HI.X.SX32 R18, R18, R2, 0x1, P4 ;  /* 0x0000000212127211 */ /* 0x000fe400020f0eff */
[----:B--2---:R-:W-:-:S05]  /*bb10*/  LEA R9, P0, R19, R0, 0x1 ;  /* 0x0000000013097211 */ /* 0x004fca00078008ff */
[----:B------:R0:W-:Y:S04]  /*bb20*/  STL [R1+0x84c], R9 ;  /* 0x00084c0901007387 */ /* 0x0001e80000100800 */
[----:B------:R1:W-:Y:S04]  /*bb30*/  STL [R1+0x820], R49 ;  /* 0x0008203101007387 */ /* 0x0003e80000100800 */
[----:B------:R-:W2:Y:S01]  /*bb40*/  LDL.LU R61, [R1+0x114] ;  /* 0x00011400013d7983 */ /* 0x000ea20000300800 */
[----:B0-----:R-:W-:Y:S02]  /*bb50*/  LEA R9, P1, R48, R0, 0x1 ;  /* 0x0000000030097211 */ /* 0x001fe400078208ff */
[----:B-1----:R-:W-:-:S03]  /*bb60*/  LEA.HI.X.SX32 R49, R3, R2, 0x1, P2 ;  /* 0x0000000203317211 */ /* 0x002fc600010f0eff */
[----:B------:R0:W-:Y:S04]  /*bb70*/  STL [R1+0x854], R9 ;  /* 0x0008540901007387 */ /* 0x0001e80000100800 */
[----:B------:R-:W2:Y:S04]  /*bb80*/  LDL.LU R3, [R1+0x118] ;  /* 0x0001180001037983 */ /* 0x000ea80000300800 */
[----:B------:R1:W-:Y:S01]  /*bb90*/  STL [R1+0x828], R49 ;  /* 0x0008283101007387 */ /* 0x0003e20000100800 */
[----:B0-----:R-:W-:Y:S02]  /*bba0*/  LEA R9, P2, R46, R0, 0x1 ;  /* 0x000000002e097211 */ /* 0x001fe400078408ff */
[----:B-1----:R-:W-:-:S03]  /*bbb0*/  LEA.HI.X.SX32 R49, R60, R2, 0x1, P3 ;  /* 0x000000023c317211 */ /* 0x002fc600018f0eff */
[----:B------:R0:W-:Y:S04]  /*bbc0*/  STL [R1+0x85c], R9 ;  /* 0x00085c0901007387 */ /* 0x0001e80000100800 */
[----:B------:R-:W2:Y:S04]  /*bbd0*/  LDL.LU R60, [R1+0x110] ;  /* 0x00011000013c7983 */ /* 0x000ea80000300800 */
[----:B------:R-:W-:Y:S01]  /*bbe0*/  STL [R1+0x830], R49 ;  /* 0x0008303101007387 */ /* 0x000fe20000100800 */
[----:B0-----:R-:W-:-:S05]  /*bbf0*/  LEA R9, P3, R13, R0, 0x1 ;  /* 0x000000000d097211 */ /* 0x001fca00078608ff */
[----:B------:R0:W-:Y:S04]  /*bc00*/  STL [R1+0x864], R9 ;  /* 0x0008640901007387 */ /* 0x0001e80000100800 */
[----:B0-----:R-:W2:Y:S04]  /*bc10*/  LDL.LU R9, [R1+0x10c] ;  /* 0x00010c0001097983 */ /* 0x001ea80000300800 */
[----:B------:R0:W-:Y:S01]  /*bc20*/  STL [R1+0x838], R14 ;  /* 0x0008380e01007387 */ /* 0x0001e20000100800 */
[----:B------:R-:W-:Y:S02]  /*bc30*/  LEA.HI.X.SX32 R19, R19, R2, 0x1, P0 ;  /* 0x0000000213137211 */ /* 0x000fe400000f0eff */
[-C--:B------:R-:W-:Y:S01]  /*bc40*/  LEA R49, P5, R6, R0.reuse, 0x1 ;  /* 0x0000000006317211 */ /* 0x080fe200078a08ff */
[----:B0-----:R-:W2:Y:S04]  /*bc50*/  LDL.LU R14, [R1+0x104] ;  /* 0x00010400010e7983 */ /* 0x001ea80000300800 */
[----:B------:R0:W-:Y:S04]  /*bc60*/  STL [R1+0x86c], R49 ;  /* 0x00086c3101007387 */ /* 0x0001e80000100800 */
[----:B------:R1:W-:Y:S01]  /*bc70*/  STL [R1+0x840], R18 ;  /* 0x0008401201007387 */ /* 0x0003e20000100800 */
[----:B0-----:R-:W-:-:S03]  /*bc80*/  LEA R49, P4, R12, R0, 0x1 ;  /* 0x000000000c317211 */ /* 0x001fc600078808ff */
[----:B-1----:R-:W2:Y:S04]  /*bc90*/  LDL.LU R18, [R1+0x100] ;  /* 0x0001000001127983 */ /* 0x002ea80000300800 */
[----:B------:R-:W-:Y:S04]  /*bca0*/  STL [R1+0x874], R49 ;  /* 0x0008743101007387 */ /* 0x000fe80000100800 */
[----:B------:R0:W-:Y:S04]  /*bcb0*/  STL [R1+0x848], R19 ;  /* 0x0008481301007387 */ /* 0x0001e80000100800 */
[----:B0-----:R-:W2:Y:S01]  /*bcc0*/  LDL.LU R19, [R1+0xfc] ;  /* 0x0000fc0001137983 */ /* 0x001ea20000300800 */
[----:B------:R-:W-:-:S02]  /*bcd0*/  LEA R49, P0, R11, R0, 0x1 ;  /* 0x000000000b317211 */ /* 0x000fc400078008ff */
[-C--:B------:R-:W-:Y:S02]  /*bce0*/  LEA.HI.X.SX32 R50, R48, R2.reuse, 0x1, P1 ;  /* 0x0000000230327211 */ /* 0x080fe400008f0eff */
[----:B------:R-:W-:Y:S01]  /*bcf0*/  LEA.HI.X.SX32 R48, R46, R2, 0x1, P2 ;  /* 0x000000022e307211 */ /* 0x000fe200010f0eff */
[----:B------:R3:W-:Y:S04]  /*bd00*/  STL [R1+0x87c], R49 ;  /* 0x00087c3101007387 */ /* 0x0007e80000100800 */
[----:B------:R4:W-:Y:S04]  /*bd10*/  STL [R1+0x850], R50 ;  /* 0x0008503201007387 */ /* 0x0009e80000100800 */
[----:B------:R-:W2:Y:S01]  /*bd20*/  LDL.LU R46, [R1+0xf0] ;  /* 0x0000f000012e7983 */ /* 0x000ea20000300800 */
[----:B---3--:R-:W-:-:S05]  /*bd30*/  LEA R49, P1, R10, R0, 0x1 ;  /* 0x000000000a317211 */ /* 0x008fca00078208ff */
[----:B------:R0:W-:Y:S04]  /*bd40*/  STL [R1+0x884], R49 ;  /* 0x0008843101007387 */ /* 0x0001e80000100800 */
[----:B------:R1:W-:Y:S01]  /*bd50*/  STL [R1+0x858], R48 ;  /* 0x0008583001007387 */ /* 0x0003e20000100800 */
[----:B----4-:R-:W-:Y:S02]  /*bd60*/  LEA R50, P2, R8, R0, 0x1 ;  /* 0x0000000008327211 */ /* 0x010fe400078408ff */
[----:B0-----:R-:W-:-:S03]  /*bd70*/  LEA.HI.X.SX32 R49, R13, R2, 0x1, P3 ;  /* 0x000000020d317211 */ /* 0x001fc600018f0eff */
[----:B------:R-:W-:Y:S04]  /*bd80*/  STL [R1+0x88c], R50 ;  /* 0x00088c3201007387 */ /* 0x000fe80000100800 */
[----:B------:R-:W3:Y:S04]  /*bd90*/  LDL.LU R13, [R1+0xe0] ;  /* 0x0000e000010d7983 */ /* 0x000ee80000300800 */
[----:B------:R0:W-:Y:S01]  /*bda0*/  STL [R1+0x860], R49 ;  /* 0x0008603101007387 */ /* 0x0001e20000100800 */
[----:B-1----:R-:W-:Y:S02]  /*bdb0*/  LEA R48, P3, R7, R0, 0x1 ;  /* 0x0000000007307211 */ /* 0x002fe400078608ff */
[----:B0-----:R-:W-:-:S03]  /*bdc0*/  LEA.HI.X.SX32 R49, R6, R2, 0x1, P5 ;  /* 0x0000000206317211 */ /* 0x001fc600028f0eff */
[----:B------:R0:W-:Y:S01]  /*bdd0*/  STL [R1+0x894], R48 ;  /* 0x0008943001007387 */ /* 0x0001e20000100800 */
[----:B------:R-:W-:-:S03]  /*bde0*/  LEA.HI.X.SX32 R6, R12, R2, 0x1, P4 ;  /* 0x000000020c067211 */ /* 0x000fc600020f0eff */
[----:B------:R1:W-:Y:S04]  /*bdf0*/  STL [R1+0x868], R49 ;  /* 0x0008683101007387 */ /* 0x0003e80000100800 */
[----:B------:R-:W4:Y:S01]  /*be00*/  LDL.LU R12, [R1+0xdc] ;  /* 0x0000dc00010c7983 */ /* 0x000f220000300800 */
[----:B0-----:R-:W-:-:S05]  /*be10*/  LEA R48, P5, R58, R0, 0x1 ;  /* 0x000000003a307211 */ /* 0x001fca00078a08ff */
[----:B------:R0:W-:Y:S01]  /*be20*/  STL [R1+0x89c], R48 ;  /* 0x00089c3001007387 */ /* 0x0001e20000100800 */
[----:B-1----:R-:W-:-:S03]  /*be30*/  LEA R49, P4, R59, R0, 0x1 ;  /* 0x000000003b317211 */ /* 0x002fc600078808ff */
[----:B------:R2:W-:Y:S04]  /*be40*/  STL [R1+0x870], R6 ;  /* 0x0008700601007387 */ /* 0x0005e80000100800 */
[----:B------:R-:W-:Y:S01]  /*be50*/  STL [R1+0x8a4], R49 ;  /* 0x0008a43101007387 */ /* 0x000fe20000100800 */
[----:B0-----:R-:W-:-:S03]  /*be60*/  LEA.HI.X.SX32 R48, R11, R2, 0x1, P0 ;  /* 0x000000020b307211 */ /* 0x001fc600000f0eff */
[----:B------:R-:W4:Y:S01]  /*be70*/  LDL.LU R11, [R1+0xd8] ;  /* 0x0000d800010b7983 */ /* 0x000f220000300800 */
[----:B------:R-:W-:-:S03]  /*be80*/  LEA.HI.X.SX32 R10, R10, R2, 0x1, P1 ;  /* 0x000000020a0a7211 */ /* 0x000fc600008f0eff */
[----:B------:R0:W-:Y:S01]  /*be90*/  STL [R1+0x878], R48 ;  /* 0x0008783001007387 */ /* 0x0001e20000100800 */
[----:B------:R-:W-:Y:S02]  /*bea0*/  LEA.HI.X.SX32 R7, R7, R2, 0x1, P3 ;  /* 0x0000000207077211 */ /* 0x000fe400018f0eff */
[----:B--2---:R-:W-:-:S05]  /*beb0*/  LEA R6, P0, R61, R0, 0x1 ;  /* 0x000000003d067211 */ /* 0x004fca00078008ff */
[----:B------:R1:W-:Y:S04]  /*bec0*/  STL [R1+0x8ac], R6 ;  /* 0x0008ac0601007387 */ /* 0x0003e80000100800 */
[----:B------:R2:W-:Y:S01]  /*bed0*/  STL [R1+0x880], R10 ;  /* 0x0008800a01007387 */ /* 0x0005e20000100800 */
[----:B0-----:R-:W-:Y:S02]  /*bee0*/  LEA R48, P1, R3, R0, 0x1 ;  /* 0x0000000003307211 */ /* 0x001fe400078208ff */
[----:B-1----:R-:W-:Y:S01]  /*bef0*/  LEA.HI.X.SX32 R6, R8, R2, 0x1, P2 ;  /* 0x0000000208067211 */ /* 0x002fe200010f0eff */
[----:B--2---:R-:W2:Y:S04]  /*bf00*/  LDL.LU R10, [R1+0xd4] ;  /* 0x0000d400010a7983 */ /* 0x004ea80000300800 */
[----:B------:R-:W-:Y:S04]  /*bf10*/  STL [R1+0x8b4], R48 ;  /* 0x0008b43001007387 */ /* 0x000fe80000100800 */
[----:B------:R-:W-:Y:S01]  /*bf20*/  STL [R1+0x888], R6 ;  /* 0x0008880601007387 */ /* 0x000fe20000100800 */
[----:B------:R-:W-:-:S05]  /*bf30*/  LEA R8, P2, R60, R0, 0x1 ;  /* 0x000000003c087211 */ /* 0x000fca00078408ff */
[----:B------:R0:W-:Y:S04]  /*bf40*/  STL [R1+0x8bc], R8 ;  /* 0x0008bc0801007387 */ /* 0x0001e80000100800 */
[----:B0-----:R-:W2:Y:S04]  /*bf50*/  LDL.LU R8, [R1+0xcc] ;  /* 0x0000cc0001087983 */ /* 0x001ea80000300800 */
[----:B------:R0:W-:Y:S01]  /*bf60*/  STL [R1+0x890], R7 ;  /* 0x0008900701007387 */ /* 0x0001e20000100800 */
[----:B------:R-:W-:Y:S02]  /*bf70*/  LEA R6, P3, R9, R0, 0x1 ;  /* 0x0000000009067211 */ /* 0x000fe400078608ff */
[----:B0-----:R-:W-:-:S03]  /*bf80*/  LEA.HI.X.SX32 R7, R58, R2, 0x1, P5 ;  /* 0x000000023a077211 */ /* 0x001fc600028f0eff */
[----:B------:R0:W-:Y:S04]  /*bf90*/  STL [R1+0x8c4], R6 ;  /* 0x0008c40601007387 */ /* 0x0001e80000100800 */
[----:B------:R1:W-:Y:S01]  /*bfa0*/  STL [R1+0x898], R7 ;  /* 0x0008980701007387 */ /* 0x0003e20000100800 */
[----:B------:R-:W-:Y:S02]  /*bfb0*/  LEA R48, P5, R14, R0, 0x1 ;  /* 0x000000000e307211 */ /* 0x000fe400078a08ff */
[----:B0-----:R-:W-:Y:S01]  /*bfc0*/  LEA.HI.X.SX32 R6, R59, R2, 0x1, P4 ;  /* 0x000000023b067211 */ /* 0x001fe200020f0eff */
[----:B-1----:R-:W2:Y:S04]  /*bfd0*/  LDL.LU R7, [R1+0xc4] ;  /* 0x0000c40001077983 */ /* 0x002ea80000300800 */
[----:B------:R-:W-:Y:S04]  /*bfe0*/  STL [R1+0x8cc], R48 ;  /* 0x0008cc3001007387 */ /* 0x000fe80000100800 */
[----:B------:R0:W-:Y:S01]  /*bff0*/  STL [R1+0x8a0], R6 ;  /* 0x0008a00601007387 */ /* 0x0001e20000100800 */
[----:B------:R-:W-:-:S05]  /*c000*/  LEA R49, P4, R18, R0, 0x1 ;  /* 0x0000000012317211 */ /* 0x000fca00078808ff */
[----:B------:R-:W-:Y:S01]  /*c010*/  STL [R1+0x8d4], R49 ;  /* 0x0008d43101007387 */ /* 0x000fe20000100800 */
[----:B0-----:R-:W-:-:S03]  /*c020*/  LEA.HI.X.SX32 R6, R61, R2, 0x1, P0 ;  /* 0x000000023d067211 */ /* 0x001fc600000f0eff */
[----:B------:R-:W2:Y:S04]  /*c030*/  LDL.LU R58, [R1+0xb4] ;  /* 0x0000b400013a7983 */ /* 0x000ea80000300800 */
[----:B------:R0:W-:Y:S01]  /*c040*/  STL [R1+0x8a8], R6 ;  /* 0x0008a80601007387 */ /* 0x0001e20000100800 */
[----:B------:R-:W-:-:S05]  /*c050*/  LEA R48, P0, R19, R0, 0x1 ;  /* 0x0000000013307211 */ /* 0x000fca00078008ff */
[----:B------:R-:W-:Y:S01]  /*c060*/  STL [R1+0x8dc], R48 ;  /* 0x0008dc3001007387 */ /* 0x000fe20000100800 */
[----:B0-----:R-:W-:-:S03]  /*c070*/  LEA.HI.X.SX32 R6, R3, R2, 0x1, P1 ;  /* 0x0000000203067211 */ /* 0x001fc600008f0eff */
[----:B------:R-:W2:Y:S04]  /*c080*/  LDL.LU R59, [R1+0x9c] ;  /* 0x00009c00013b7983 */ /* 0x000ea80000300800 */
[----:B------:R0:W-:Y:S01]  /*c090*/  STL [R1+0x8b0], R6 ;  /* 0x0008b00601007387 */ /* 0x0001e20000100800 */
[----:B------:R-:W-:-:S03]  /*c0a0*/  LEA R3, P1, R46, R0, 0x1 ;  /* 0x000000002e037211 */ /* 0x000fc600078208ff */
[----:B------:R-:W2:Y:S04]  /*c0b0*/  LDL.LU R61, [R1+0x98] ;  /* 0x00009800013d7983 */ /* 0x000ea80000300800 */
[----:B------:R1:W-:Y:S01]  /*c0c0*/  STL [R1+0x8e4], R3 ;  /* 0x0008e40301007387 */ /* 0x0003e20000100800 */
[----:B0-----:R-:W-:-:S03]  /*c0d0*/  LEA.HI.X.SX32 R6, R60, R2, 0x1, P2 ;  /* 0x000000023c067211 */ /* 0x001fc600010f0eff */
[----:B-1----:R-:W2:Y:S04]  /*c0e0*/  LDL.LU R3, [R1+0x94] ;  /* 0x0000940001037983 */ /* 0x002ea80000300800 */
[----:B------:R0:W-:Y:S04]  /*c0f0*/  STL [R1+0x8b8], R6 ;  /* 0x0008b80601007387 */ /* 0x0001e80000100800 */
[----:B------:R-:W2:Y:S01]  /*c100*/  LDL.LU R60, [R1+0x90] ;  /* 0x00009000013c7983 */ /* 0x000ea20000300800 */
[----:B---3--:R-:W-:Y:S02]  /*c110*/  LEA R48, P2, R13, R0, 0x1 ;  /* 0x000000000d307211 */ /* 0x008fe400078408ff */
[----:B0-----:R-:W-:-:S03]  /*c120*/  LEA.HI.X.SX32 R6, R9, R2, 0x1, P3 ;  /* 0x0000000209067211 */ /* 0x001fc600018f0eff */
[----:B------:R-:W-:Y:S04]  /*c130*/  STL [R1+0x8ec], R48 ;  /* 0x0008ec3001007387 */ /* 0x000fe80000100800 */
[----:B------:R-:W3:Y:S04]  /*c140*/  LDL.LU R54, [R1+0x84] ;  /* 0x0000840001367983 */ /* 0x000ee80000300800 */
[----:B------:R0:W-:Y:S04]  /*c150*/  STL [R1+0x8c0], R6 ;  /* 0x0008c00601007387 */ /* 0x0001e80000100800 */
[----:B------:R-:W3:Y:S01]  /*c160*/  LDL.LU R51, [R1+0x80] ;  /* 0x0000800001337983 */ /* 0x000ee20000300800 */
[----:B----4-:R-:W-:-:S02]  /*c170*/  LEA R9, P3, R12, R0, 0x1 ;  /* 0x000000000c097211 */ /* 0x010fc400078608ff */
[----:B0-----:R-:W-:-:S03]  /*c180*/  LEA.HI.X.SX32 R6, R14, R2, 0x1, P5 ;  /* 0x000000020e067211 */ /* 0x001fc600028f0eff */
[----:B------:R0:W-:Y:S04]  /*c190*/  STL [R1+0x8f4], R9 ;  /* 0x0008f40901007387 */ /* 0x0001e80000100800 */
[----:B------:R-:W4:Y:S04]  /*c1a0*/  LDL.LU R50, [R1+0x64] ;  /* 0x0000640001327983 */ /* 0x000f280000300800 */
[----:B------:R1:W-:Y:S04]  /*c1b0*/  STL [R1+0x8c8], R6 ;  /* 0x0008c80601007387 */ /* 0x0003e80000100800 */
[----:B------:R-:W4:Y:S01]  /*c1c0*/  LDL.LU R49, [R1+0x60] ;  /* 0x0000600001317983 */ /* 0x000f220000300800 */
[----:B0-----:R-:W-:-:S05]  /*c1d0*/  LEA R9, P5, R11, R0, 0x1 ;  /* 0x000000000b097211 */ /* 0x001fca00078a08ff */
[----:B------:R-:W-:Y:S01]  /*c1e0*/  STL [R1+0x8fc], R9 ;  /* 0x0008fc0901007387 */ /* 0x000fe20000100800 */
[----:B-1----:R-:W-:-:S03]  /*c1f0*/  LEA.HI.X.SX32 R6, R18, R2, 0x1, P4 ;  /* 0x0000000212067211 */ /* 0x002fc600020f0eff */
[----:B------:R-:W4:Y:S04]  /*c200*/  LDL.LU R48, [R1+0x48] ;  /* 0x0000480001307983 */ /* 0x000f280000300800 */
[----:B------:R0:W-:Y:S04]  /*c210*/  STL [R1+0x8d0], R6 ;  /* 0x0008d00601007387 */ /* 0x0001e80000100800 */
[----:B0-----:R-:W4:Y:S01]  /*c220*/  LDL.LU R6, [R1+0x44] ;  /* 0x0000440001067983 */ /* 0x001f220000300800 */
[-C--:B------:R-:W-:Y:S02]  /*c230*/  LEA.HI.X.SX32 R14, R19, R2.reuse, 0x1, P0 ;  /* 0x00000002130e7211 */ /* 0x080fe400000f0eff */
[----:B------:R-:W-:-:S02]  /*c240*/  LEA.HI.X.SX32 R19, R46, R2, 0x1, P1 ;  /* 0x000000022e137211 */ /* 0x000fc400008f0eff */
[-C--:B------:R-:W-:Y:S02]  /*c250*/  LEA.HI.X.SX32 R13, R13, R2.reuse, 0x1, P2 ;  /* 0x000000020d0d7211 */ /* 0x080fe400010f0eff */
[-C--:B------:R-:W-:Y:S02]  /*c260*/  LEA.HI.X.SX32 R12, R12, R2.reuse, 0x1, P3 ;  /* 0x000000020c0c7211 */ /* 0x080fe400018f0eff */
[----:B------:R-:W-:Y:S02]  /*c270*/  LEA.HI.X.SX32 R11, R11, R2, 0x1, P5 ;  /* 0x000000020b0b7211 */ /* 0x000fe400028f0eff */
[----:B--2---:R-:W-:-:S05]  /*c280*/  LEA R9, P4, R10, R0, 0x1 ;  /* 0x000000000a097211 */ /* 0x004fca00078808ff */
[----:B------:R0:W-:Y:S04]  /*c290*/  STL [R1+0x904], R9 ;  /* 0x0009040901007387 */ /* 0x0001e80000100800 */
[----:B0-----:R-:W2:Y:S04]  /*c2a0*/  LDL.LU R9, [R1+0x38] ;  /* 0x0000380001097983 */ /* 0x001ea80000300800 */
[----:B------:R0:W-:Y:S04]  /*c2b0*/  STL [R1+0x8d8], R14 ;  /* 0x0008d80e01007387 */ /* 0x0001e80000100800 */
[----:B0-----:R-:W2:Y:S01]  /*c2c0*/  LDL.LU R14, [R1+0x14] ;  /* 0x00001400010e7983 */ /* 0x001ea20000300800 */
[----:B------:R-:W-:-:S05]  /*c2d0*/  LEA R18, P0, R8, R0, 0x1 ;  /* 0x0000000008127211 */ /* 0x000fca00078008ff */
[----:B------:R0:W-:Y:S04]  /*c2e0*/  STL [R1+0x90c], R18 ;  /* 0x00090c1201007387 */ /* 0x0001e80000100800 */
[----:B0-----:R-:W2:Y:S04]  /*c2f0*/  LDL.LU R18, [R1+0x10] ;  /* 0x0000100001127983 */ /* 0x001ea80000300800 */
[----:B------:R0:W-:Y:S04]  /*c300*/  STL [R1+0x8e0], R19 ;  /* 0x0008e01301007387 */ /* 0x0001e80000100800 */
[----:B0-----:R-:W2:Y:S01]  /*c310*/  LDL.LU R19, [R1+0xc] ;  /* 0x00000c0001137983 */ /* 0x001ea20000300800 */
[----:B------:R-:W-:-:S05]  /*c320*/  LEA R46, P1, R7, R0, 0x1 ;  /* 0x00000000072e7211 */ /* 0x000fca00078208ff */
[----:B------:R0:W-:Y:S04]  /*c330*/  STL [R1+0x914], R46 ;  /* 0x0009142e01007387 */ /* 0x0001e80000100800 */
[----:B0-----:R-:W2:Y:S04]  /*c340*/  LDL.LU R46, [R1+0x8] ;  /* 0x00000800012e7983 */ /* 0x001ea80000300800 */
[----:B------:R0:W-:Y:S02]  /*c350*/  STL [R1+0x8e8], R13 ;  /* 0x0008e80d01007387 */ /* 0x0001e40000100800 */
[----:B0-----:R-:W-:-:S05]  /*c360*/  LEA R13, P2, R58, R0, 0x1 ;  /* 0x000000003a0d7211 */ /* 0x001fca00078408ff */
[----:B------:R0:W-:Y:S04]  /*c370*/  STL [R1+0x91c], R13 ;  /* 0x00091c0d01007387 */ /* 0x0001e80000100800 */
[----:B0-----:R-:W2:Y:S04]  /*c380*/  LDL.LU R13, [R1+0xb58] ;  /* 0x000b5800010d7983 */ /* 0x001ea80000300800 */
[----:B------:R0:W-:Y:S02]  /*c390*/  STL [R1+0x8f0], R12 ;  /* 0x0008f00c01007387 */ /* 0x0001e40000100800 */
[----:B0-----:R-:W-:-:S05]  /*c3a0*/  LEA R12, P3, R59, R0, 0x1 ;  /* 0x000000003b0c7211 */ /* 0x001fca00078608ff */
[----:B------:R0:W-:Y:S01]  /*c3b0*/  STL [R1+0x924], R12 ;  /* 0x0009240c01007387 */ /* 0x0001e20000100800 */
[----:B------:R-:W-:-:S03]  /*c3c0*/  LEA.HI.X.SX32 R10, R10, R2, 0x1, P4 ;  /* 0x000000020a0a7211 */ /* 0x000fc600020f0eff */
        /* <DEDUP_REMOVED lines=17> */
[----:B---3--:R-:W-:-:S05]  /*c4e0*/  LEA R7, P1, R54, R0, 0x1 ;  /* 0x0000000036077211 */ /* 0x008fca00078208ff */
[----:B------:R0:W-:Y:S01]  /*c4f0*/  STL [R1+0x944], R7 ;  /* 0x0009440701007387 */ /* 0x0001e20000100800 */
[----:B------:R-:W-:-:S03]  /*c500*/  LEA.HI.X.SX32 R59, R59, R2, 0x1, P3 ;  /* 0x000000023b3b7211 */ /* 0x000fc600018f0eff */
[----:B0-----:R-:W3:Y:S04]  /*c510*/  LDL.LU R7, [R1+0xb44] ;  /* 0x000b440001077983 */ /* 0x001ee80000300800 */
[----:B------:R0:W-:Y:S02]  /*c520*/  STL [R1+0x918], R58 ;  /* 0x0009183a01007387 */ /* 0x0001e40000100800 */
[----:B0-----:R-:W-:-:S05]  /*c530*/  LEA R58, P2, R51, R0, 0x1 ;  /* 0x00000000333a7211 */ /* 0x001fca00078408ff */
[----:B------:R0:W-:Y:S01]  /*c540*/  STL [R1+0x94c], R58 ;  /* 0x00094c3a01007387 */ /* 0x0001e20000100800 */
[----:B------:R-:W-:-:S03]  /*c550*/  LEA.HI.X.SX32 R61, R61, R2, 0x1, P5 ;  /* 0x000000023d3d7211 */ /* 0x000fc600028f0eff */
[----:B0-----:R-:W3:Y:S04]  /*c560*/  LDL.LU R58, [R1+0xb40] ;  /* 0x000b4000013a7983 */ /* 0x001ee80000300800 */
[----:B------:R4:W-:Y:S02]  /*c570*/  STL [R1+0x920], R59 ;  /* 0x0009203b01007387 */ /* 0x0009e40000100800 */
[----:B----4-:R-:W-:-:S05]  /*c580*/  LEA R59, P3, R50, R0, 0x1 ;  /* 0x00000000323b7211 */ /* 0x010fca00078608ff */
[----:B------:R0:W-:Y:S01]  /*c590*/  STL [R1+0x954], R59 ;  /* 0x0009543b01007387 */ /* 0x0001e20000100800 */
[----:B------:R-:W-:-:S03]  /*c5a0*/  LEA.HI.X.SX32 R3, R3, R2, 0x1, P4 ;  /* 0x0000000203037211 */ /* 0x000fc600020f0eff */
[----:B0-----:R-:W4:Y:S04]  /*c5b0*/  LDL.LU R59, [R1+0xb3c] ;  /* 0x000b3c00013b7983 */ /* 0x001f280000300800 */
[----:B------:R0:W-:Y:S02]  /*c5c0*/  STL [R1+0x928], R61 ;  /* 0x0009283d01007387 */ /* 0x0001e40000100800 */
[----:B0-----:R-:W-:-:S05]  /*c5d0*/  LEA R61, P5, R49, R0, 0x1 ;  /* 0x00000000313d7211 */ /* 0x001fca00078a08ff */
[----:B------:R0:W-:Y:S01]  /*c5e0*/  STL [R1+0x95c], R61 ;  /* 0x00095c3d01007387 */ /* 0x0001e20000100800 */
[----:B------:R-:W-:-:S03]  /*c5f0*/  LEA.HI.X.SX32 R60, R60, R2, 0x1, P0 ;  /* 0x000000023c3c7211 */ /* 0x000fc600000f0eff */
[----:B0-----:R-:W3:Y:S04]  /*c600*/  LDL.LU R61, [R1+0xb38] ;  /* 0x000b3800013d7983 */ /* 0x001ee80000300800 */
[----:B------:R0:W-:Y:S02]  /*c610*/  STL [R1+0x930], R3 ;  /* 0x0009300301007387 */ /* 0x0001e40000100800 */
[----:B0-----:R-:W-:-:S05]  /*c620*/  LEA R3, P4, R48, R0, 0x1 ;  /* 0x0000000030037211 */ /* 0x001fca00078808ff */
[----:B------:R0:W-:Y:S04]  /*c630*/  STL [R1+0x964], R3 ;  /* 0x0009640301007387 */ /* 0x0001e80000100800 */
[----:B0-----:R-:W4:Y:S04]  /*c640*/  LDL.LU R3, [R1+0xb34] ;  /* 0x000b340001037983 */ /* 0x001f280000300800 */
[----:B------:R0:W-:Y:S02]  /*c650*/  STL [R1+0x938], R60 ;  /* 0x0009383c01007387 */ /* 0x0001e40000100800 */
[----:B0-----:R-:W-:-:S05]  /*c660*/  LEA R60, P0, R6, R0, 0x1 ;  /* 0x00000000063c7211 */ /* 0x001fca00078008ff */
[----:B------:R0:W-:Y:S04]  /*c670*/  STL [R1+0x96c], R60 ;  /* 0x00096c3c01007387 */ /* 0x0001e80000100800 */
[----:B0-----:R-:W3:Y:S01]  /*c680*/  LDL.LU R60, [R1+0xb30] ;  /* 0x000b3000013c7983 */ /* 0x001ee20000300800 */
[----:B------:R-:W-:-:S05]  /*c690*/  LEA.HI.X.SX32 R54, R54, R2, 0x1, P1 ;  /* 0x0000000236367211 */ /* 0x000fca00008f0eff */
[----:B------:R2:W-:Y:S01]  /*c6a0*/  STL [R1+0x940], R54 ;  /* 0x0009403601007387 */ /* 0x0005e20000100800 */
[----:B------:R-:W-:Y:S02]  /*c6b0*/  LEA.HI.X.SX32 R51, R51, R2, 0x1, P2 ;  /* 0x0000000233337211 */ /* 0x000fe400010f0eff */
[----:B--2---:R-:W-:-:S05]  /*c6c0*/  LEA R54, P1, R9, R0, 0x1 ;  /* 0x0000000009367211 */ /* 0x004fca00078208ff */
[----:B------:R0:W-:Y:S04]  /*c6d0*/  STL [R1+0x974], R54 ;  /* 0x0009743601007387 */ /* 0x0001e80000100800 */
[----:B------:R1:W-:Y:S01]  /*c6e0*/  STL [R1+0x948], R51 ;  /* 0x0009483301007387 */ /* 0x0003e20000100800 */
[----:B0-----:R-:W-:Y:S02]  /*c6f0*/  LEA R54, P2, R14, R0, 0x1 ;  /* 0x000000000e367211 */ /* 0x001fe400078408ff */
[----:B-1----:R-:W-:-:S03]  /*c700*/  LEA.HI.X.SX32 R51, R50, R2, 0x1, P3 ;  /* 0x0000000232337211 */ /* 0x002fc600018f0eff */
[----:B------:R0:W-:Y:S01]  /*c710*/  STL [R1+0x97c], R54 ;  /* 0x00097c3601007387 */ /* 0x0001e20000100800 */
[----:B------:R-:W-:-:S03]  /*c720*/  LEA.HI.X.SX32 R50, R49, R2, 0x1, P5 ;  /* 0x0000000231327211 */ /* 0x000fc600028f0eff */
[----:B------:R1:W-:Y:S01]  /*c730*/  STL [R1+0x950], R51 ;  /* 0x0009503301007387 */ /* 0x0003e20000100800 */
[----:B------:R-:W-:Y:S02]  /*c740*/  LEA.HI.X.SX32 R49, R48, R2, 0x1, P4 ;  /* 0x0000000230317211 */ /* 0x000fe400020f0eff */
[-C--:B0-----:R-:W-:Y:S02]  /*c750*/  LEA R54, P3, R18, R0.reuse, 0x1 ;  /* 0x0000000012367211 */ /* 0x081fe400078608ff */
[----:B-1----:R-:W-:-:S03]  /*c760*/  LEA R51, P5, R19, R0, 0x1 ;  /* 0x0000000013337211 */ /* 0x002fc600078a08ff */
[----:B------:R-:W-:Y:S01]  /*c770*/  STL [R1+0x984], R54 ;  /* 0x0009843601007387 */ /* 0x000fe20000100800 */
[----:B------:R-:W-:-:S03]  /*c780*/  LEA.HI.X.SX32 R48, R6, R2, 0x1, P0 ;  /* 0x0000000206307211 */ /* 0x000fc600000f0eff */
[----:B------:R0:W-:Y:S01]  /*c790*/  STL [R1+0x958], R50 ;  /* 0x0009583201007387 */ /* 0x0001e20000100800 */
[----:B------:R-:W-:-:S03]  /*c7a0*/  LEA.HI.X.SX32 R6, R9, R2, 0x1, P1 ;  /* 0x0000000209067211 */ /* 0x000fc600008f0eff */
[----:B------:R-:W-:Y:S04]  /*c7b0*/  STL [R1+0x98c], R51 ;  /* 0x00098c3301007387 */ /* 0x000fe80000100800 */
[----:B------:R-:W-:Y:S01]  /*c7c0*/  STL [R1+0x960], R49 ;  /* 0x0009603101007387 */ /* 0x000fe20000100800 */
[----:B0-----:R-:W-:Y:S02]  /*c7d0*/  LEA R50, P4, R46, R0, 0x1 ;  /* 0x000000002e327211 */ /* 0x001fe400078808ff */
[----:B------:R-:W-:-:S03]  /*c7e0*/  LEA.HI.X.SX32 R9, R14, R2, 0x1, P2 ;  /* 0x000000020e097211 */ /* 0x000fc600010f0eff */
[----:B------:R-:W-:Y:S04]  /*c7f0*/  STL [R1+0x994], R50 ;  /* 0x0009943201007387 */ /* 0x000fe80000100800 */
[----:B------:R4:W-:Y:S01]  /*c800*/  STL [R1+0x968], R48 ;  /* 0x0009683001007387 */ /* 0x0009e20000100800 */
[----:B------:R-:W-:Y:S01]  /*c810*/  LEA.HI.X.SX32 R14, R18, R2, 0x1, P3 ;  /* 0x00000002120e7211 */ /* 0x000fe200018f0eff */
[----:B------:R-:W-:Y:S02]  /*c820*/  IMAD R15, R15, UR6, RZ ;  /* 0x000000060f0f7c24 */ /* 0x000fe4000f8e02ff */
[----:B------:R-:W-:Y:S02]  /*c830*/  IMAD R16, R16, UR6, RZ ;  /* 0x0000000610107c24 */ /* 0x000fe4000f8e02ff */
[----:B------:R-:W-:-:S02]  /*c840*/  IMAD R17, R17, UR6, RZ ;  /* 0x0000000611117c24 */ /* 0x000fc4000f8e02ff */
[----:B------:R-:W-:Y:S02]  /*c850*/  IMAD R23, R23, UR6, RZ ;  /* 0x0000000617177c24 */ /* 0x000fe4000f8e02ff */
[----:B------:R-:W-:Y:S02]  /*c860*/  IMAD R24, R24, UR6, RZ ;  /* 0x0000000618187c24 */ /* 0x000fe4000f8e02ff */
[----:B------:R-:W-:Y:S02]  /*c870*/  IMAD R25, R25, UR6, RZ ;  /* 0x0000000619197c24 */ /* 0x000fe4000f8e02ff */
        /* <DEDUP_REMOVED lines=16> */
[----:B------:R-:W-:Y:S01]  /*c980*/  IMAD R27, R27, UR6, RZ ;  /* 0x000000061b1b7c24 */ /* 0x000fe2000f8e02ff */
[-C--:B----4-:R-:W-:Y:S02]  /*c990*/  LEA R48, P1, R3, R0.reuse, 0x1 ;  /* 0x0000000003307211 */ /* 0x090fe400078208ff */
[----:B---3--:R-:W-:-:S05]  /*c9a0*/  LEA R49, P0, R60, R0, 0x1 ;  /* 0x000000003c317211 */ /* 0x008fca00078008ff */
[----:B------:R-:W-:Y:S04]  /*c9b0*/  STL [R1+0x99c], R49 ;  /* 0x00099c3101007387 */ /* 0x000fe80000100800 */
[----:B------:R0:W-:Y:S04]  /*c9c0*/  STL [R1+0x970], R6 ;  /* 0x0009700601007387 */ /* 0x0001e80000100800 */
[----:B------:R-:W-:Y:S01]  /*c9d0*/  STL [R1+0x9a4], R48 ;  /* 0x0009a43001007387 */ /* 0x000fe20000100800 */
[----:B0-----:R-:W-:-:S03]  /*c9e0*/  LEA R6, P2, R61, R0, 0x1 ;  /* 0x000000003d067211 */ /* 0x001fc600078408ff */
[----:B------:R0:W-:Y:S04]  /*c9f0*/  STL [R1+0x978], R9 ;  /* 0x0009780901007387 */ /* 0x0001e80000100800 */
[----:B------:R1:W-:Y:S01]  /*ca00*/  STL [R1+0x9ac], R6 ;  /* 0x0009ac0601007387 */ /* 0x0003e20000100800 */
[----:B0-----:R-:W-:-:S03]  /*ca10*/  LEA R9, P3, R59, R0, 0x1 ;  /* 0x000000003b097211 */ /* 0x001fc600078608ff */
[----:B------:R0:W-:Y:S01]  /*ca20*/  STL [R1+0x980], R14 ;  /* 0x0009800e01007387 */ /* 0x0001e20000100800 */
[----:B-1----:R-:W-:-:S03]  /*ca30*/  LEA.HI.X.SX32 R6, R19, R2, 0x1, P5 ;  /* 0x0000000213067211 */ /* 0x002fc600028f0eff */
[----:B------:R1:W-:Y:S04]  /*ca40*/  STL [R1+0x9b4], R9 ;  /* 0x0009b40901007387 */ /* 0x0003e80000100800 */
[----:B------:R2:W-:Y:S01]  /*ca50*/  STL [R1+0x988], R6 ;  /* 0x0009880601007387 */ /* 0x0005e20000100800 */
[----:B0-----:R-:W-:Y:S02]  /*ca60*/  LEA R14, P5, R58, R0, 0x1 ;  /* 0x000000003a0e7211 */ /* 0x001fe400078a08ff */
[----:B-1----:R-:W-:-:S03]  /*ca70*/  LEA.HI.X.SX32 R9, R46, R2, 0x1, P4 ;  /* 0x000000022e097211 */ /* 0x002fc600020f0eff */
[----:B------:R0:W-:Y:S01]  /*ca80*/  STL [R1+0x9bc], R14 ;  /* 0x0009bc0e01007387 */ /* 0x0001e20000100800 */
[----:B------:R-:W-:Y:S01]  /*ca90*/  IMAD R32, R32, UR6, RZ ;  /* 0x0000000620207c24 */ /* 0x000fe2000f8e02ff */
[----:B------:R-:W1:Y:S01]  /*caa0*/  LDC R46, c[0x0][0x238] ;  /* 0x00008e00ff2e7b82 */ /* 0x000e620000000800 */
[----:B--2---:R-:W-:Y:S01]  /*cab0*/  LEA R6, P4, R7, R0, 0x1 ;  /* 0x0000000007067211 */ /* 0x004fe200078808ff */
[----:B------:R2:W-:Y:S01]  /*cac0*/  STL [R1+0x990], R9 ;  /* 0x0009900901007387 */ /* 0x0005e20000100800 */
[----:B0-----:R-:W-:-:S03]  /*cad0*/  LEA.HI.X.SX32 R14, R60, R2, 0x1, P0 ;  /* 0x000000023c0e7211 */ /* 0x001fc600000f0eff */
[----:B------:R-:W3:Y:S04]  /*cae0*/  LDL.LU R60, [R1+0xb2c] ;  /* 0x000b2c00013c7983 */ /* 0x000ee80000300800 */
[----:B------:R0:W-:Y:S01]  /*caf0*/  STL [R1+0x9c4], R6 ;  /* 0x0009c40601007387 */ /* 0x0001e20000100800 */
[----:B--2---:R-:W-:-:S03]  /*cb00*/  LEA.HI.X.SX32 R9, R3, R2, 0x1, P1 ;  /* 0x0000000203097211 */ /* 0x004fc600008f0eff */
[----:B------:R2:W-:Y:S04]  /*cb10*/  STL [R1+0x998], R14 ;  /* 0x0009980e01007387 */ /* 0x0005e80000100800 */
[----:B------:R-:W4:Y:S01]  /*cb20*/  LDL.LU R3, [R1+0xb28] ;  /* 0x000b280001037983 */ /* 0x000f220000300800 */
[-C--:B0-----:R-:W-:Y:S02]  /*cb30*/  LEA R6, P0, R8, R0.reuse, 0x1 ;  /* 0x0000000008067211 */ /* 0x081fe400078008ff */
[----:B--2---:R-:W-:-:S03]  /*cb40*/  LEA R14, P1, R10, R0, 0x1 ;  /* 0x000000000a0e7211 */ /* 0x004fc600078208ff */
[----:B------:R0:W-:Y:S04]  /*cb50*/  STL [R1+0x9cc], R6 ;  /* 0x0009cc0601007387 */ /* 0x0001e80000100800 */
[----:B------:R2:W-:Y:S01]  /*cb60*/  STL [R1+0x9a0], R9 ;  /* 0x0009a00901007387 */ /* 0x0005e20000100800 */
[----:B0-----:R-:W-:-:S03]  /*cb70*/  LEA.HI.X.SX32 R6, R61, R2, 0x1, P2 ;  /* 0x000000023d067211 */ /* 0x001fc600010f0eff */
[----:B------:R0:W-:Y:S01]  /*cb80*/  STL [R1+0x9d4], R14 ;  /* 0x0009d40e01007387 */ /* 0x0001e20000100800 */
[----:B--2---:R-:W-:-:S03]  /*cb90*/  LEA R9, P2, R11, R0, 0x1 ;  /* 0x000000000b097211 */ /* 0x004fc600078408ff */
[----:B------:R2:W-:Y:S01]  /*cba0*/  STL [R1+0x9a8], R6 ;  /* 0x0009a80601007387 */ /* 0x0005e20000100800 */
[----:B0-----:R-:W-:-:S03]  /*cbb0*/  LEA.HI.X.SX32 R14, R59, R2, 0x1, P3 ;  /* 0x000000023b0e7211 */ /* 0x001fc600018f0eff */
[----:B------:R0:W-:Y:S01]  /*cbc0*/  STL [R1+0x9dc], R9 ;  /* 0x0009dc0901007387 */ /* 0x0001e20000100800 */
[----:B--2---:R-:W-:-:S03]  /*cbd0*/  LEA R6, P3, R12, R0, 0x1 ;  /* 0x000000000c067211 */ /* 0x004fc600078608ff */
[----:B------:R2:W-:Y:S04]  /*cbe0*/  STL [R1+0x9b0], R14 ;  /* 0x0009b00e01007387 */ /* 0x0005e80000100800 */
[----:B------:R1:W-:Y:S01]  /*cbf0*/  STL [R1+0x9e4], R6 ;  /* 0x0009e40601007387 */ /* 0x0003e20000100800 */
[----:B0-----:R-:W-:Y:S02]  /*cc00*/  LEA.HI.X.SX32 R9, R58, R2, 0x1, P5 ;  /* 0x000000023a097211 */ /* 0x001fe400028f0eff */
[----:B--2---:R-:W-:-:S03]  /*cc10*/  LEA R14, P5, R13, R0, 0x1 ;  /* 0x000000000d0e7211 */ /* 0x004fc600078a08ff */
[----:B------:R0:W-:Y:S01]  /*cc20*/  STL [R1+0x9b8], R9 ;  /* 0x0009b80901007387 */ /* 0x0001e20000100800 */
[----:B-1----:R-:W-:-:S03]  /*cc30*/  LEA.HI.X.SX32 R6, R7, R2, 0x1, P4 ;  /* 0x0000000207067211 */ /* 0x002fc600020f0eff */
[----:B------:R-:W-:Y:S01]  /*cc40*/  STL [R1+0x9ec], R14 ;  /* 0x0009ec0e01007387 */ /* 0x000fe20000100800 */
[----:B------:R-:W-:-:S03]  /*cc50*/  LEA.HI.X.SX32 R7, R8, R2, 0x1, P0 ;  /* 0x0000000208077211 */ /* 0x000fc600000f0eff */
[----:B------:R1:W-:Y:S01]  /*cc60*/  STL [R1+0x9c0], R6 ;  /* 0x0009c00601007387 */ /* 0x0003e20000100800 */
[----:B0-----:R-:W-:Y:S02]  /*cc70*/  LEA R9, P4, R15, R0, 0x1 ;  /* 0x000000000f097211 */ /* 0x001fe400078808ff */
[----:B------:R-:W-:-:S03]  /*cc80*/  LEA.HI.X.SX32 R8, R10, R2, 0x1, P1 ;  /* 0x000000020a087211 */ /* 0x000fc600008f0eff */
[----:B------:R-:W-:Y:S01]  /*cc90*/  STL [R1+0x9f4], R9 ;  /* 0x0009f40901007387 */ /* 0x000fe20000100800 */
[----:B-1----:R-:W-:-:S03]  /*cca0*/  LEA R6, P0, R16, R0, 0x1 ;  /* 0x0000000010067211 */ /* 0x002fc600078008ff */
        /* <DEDUP_REMOVED lines=10> */
[----:B--2---:R-:W-:-:S03]  /*cd50*/  LEA R6, P3, R24, R0, 0x1 ;  /* 0x0000000018067211 */ /* 0x004fc600078608ff */
[----:B------:R1:W-:Y:S04]  /*cd60*/  STL [R1+0x9e0], R7 ;  /* 0x0009e00701007387 */ /* 0x0003e80000100800 */
[----:B------:R2:W-:Y:S01]  /*cd70*/  STL [R1+0xa14], R6 ;  /* 0x000a140601007387 */ /* 0x0005e20000100800 */
[----:B0-----:R-:W-:Y:S02]  /*cd80*/  LEA.HI.X.SX32 R8, R13, R2, 0x1, P5 ;  /* 0x000000020d087211 */ /* 0x001fe400028f0eff */
[----:B-1----:R-:W-:-:S03]  /*cd90*/  LEA R7, P5, R25, R0, 0x1 ;  /* 0x0000000019077211 */ /* 0x002fc600078a08ff */
[----:B------:R0:W-:Y:S01]  /*cda0*/  STL [R1+0x9e8], R8 ;  /* 0x0009e80801007387 */ /* 0x0001e20000100800 */
[----:B--2---:R-:W-:-:S03]  /*cdb0*/  LEA.HI.X.SX32 R6, R15, R2, 0x1, P4 ;  /* 0x000000020f067211 */ /* 0x004fc600020f0eff */
        /* <DEDUP_REMOVED lines=34> */
[----:B------:R-:W-:Y:S01]  /*cfe0*/  STL [R1+0xa30], R8 ;  /* 0x000a300801007387 */ /* 0x000fe20000100800 */
[----:B--2---:R-:W-:-:S03]  /*cff0*/  LEA.HI.X.SX32 R6, R5, R2, 0x1, P2 ;  /* 0x0000000205067211 */ /* 0x004fc600010f0eff */
[----:B------:R-:W-:Y:S01]  /*d000*/  STL [R1+0xa64], R7 ;  /* 0x000a640701007387 */ /* 0x000fe20000100800 */
[----:B------:R-:W-:Y:S02]  /*d010*/  LEA R5, P2, R35, R0, 0x1 ;  /* 0x0000000023057211 */ /* 0x000fe400078408ff */
[----:B------:R-:W-:Y:S01]  /*d020*/  LEA.HI.X.SX32 R4, R4, R2, 0x1, P3 ;  /* 0x0000000204047211 */ /* 0x000fe200018f0eff */
[----:B------:R0:W-:Y:S04]  /*d030*/  STL [R1+0xa38], R6 ;  /* 0x000a380601007387 */ /* 0x0001e80000100800 */
[----:B------:R1:W-:Y:S01]  /*d040*/  STL [R1+0xa6c], R5 ;  /* 0x000a6c0501007387 */ /* 0x0003e20000100800 */
[----:B0-----:R-:W-:-:S03]  /*d050*/  LEA R6, P3, R36, R0, 0x1 ;  /* 0x0000000024067211 */ /* 0x001fc600078608ff */
[----:B------:R0:W-:Y:S01]  /*d060*/  STL [R1+0xa40], R4 ;  /* 0x000a400401007387 */ /* 0x0001e20000100800 */
[----:B-1----:R-:W-:-:S03]  /*d070*/  LEA.HI.X.SX32 R5, R30, R2, 0x1, P5 ;  /* 0x000000021e057211 */ /* 0x002fc600028f0eff */
        /* <DEDUP_REMOVED lines=23> */
[----:B------:R2:W-:Y:S04]  /*d1f0*/  STL [R1+0xaa4], R6 ;  /* 0x000aa40601007387 */ /* 0x0005e80000100800 */
[----:B------:R-:W4:Y:S01]  /*d200*/  LDL.64 R18, [R1+0x460] ;  /* 0x0004600001127983 */ /* 0x000f220000100a00 */
[----:B0-----:R-:W-:Y:S01]  /*d210*/  LEA.HI.X.SX32 R5, R38, R2, 0x1, P5 ;  /* 0x0000000226057211 */ /* 0x001fe200028f0eff */
[----:B------:R-:W-:Y:S01]  /*d220*/  IMAD R37, R37, UR6, RZ ;  /* 0x0000000625257c24 */ /* 0x000fe2000f8e02ff */
[----:B-1----:R-:W-:Y:S01]  /*d230*/  LEA R4, P5, R32, R0, 0x1 ;  /* 0x0000000020047211 */ /* 0x002fe200078a08ff */
[----:B------:R-:W-:-:S02]  /*d240*/  IMAD R42, R42, UR6, RZ ;  /* 0x000000062a2a7c24 */ /* 0x000fc4000f8e02ff */
[----:B------:R0:W-:Y:S01]  /*d250*/  STL [R1+0xa78], R5 ;  /* 0x000a780501007387 */ /* 0x0001e20000100800 */
[----:B--2---:R-:W-:Y:S01]  /*d260*/  LEA.HI.X.SX32 R6, R39, R2, 0x1, P4 ;  /* 0x0000000227067211 */ /* 0x004fe200020f0eff */
[----:B------:R-:W-:Y:S02]  /*d270*/  IMAD R47, R47, UR6, RZ ;  /* 0x000000062f2f7c24 */ /* 0x000fe4000f8e02ff */
[----:B------:R1:W-:Y:S01]  /*d280*/  STL [R1+0xaac], R4 ;  /* 0x000aac0401007387 */ /* 0x0003e20000100800 */
[----:B0-----:R-:W-:-:S03]  /*d290*/  LEA R5, P4, R37, R0, 0x1 ;  /* 0x0000000025057211 */ /* 0x001fc600078808ff */
[----:B------:R0:W-:Y:S01]  /*d2a0*/  STL [R1+0xa80], R6 ;  /* 0x000a800601007387 */ /* 0x0001e20000100800 */
[----:B-1----:R-:W-:-:S03]  /*d2b0*/  LEA.HI.X.SX32 R4, R20, R2, 0x1, P0 ;  /* 0x0000000214047211 */ /* 0x002fc600000f0eff */
[----:B------:R1:W-:Y:S01]  /*d2c0*/  STL [R1+0xab4], R5 ;  /* 0x000ab40501007387 */ /* 0x0003e20000100800 */
[----:B------:R-:W-:-:S03]  /*d2d0*/  IMAD R40, R40, UR6, RZ ;  /* 0x0000000628287c24 */ /* 0x000fc6000f8e02ff */
[----:B------:R2:W-:Y:S01]  /*d2e0*/  STL [R1+0xa88], R4 ;  /* 0x000a880401007387 */ /* 0x0005e20000100800 */
[----:B0-----:R-:W-:Y:S02]  /*d2f0*/  LEA R6, P0, R42, R0, 0x1 ;  /* 0x000000002a067211 */ /* 0x001fe400078008ff */
[----:B-1----:R-:W-:-:S03]  /*d300*/  LEA.HI.X.SX32 R5, R21, R2, 0x1, P1 ;  /* 0x0000000215057211 */ /* 0x002fc600008f0eff */
[----:B------:R0:W-:Y:S01]  /*d310*/  STL [R1+0xabc], R6 ;  /* 0x000abc0601007387 */ /* 0x0001e20000100800 */
[----:B--2---:R-:W-:-:S03]  /*d320*/  LEA R4, P1, R47, R0, 0x1 ;  /* 0x000000002f047211 */ /* 0x004fc600078208ff */
[----:B------:R1:W-:Y:S01]  /*d330*/  STL [R1+0xa90], R5 ;  /* 0x000a900501007387 */ /* 0x0003e20000100800 */
[----:B------:R-:W-:-:S03]  /*d340*/  IMAD R41, R41, UR6, RZ ;  /* 0x0000000629297c24 */ /* 0x000fc6000f8e02ff */
[----:B------:R2:W-:Y:S01]  /*d350*/  STL [R1+0xac4], R4 ;  /* 0x000ac40401007387 */ /* 0x0005e20000100800 */
[----:B0-----:R-:W-:Y:S01]  /*d360*/  LEA.HI.X.SX32 R6, R22, R2, 0x1, P2 ;  /* 0x0000000216067211 */ /* 0x001fe200010f0eff */
[----:B------:R-:W-:Y:S01]  /*d370*/  IMAD R43, R43, UR6, RZ ;  /* 0x000000062b2b7c24 */ /* 0x000fe2000f8e02ff */
[----:B-1----:R-:W-:-:S03]  /*d380*/  LEA R5, P2, R40, R0, 0x1 ;  /* 0x0000000028057211 */ /* 0x002fc600078408ff */
[----:B------:R0:W-:Y:S01]  /*d390*/  STL [R1+0xa98], R6 ;  /* 0x000a980601007387 */ /* 0x0001e20000100800 */
[----:B--2---:R-:W-:-:S03]  /*d3a0*/  LEA.HI.X.SX32 R4, R27, R2, 0x1, P3 ;  /* 0x000000021b047211 */ /* 0x004fc600018f0eff */
        /* <DEDUP_REMOVED lines=31> */
[----:B------:R-:W-:Y:S02]  /*d5a0*/  IMAD R14, R46, 0x1f, RZ ;  /* 0x0000001f2e0e7824 */ /* 0x000fe400078e02ff */
[----:B------:R-:W-:Y:S01]  /*d5b0*/  IMAD R53, R53, UR6, RZ ;  /* 0x0000000635357c24 */ /* 0x000fe2000f8e02ff */
[----:B------:R2:W-:Y:S01]  /*d5c0*/  STL [R1+0xad0], R4 ;  /* 0x000ad00401007387 */ /* 0x0005e20000100800 */
[----:B------:R-:W4:Y:S01]  /*d5d0*/  LDC R46, c[0x0][0x238] ;  /* 0x00008e00ff2e7b82 */ /* 0x000f220000000800 */
[----:B0-----:R-:W-:Y:S02]  /*d5e0*/  LEA R6, P3, R55, R0, 0x1 ;  /* 0x0000000037067211 */ /* 0x001fe400078608ff */
[----:B-1----:R-:W-:-:S03]  /*d5f0*/  LEA.HI.X.SX32 R5, R43, R2, 0x1, P5 ;  /* 0x000000022b057211 */ /* 0x002fc600028f0eff */
[----:B------:R-:W-:Y:S01]  /*d600*/  STL [R1+0xaf4], R6 ;  /* 0x000af40601007387 */ /* 0x000fe20000100800 */
[----:B--2---:R-:W-:-:S03]  /*d610*/  LEA R4, P5, R52, R0, 0x1 ;  /* 0x0000000034047211 */ /* 0x004fc600078a08ff */
[----:B------:R0:W-:Y:S04]  /*d620*/  STL [R1+0xad8], R5 ;  /* 0x000ad80501007387 */ /* 0x0001e80000100800 */
[----:B------:R1:W-:Y:S01]  /*d630*/  STL [R1+0xaf8], R4 ;  /* 0x000af80401007387 */ /* 0x0003e20000100800 */
[----:B0-----:R-:W-:Y:S02]  /*d640*/  LEA.HI.X.SX32 R5, R44, R2, 0x1, P4 ;  /* 0x000000022c057211 */ /* 0x001fe400020f0eff */
[----:B-1----:R-:W-:Y:S02]  /*d650*/  LEA R4, P4, R53, R0, 0x1 ;  /* 0x0000000035047211 */ /* 0x002fe400078808ff */
[-C--:B------:R-:W-:Y:S01]  /*d660*/  LEA.HI.X.SX32 R0, R45, R2.reuse, 0x1, P0 ;  /* 0x000000022d007211 */ /* 0x080fe200000f0eff */
[----:B------:R0:W-:Y:S04]  /*d670*/  STL [R1+0xae0], R5 ;  /* 0x000ae00501007387 */ /* 0x0001e80000100800 */
[----:B------:R1:W-:Y:S04]  /*d680*/  STL [R1+0x52c], R4 ;  /* 0x00052c0401007387 */ /* 0x0003e80000100800 */
[----:B------:R2:W-:Y:S01]  /*d690*/  STL [R1+0x514], R0 ;  /* 0x0005140001007387 */ /* 0x0005e20000100800 */
[----:B0-----:R-:W-:-:S02]  /*d6a0*/  LEA.HI.X.SX32 R5, R57, R2, 0x1, P1 ;  /* 0x0000000239057211 */ /* 0x001fc400008f0eff */
[-C--:B-1----:R-:W-:Y:S02]  /*d6b0*/  LEA.HI.X.SX32 R4, R55, R2.reuse, 0x1, P3 ;  /* 0x0000000237047211 */ /* 0x082fe400018f0eff */
[----:B--2---:R-:W-:Y:S01]  /*d6c0*/  LEA.HI.X.SX32 R0, R56, R2, 0x1, P2 ;  /* 0x0000000238007211 */ /* 0x004fe200010f0eff */
[----:B------:R3:W-:Y:S04]  /*d6d0*/  STL [R1+0x518], R5 ;  /* 0x0005180501007387 */ /* 0x0007e80000100800 */
[----:B------:R-:W-:Y:S04]  /*d6e0*/  STL [R1+0x51c], R0 ;  /* 0x00051c0001007387 */ /* 0x000fe80000100800 */
[----:B------:R4:W-:Y:S01]  /*d6f0*/  STL [R1+0x520], R4 ;  /* 0x0005200401007387 */ /* 0x0009e20000100800 */
[----:B---3--:R-:W-:-:S02]  /*d700*/  IMAD.MOV.U32 R5, RZ, RZ, R60 ;  /* 0x000000ffff057224 */ /* 0x008fc400078e003c */
[----:B----4-:R-:W-:-:S04]  /*d710*/  IMAD.MOV.U32 R4, RZ, RZ, R3 ;  /* 0x000000ffff047224 */ /* 0x010fc800078e0003 */
[----:B------:R-:W-:Y:S01]  /*d720*/  IMAD.WIDE R8, R14, 0x2, R4 ;  /* 0x000000020e087825 */ /* 0x000fe200078e0204 */
[----:B------:R-:W-:-:S05]  /*d730*/  LEA.HI.X.SX32 R0, R52, R2, 0x1, P5 ;  /* 0x0000000234007211 */ /* 0x000fca00028f0eff */
[----:B------:R0:W-:Y:S04]  /*d740*/  STL [R1+0x524], R0 ;  /* 0x0005240001007387 */ /* 0x0001e80000100800 */
[----:B------:R1:W5:Y:S04]  /*d750*/  LDL.LU R60, [R1+0xb24] ;  /* 0x000b2400013c7983 */ /* 0x0003680000300800 */
[----:B------:R1:W5:Y:S01]  /*d760*/  LDL.LU R3, [R1+0xb20] ;  /* 0x000b200001037983 */ /* 0x0003620000300800 */
[----:B0-----:R-:W-:-:S05]  /*d770*/  LEA.HI.X.SX32 R0, R53, R2, 0x1, P4 ;  /* 0x0000000235007211 */ /* 0x001fca00020f0eff */
[----:B------:R-:W-:Y:S01]  /*d780*/  STL [R1+0x528], R0 ;  /* 0x0005280001007387 */ /* 0x000fe20000100800 */
[----:B------:R-:W-:-:S04]  /*d790*/  IMAD.WIDE R6, R14, 0x2, R18 ;  /* 0x000000020e067825 */ /* 0x000fc800078e0212 */
[----:B------:R-:W-:Y:S02]  /*d7a0*/  IMAD R14, R46, 0x1e, RZ ;  /* 0x0000001e2e0e7824 */ /* 0x000fe400078e02ff */
[----:B------:R-:W0:Y:S01]  /*d7b0*/  LDC R46, c[0x0][0x238] ;  /* 0x00008e00ff2e7b82 */ /* 0x000e220000000800 */
[----:B------:R-:W-:Y:S04]  /*d7c0*/  STL [R1+0x534], R6 ;  /* 0x0005340601007387 */ /* 0x000fe80000100800 */
[----:B------:R2:W-:Y:S04]  /*d7d0*/  STL [R1+0x530], R7 ;  /* 0x0005300701007387 */ /* 0x0005e80000100800 */
[----:B------:R-:W-:Y:S01]  /*d7e0*/  STL [R1+0x53c], R8 ;  /* 0x00053c0801007387 */ /* 0x000fe20000100800 */
[----:B--2---:R-:W-:-:S03]  /*d7f0*/  IMAD.WIDE R6, R14, 0x2, R18 ;  /* 0x000000020e067825 */ /* 0x004fc600078e0212 */
[----:B------:R2:W-:Y:S04]  /*d800*/  STL [R1+0x538], R9 ;  /* 0x0005380901007387 */ /* 0x0005e80000100800 */
[----:B------:R-:W-:Y:S01]  /*d810*/  STL [R1+0x544], R6 ;  /* 0x0005440601007387 */ /* 0x000fe20000100800 */
[----:B0-----:R-:W-:-:S03]  /*d820*/  IMAD R10, R46, 0x1d, RZ ;  /* 0x0000001d2e0a7824 */ /* 0x001fc600078e02ff */
[----:B------:R0:W-:Y:S01]  /*d830*/  STL [R1+0x540], R7 ;  /* 0x0005400701007387 */ /* 0x0001e20000100800 */
[----:B--2---:R-:W-:-:S04]  /*d840*/  IMAD.WIDE R8, R14, 0x2, R4 ;  /* 0x000000020e087825 */ /* 0x004fc800078e0204 */
[----:B------:R-:W-:Y:S01]  /*d850*/  IMAD R0, R46, 0x1c, RZ ;  /* 0x0000001c2e007824 */ /* 0x000fe200078e02ff */
[----:B------:R-:W-:Y:S01]  /*d860*/  STL [R1+0x54c], R8 ;  /* 0x00054c0801007387 */ /* 0x000fe20000100800 */
[----:B0-----:R-:W-:-:S03]  /*d870*/  IMAD.WIDE R6, R10, 0x2, R18 ;  /* 0x000000020a067825 */ /* 0x001fc600078e0212 */
[----:B------:R0:W-:Y:S01]  /*d880*/  STL [R1+0x548], R9 ;  /* 0x0005480901007387 */ /* 0x0001e20000100800 */
[----:B------:R-:W-:-:S03]  /*d890*/  IMAD.WIDE R10, R10, 0x2, R4 ;  /* 0x000000020a0a7825 */ /* 0x000fc600078e0204 */
[----:B------:R-:W-:Y:S04]  /*d8a0*/  STL [R1+0x554], R6 ;  /* 0x0005540601007387 */ /* 0x000fe80000100800 */
[----:B------:R2:W-:Y:S04]  /*d8b0*/  STL [R1+0x550], R7 ;  /* 0x0005500701007387 */ /* 0x0005e80000100800 */
[----:B------:R3:W-:Y:S01]  /*d8c0*/  STL [R1+0x55c], R10 ;  /* 0x00055c0a01007387 */ /* 0x0007e20000100800 */
[----:B0-----:R-:W-:-:S04]  /*d8d0*/  IMAD.WIDE R8, R0, 0x2, R4 ;  /* 0x0000000200087825 */ /* 0x001fc800078e0204 */
[----:B--2---:R-:W-:Y:S01]  /*d8e0*/  IMAD.WIDE R6, R0, 0x2, R18 ;  /* 0x0000000200067825 */ /* 0x004fe200078e0212 */
[----:B------:R-:W-:Y:S03]  /*d8f0*/  STL [R1+0x558], R11 ;  /* 0x0005580b01007387 */ /* 0x000fe60000100800 */
[C---:B---3--:R-:W-:Y:S01]  /*d900*/  IMAD R10, R46.reuse, 0x1b, RZ ;  /* 0x0000001b2e0a7824 */ /* 0x048fe200078e02ff */
[----:B------:R-:W-:Y:S04]  /*d910*/  STL [R1+0x564], R6 ;  /* 0x0005640601007387 */ /* 0x000fe80000100800 */
[----:B------:R0:W-:Y:S01]  /*d920*/  STL [R1+0x560], R7 ;  /* 0x0005600701007387 */ /* 0x0001e20000100800 */
[----:B------:R-:W-:-:S03]  /*d930*/  IMAD R0, R46, 0x1a, RZ ;  /* 0x0000001a2e007824 */ /* 0x000fc600078e02ff */
        /* <DEDUP_REMOVED lines=69> */
[----:B------:R-:W-:-:S03]  /*dd90*/  IMAD.SHL.U32 R0, R46, 0x10, RZ ;  /* 0x000000102e007824 */ /* 0x000fc600078e00ff */
        /* <DEDUP_REMOVED lines=104> */
[----:B------:R-:W-:Y:S01]  /*e420*/  STL [R1+0x6fc], R10 ;  /* 0x0006fc0a01007387 */ /* 0x000fe20000100800 */
[----:B0-----:R-:W-:-:S03]  /*e430*/  IMAD.WIDE R8, R46, 0x2, R18 ;  /* 0x000000022e087825 */ /* 0x001fc600078e0212 */
[----:B------:R0:W-:Y:S01]  /*e440*/  STL [R1+0x6f8], R11 ;  /* 0x0006f80b01007387 */ /* 0x0001e20000100800 */
[----:B--2---:R-:W-:-:S05]  /*e450*/  IMAD.WIDE R6, R0, 0x2, R18 ;  /* 0x0000000200067825 */ /* 0x004fca00078e0212 */
[----:B------:R-:W-:Y:S01]  /*e460*/  STL [R1+0x704], R6 ;  /* 0x0007040601007387 */ /* 0x000fe20000100800 */
[----:B0-----:R-:W-:-:S03]  /*e470*/  IMAD.WIDE R10, R0, 0x2, R4 ;  /* 0x00000002000a7825 */ /* 0x001fc600078e0204 */
[----:B------:R-:W-:Y:S01]  /*e480*/  STL [R1+0x700], R7 ;  /* 0x0007000701007387 */ /* 0x000fe20000100800 */
[----:B------:R-:W-:-:S03]  /*e490*/  IMAD.WIDE R4, R46, 0x2, R4 ;  /* 0x000000022e047825 */ /* 0x000fc600078e0204 */
[----:B------:R-:W-:Y:S04]  /*e4a0*/  STL [R1+0x70c], R10 ;  /* 0x00070c0a01007387 */ /* 0x000fe80000100800 */
[----:B------:R-:W-:Y:S04]  /*e4b0*/  STL [R1+0x708], R11 ;  /* 0x0007080b01007387 */ /* 0x000fe80000100800 */
[----:B------:R-:W-:Y:S04]  /*e4c0*/  STL [R1+0x714], R8 ;  /* 0x0007140801007387 */ /* 0x000fe80000100800 */
[----:B------:R-:W-:Y:S04]  /*e4d0*/  STL [R1+0x710], R9 ;  /* 0x0007100901007387 */ /* 0x000fe80000100800 */
[----:B------:R0:W-:Y:S04]  /*e4e0*/  STL [R1+0x71c], R4 ;  /* 0x00071c0401007387 */ /* 0x0001e80000100800 */
[----:B------:R2:W-:Y:S04]  /*e4f0*/  STL [R1+0x718], R5 ;  /* 0x0007180501007387 */ /* 0x0005e80000100800 */
[----:B------:R1:W-:Y:S04]  /*e500*/  STL [R1+0x504], RZ ;  /* 0x000504ff01007387 */ /* 0x0003e80000100800 */
        /* <DEDUP_REMOVED lines=152> */
[----:B------:R1:W-:Y:S01]  /*ee90*/  STL [R1+0x2e0], RZ ;  /* 0x0002e0ff01007387 */ /* 0x0003e20000100800 */
[----:B------:R-:W3:Y:S03]  /*eea0*/  S2R R19, SR_TID.X ;  /* 0x0000000000137919 */ /* 0x000ee60000002100 */
        /* <DEDUP_REMOVED lines=29> */
[----:B---3--:R-:W-:-:S03]  /*f080*/  LOP3.LUT R19, R19, 0x1f, RZ, 0xc0, !PT ;  /* 0x0000001f13137812 */ /* 0x008fc600078ec0ff */
[----:B------:R1:W-:Y:S04]  /*f090*/  STL [R1+0x278], RZ ;  /* 0x000278ff01007387 */ /* 0x0003e80000100800 */
[----:B------:R1:W-:Y:S04]  /*f0a0*/  STL [R1+0x27c], RZ ;  /* 0x00027cff01007387 */ /* 0x0003e80000100800 */
[----:B------:R1:W-:Y:S04]  /*f0b0*/  STL [R1+0x260], RZ ;  /* 0x000260ff01007387 */ /* 0x0003e80000100800 */
[----:B------:R1:W-:Y:S04]  /*f0c0*/  STL [R1+0x264], RZ ;  /* 0x000264ff01007387 */ /* 0x0003e80000100800 */
[----:B------:R1:W-:Y:S01]  /*f0d0*/  STL [R1+0x268], RZ ;  /* 0x000268ff01007387 */ /* 0x0003e20000100800 */
[----:B------:R-:W-:-:S02]  /*f0e0*/  IMAD.SHL.U32 R2, R19, 0x2, RZ ;  /* 0x0000000213027824 */ /* 0x000fc400078e00ff */
[----:B------:R-:W3:Y:S01]  /*f0f0*/  LDC R19, c[0x0][0x230] ;  /* 0x00008c00ff137b82 */ /* 0x000ee20000000800 */
        /* <DEDUP_REMOVED lines=25> */
[----:B---3--:R-:W-:-:S03]  /*f290*/  VIADD R19, R19, 0x1f ;  /* 0x0000001f13137836 */ /* 0x008fc60000000000 */
[----:B------:R1:W-:Y:S04]  /*f2a0*/  STL [R1+0x3b0], RZ ;  /* 0x0003b0ff01007387 */ /* 0x0003e80000100800 */
[----:B------:R1:W-:Y:S04]  /*f2b0*/  STL [R1+0x3b4], RZ ;  /* 0x0003b4ff01007387 */ /* 0x0003e80000100800 */
[----:B------:R1:W-:Y:S04]  /*f2c0*/  STL [R1+0x3b8], RZ ;  /* 0x0003b8ff01007387 */ /* 0x0003e80000100800 */
[----:B------:R1:W-:Y:S01]  /*f2d0*/  STL [R1+0x3bc], RZ ;  /* 0x0003bcff01007387 */ /* 0x0003e20000100800 */
[----:B0-----:R-:W-:-:S03]  /*f2e0*/  IMAD.SHL.U32 R4, R46, 0x20, RZ ;  /* 0x000000202e047824 */ /* 0x001fc600078e00ff */
[----:B------:R1:W-:Y:S01]  /*f2f0*/  STL [R1+0x3a0], RZ ;  /* 0x0003a0ff01007387 */ /* 0x0003e20000100800 */
[----:B------:R-:W-:-:S03]  /*f300*/  SHF.R.S32.HI R46, RZ, 0x1f, R19 ;  /* 0x0000001fff2e7819 */ /* 0x000fc60000011413 */
[----:B------:R1:W-:Y:S04]  /*f310*/  STL [R1+0x3a4], RZ ;  /* 0x0003a4ff01007387 */ /* 0x0003e80000100800 */
[----:B------:R1:W-:Y:S04]  /*f320*/  STL [R1+0x3a8], RZ ;  /* 0x0003a8ff01007387 */ /* 0x0003e80000100800 */
[----:B------:R1:W-:Y:S04]  /*f330*/  STL [R1+0x3ac], RZ ;  /* 0x0003acff01007387 */ /* 0x0003e80000100800 */
[----:B------:R1:W-:Y:S01]  /*f340*/  STL [R1+0x390], RZ ;  /* 0x000390ff01007387 */ /* 0x0003e20000100800 */
[----:B------:R-:W-:-:S03]  /*f350*/  LEA.HI R46, R46, R19, RZ, 0x5 ;  /* 0x000000132e2e7211 */ /* 0x000fc600078f28ff */
[----:B------:R1:W-:Y:S04]  /*f360*/  STL [R1+0x394], RZ ;  /* 0x000394ff01007387 */ /* 0x0003e80000100800 */
[----:B------:R1:W-:Y:S04]  /*f370*/  STL [R1+0x398], RZ ;  /* 0x000398ff01007387 */ /* 0x0003e80000100800 */
[----:B------:R1:W-:Y:S04]  /*f380*/  STL [R1+0x39c], RZ ;  /* 0x00039cff01007387 */ /* 0x0003e80000100800 */
[----:B------:R1:W-:Y:S04]  /*f390*/  STL [R1+0x380], RZ ;  /* 0x000380ff01007387 */ /* 0x0003e80000100800 */
[----:B------:R1:W-:Y:S01]  /*f3a0*/  STL [R1+0x384], RZ ;  /* 0x000384ff01007387 */ /* 0x0003e20000100800 */
[----:B------:R-:W0:Y:S03]  /*f3b0*/  S2R R19, SR_TID.X ;  /* 0x0000000000137919 */ /* 0x000e260000002100 */
        /* <DEDUP_REMOVED lines=27> */
[----:B--2---:R-:W-:-:S03]  /*f570*/  SHF.R.S32.HI R5, RZ, 0x5, R46 ;  /* 0x00000005ff057819 */ /* 0x004fc6000001142e */
[----:B------:R1:W-:Y:S01]  /*f580*/  STL [R1+0x214], RZ ;  /* 0x000214ff01007387 */ /* 0x0003e20000100800 */
[----:B0-----:R-:W-:-:S03]  /*f590*/  LOP3.LUT R46, R19, 0x7, RZ, 0xc0, !PT ;  /* 0x00000007132e7812 */ /* 0x001fc600078ec0ff */
[----:B------:R1:W-:Y:S04]  /*f5a0*/  STL [R1+0x218], RZ ;  /* 0x000218ff01007387 */ /* 0x0003e80000100800 */
[----:B------:R1:W-:Y:S01]  /*f5b0*/  STL [R1+0x21c], RZ ;  /* 0x00021cff01007387 */ /* 0x0003e20000100800 */
[C---:B------:R-:W-:Y:S02]  /*f5c0*/  IMAD.SHL.U32 R18, R19.reuse, 0x2, RZ ;  /* 0x0000000213127824 */ /* 0x040fe400078e00ff */
[----:B------:R-:W-:Y:S02]  /*f5d0*/  IMAD R46, R46, 0x90, RZ ;  /* 0x000000902e2e7824 */ /* 0x000fe400078e02ff */
[----:B------:R-:W-:Y:S01]  /*f5e0*/  IMAD.SHL.U32 R19, R19, 0x40, RZ ;  /* 0x0000004013137824 */ /* 0x000fe200078e00ff */
[----:B------:R-:W-:-:S02]  /*f5f0*/  SHF.R.S32.HI R0, RZ, 0x1f, R4 ;  /* 0x0000001fff007819 */ /* 0x000fc40000011404 */
[----:B------:R-:W-:Y:S01]  /*f600*/  LOP3.LUT R46, R46, 0x10, R18, 0x78, !PT ;  /* 0x000000102e2e7812 */ /* 0x000fe200078e7812 */
[----:B------:R-:W-:Y:S01]  /*f610*/  USHF.L.U32 UR5, UR5, 0x5, URZ ;  /* 0x0000000505057899 */ /* 0x000fe2000800063f */
[----:B------:R-:W-:Y:S02]  /*f620*/  SHF.L.U64.HI R0, R4, 0x1, R0 ;  /* 0x0000000104007819 */ /* 0x000fe40000010200 */
[----:B------:R-:W-:Y:S01]  /*f630*/  LOP3.LUT R46, R46, 0x400, R19, 0xf8, !PT ;  /* 0x000004002e2e7812 */ /* 0x000fe200078ef813 */
[----:B------:R-:W-:Y:S01]  /*f640*/  USHF.R.S32.HI UR6, URZ, 0x1f, UR5 ;  /* 0x0000001f3f067899 */ /* 0x000fe20008011405 */
[C---:B------:R-:W-:Y:S02]  /*f650*/  LOP3.LUT R6, R2.reuse, 0x10, RZ, 0x3c, !PT ;  /* 0x0000001002067812 */ /* 0x040fe400078e3cff */
[C---:B------:R-:W-:Y:S02]  /*f660*/  LOP3.LUT R5, R2.reuse, 0x20, RZ, 0x3c, !PT ;  /* 0x0000002002057812 */ /* 0x040fe400078e3cff */
[----:B------:R-:W-:-:S02]  /*f670*/  LOP3.LUT R4, R2, 0x30, RZ, 0x3c, !PT ;  /* 0x0000003002047812 */ /* 0x000fc400078e3cff */
[C---:B------:R-:W-:Y:S02]  /*f680*/  LOP3.LUT R6, R46.reuse, 0x20, RZ, 0x3c, !PT ;  /* 0x000000202e067812 */ /* 0x040fe400078e3cff */
[C---:B------:R-:W-:Y:S02]  /*f690*/  LOP3.LUT R5, R46.reuse, 0x40, RZ, 0x3c, !PT ;  /* 0x000000402e057812 */ /* 0x040fe400078e3cff */
[----:B------:R-:W-:Y:S01]  /*f6a0*/  LOP3.LUT R4, R46, 0x60, RZ, 0x3c, !PT ;  /* 0x000000602e047812 */ /* 0x000fe200078e3cff */
[----:B------:R-:W-:Y:S02]  /*f6b0*/  USHF.L.U32 UR7, UR5, 0x1, URZ ;  /* 0x0000000105077899 */ /* 0x000fe4000800063f */
[----:B-1----:R-:W-:-:S12]  /*f6c0*/  USHF.L.U64.HI UR6, UR5, 0x1, UR6 ;  /* 0x0000000105067899 */ /* 0x002fd80008010206 */
.L_x_1:
[----:B0----5:R0:W-:Y:S01]  /*f6d0*/  STL [R1+0x1110], R28 ;  /* 0x0011101c01007387 */ /* 0x0211e20000100800 */
[----:B------:R-:W1:Y:S03]  /*f6e0*/  LDC R4, c[0x0][0x230] ;  /* 0x00008c00ff047b82 */ /* 0x000e660000000800 */
[----:B------:R-:W2:Y:S04]  /*f6f0*/  LDL R7, [R1+0x50c] ;  /* 0x00050c0001077983 */ /* 0x000ea80000100800 */
[----:B------:R-:W2:Y:S04]  /*f700*/  LDL R6, [R1+0x510] ;  /* 0x0005100001067983 */ /* 0x000ea80000100800 */
[----:B0-----:R-:W1:Y:S04]  /*f710*/  LDL R28, [R1+0x504] ;  /* 0x00050400011c7983 */ /* 0x001e680000100800 */
[----:B------:R-:W-:Y:S04]  /*f720*/  STL [R1+0x110c], R53 ;  /* 0x00110c3501007387 */ /* 0x000fe80000100800 */
        /* <DEDUP_REMOVED lines=11> */
[----:B------:R-:W-:Y:S01]  /*f7e0*/  STL [R1+0x10dc], R52 ;  /* 0x0010dc3401007387 */ /* 0x000fe20000100800 */
[----:B------:R-:W-:-:S03]  /*f7f0*/  PRMT R39, RZ, 0x7610, R39 ;  /* 0x00007610ff277816 */ /* 0x000fc60000000027 */
[----:B------:R-:W-:Y:S04]  /*f800*/  STL [R1+0x10d8], R51 ;  /* 0x0010d83301007387 */ /* 0x000fe80000100800 */
[----:B-----5:R-:W-:Y:S04]  /*f810*/  STL [R1+0xff8], R60 ;  /* 0x000ff83c01007387 */ /* 0x020fe80000100800 */
[----:B------:R-:W-:Y:S04]  /*f820*/  STL [R1+0x1034], R60 ;  /* 0x0010343c01007387 */ /* 0x000fe80000100800 */
[----:B------:R-:W-:Y:S04]  /*f830*/  STL [R1+0x1038], R60 ;  /* 0x0010383c01007387 */ /* 0x000fe80000100800 */
[----:B------:R-:W-:Y:S04]  /*f840*/  STL [R1+0x103c], R60 ;  /* 0x00103c3c01007387 */ /* 0x000fe80000100800 */
[----:B------:R-:W-:Y:S04]  /*f850*/  STL [R1+0x1040], R60 ;  /* 0x0010403c01007387 */ /* 0x000fe80000100800 */
[----:B------:R-:W-:Y:S04]  /*f860*/  STL [R1+0xc10], R0 ;  /* 0x000c100001007387 */ /* 0x000fe80000100800 */
[----:B------:R0:W-:Y:S04]  /*f870*/  STL [R1+0xb20], R3 ;  /* 0x000b200301007387 */ /* 0x0001e80000100800 */
[----:B0-----:R-:W3:Y:S01]  /*f880*/  LDL.LU R3, [R1+0x720] ;  /* 0x0007200001037983 */ /* 0x001ee20000300800 */
[----:B-1----:R-:W-:-:S03]  /*f890*/  IMAD R4, R28, -0x20, R4 ;  /* 0xffffffe01c047824 */ /* 0x002fc600078e0204 */
[----:B------:R-:W4:Y:S02]  /*f8a0*/  LDL.LU R28, [R1+0x1110] ;  /* 0x00111000011c7983 */ /* 0x000f240000300800 */
[----:B------:R-:W-:-:S13]  /*f8b0*/  ISETP.GT.AND P0, PT, R4, RZ, PT ;  /* 0x000000ff0400720c */ /* 0x000fda0003f04270 */
[----:B--2---:R-:W2:Y:S04]  /*f8c0*/  @P0 LDG.E.U16 R39, desc[UR8][R6.64] ;  /* 0x0000000806270981 */ /* 0x004ea8000c1e1500 */
[----:B------:R-:W3:Y:S01]  /*f8d0*/  LDL.64 R6, [R1+0x460] ;  /* 0x0004600001067983 */ /* 0x000ee20000100a00 */
[----:B------:R-:W-:Y:S02]  /*f8e0*/  PRMT R42, RZ, 0x7610, R42 ;  /* 0x00007610ff2a7816 */ /* 0x000fe4000000002a */
[----:B------:R-:W-:-:S04]  /*f8f0*/  ISETP.GT.AND P1, PT, R4, 0x1, PT ;  /* 0x000000010400780c */ /* 0x000fc80003f24270 */
[----:B---3--:R0:W3:Y:S04]  /*f900*/  @P0 LDG.E.U16 R42, desc[UR8][R6.64] ;  /* 0x00000008062a0981 */ /* 0x0080e8000c1e1500 */
[----:B------:R-:W0:Y:S04]  /*f910*/  LDL R6, [R1+0x718] ;  /* 0x0007180001067983 */ /* 0x000e280000100800 */
[----:B------:R-:W0:Y:S01]  /*f920*/  LDL R7, [R1+0x71c] ;  /* 0x00071c0001077983 */ /* 0x000e220000100800 */
[----:B------:R-:W-:Y:S02]  /*f930*/  PRMT R56, RZ, 0x7610, R56 ;  /* 0x00007610ff387816 */ /* 0x000fe40000000038 */
[----:B0-----:R-:W-:-:S04]  /*f940*/  @P1 LOP3.LUT R7, R7, R6, RZ, 0x3c, !PT ;  /* 0x0000000607071212 */ /* 0x001fc800078e3cff */
[----:B------:R-:W-:-:S04]  /*f950*/  @P1 LOP3.LUT R6, R7, R6, RZ, 0x3c, !PT ;  /* 0x0000000607061212 */ /* 0x000fc800078e3cff */
[----:B------:R-:W-:-:S05]  /*f960*/  @P1 LOP3.LUT R7, R7, R6, RZ, 0x3c, !PT ;  /* 0x0000000607071212 */ /* 0x000fca00078e3cff */
[----:B------:R0:W3:Y:S04]  /*f970*/  @P1 LDG.E.U16 R56, desc[UR8][R6.64] ;  /* 0x0000000806381981 */ /* 0x0000e8000c1e1500 */
[----:B------:R-:W0:Y:S04]  /*f980*/  LDL R6, [R1+0x710] ;  /* 0x0007100001067983 */ /* 0x000e280000100800 */
[----:B------:R-:W0:Y:S01]  /*f990*/  LDL R7, [R1+0x714] ;  /* 0x0007140001077983 */ /* 0x000e220000100800 */
[----:B------:R-:W-:Y:S02]  /*f9a0*/  PRMT R57, RZ, 0x7610, R57 ;  /* 0x00007610ff397816 */ /* 0x000fe40000000039 */
[----:B0-----:R-:W-:-:S04]  /*f9b0*/  @P1 LOP3.LUT R7, R7, R6, RZ, 0x3c, !PT ;  /* 0x0000000607071212 */ /* 0x001fc800078e3cff */
[----:B------:R-:W-:-:S04]  /*f9c0*/  @P1 LOP3.LUT R6, R7, R6, RZ, 0x3c, !PT ;  /* 0x0000000607061212 */ /* 0x000fc800078e3cff */
[----:B------:R-:W-:-:S05]  /*f9d0*/  @P1 LOP3.LUT R7, R7, R6, RZ, 0x3c, !PT ;  /* 0x0000000607071212 */ /* 0x000fca00078e3cff */
[----:B------:R0:W4:Y:S04]  /*f9e0*/  @P1 LDG.E.U16 R57, desc[UR8][R6.64] ;  /* 0x0000000806391981 */ /* 0x000128000c1e1500 */
[----:B------:R-:W0:Y:S04]  /*f9f0*/  LDL R6, [R1+0x708] ;  /* 0x0007080001067983 */ /* 0x000e280000100800 */
[----:B------:R-:W0:Y:S01]  /*fa00*/  LDL R7, [R1+0x70c] ;  /* 0x00070c0001077983 */ /* 0x000e220000100800 */
[----:B------:R-:W-:Y:S02]  /*fa10*/  ISETP.GT.AND P2, PT, R4, 0x2, PT ;  /* 0x000000020400780c */ /* 0x000fe40003f44270 */
[----:B------:R-:W-:-:S11]  /*fa20*/  PRMT R53, RZ, 0x7610, R53 ;  /* 0x00007610ff357816 */ /* 0x000fd60000000035 */
[----:B0-----:R-:W-:-:S04]  /*fa30*/  @P2 LOP3.LUT R7, R7, R6, RZ, 0x3c, !PT ;  /* 0x0000000607072212 */ /* 0x001fc800078e3cff */
[----:B------:R-:W-:-:S04]  /*fa40*/  @P2 LOP3.LUT R6, R7, R6, RZ, 0x3c, !PT ;  /* 0x0000000607062212 */ /* 0x000fc800078e3cff */
[----:B------:R-:W-:-:S05]  /*fa50*/  @P2 LOP3.LUT R7, R7, R6, RZ, 0x3c, !PT ;  /* 0x0000000607072212 */ /* 0x000fca00078e3cff */
[----:B------:R-:W2:Y:S04]  /*fa60*/  @P2 LDG.E.U16 R53, desc[UR8][R6.64] ;  /* 0x0000000806352981 */ /* 0x000ea8000c1e1500 */
[----:B----4-:R-:W-:Y:S04]  /*fa70*/  STL [R1+0x10d4], R57 ;  /* 0x0010d43901007387 */ /* 0x010fe80000100800 */
[----:B--2---:R0:W-:Y:S04]  /*fa80*/  STL [R1+0x1c], R53 ;  /* 0x00001c3501007387 */ /* 0x0041e80000100800 */
[----:B0-----:R-:W2:Y:S04]  /*fa90*/  LDL.LU R53, [R1+0x110c] ;  /* 0x00110c0001357983 */ /* 0x001ea80000300800 */
[----:B------:R-:W4:Y:S04]  /*faa0*/  LDL R6, [R1+0x700] ;  /* 0x0007000001067983 */ /* 0x000f280000100800 */
[----:B------:R-:W4:Y:S01]  /*fab0*/  LDL R7, [R1+0x704] ;  /* 0x0007040001077983 */ /* 0x000f220000100800 */
[----:B------:R-:W-:-:S02]  /*fac0*/  PRMT R9, RZ, 0x7610, R9 ;  /* 0x00007610ff097816 */ /* 0x000fc40000000009 */
[----:B----4-:R-:W-:-:S04]  /*fad0*/  @P2 LOP3.LUT R7, R7, R6, RZ, 0x3c, !PT ;  /* 0x0000000607072212 */ /* 0x010fc800078e3cff */
[----:B------:R-:W-:-:S04]  /*fae0*/  @P2 LOP3.LUT R6, R7, R6, RZ, 0x3c, !PT ;  /* 0x0000000607062212 */ /* 0x000fc800078e3cff */
[----:B------:R-:W-:-:S05]  /*faf0*/  @P2 LOP3.LUT R7, R7, R6, RZ, 0x3c, !PT ;  /* 0x0000000607072212 */ /* 0x000fca00078e3cff */
[----:B------:R-:W4:Y:S01]  /*fb00*/  @P2 LDG.E.U16 R9, desc[UR8][R6.64] ;  /* 0x0000000806092981 */ /* 0x000f22000c1e1500 */
[----:B------:R-:W-:-:S03]  /*fb10*/  ISETP.GT.AND P0, PT, R4, 0x3, PT ;  /* 0x000000030400780c */ /* 0x000fc60003f04270 */
[----:B----4-:R0:W-:Y:S04]  /*fb20*/  STL [R1+0x20], R9 ;  /* 0x0000200901007387 */ /* 0x0101e80000100800 */
[----:B0-----:R-:W4:Y:S04]  /*fb30*/  LDL.LU R9, [R1+0x1108] ;  /* 0x0011080001097983 */ /* 0x001f280000300800 */
[----:B------:R-:W3:Y:S04]  /*fb40*/  LDL R6, [R1+0x6f8] ;  /* 0x0006f80001067983 */ /* 0x000ee80000100800 */
[----:B------:R-:W3:Y:S01]  /*fb50*/  LDL R7, [R1+0x6fc] ;  /* 0x0006fc0001077983 */ /* 0x000ee20000100800 */
[----:B------:R-:W-:-:S02]  /*fb60*/  PRMT R8, RZ, 0x7610, R8 ;  /* 0x00007610ff087816 */ /* 0x000fc40000000008 */
[----:B---3--:R-:W-:-:S04]  /*fb70*/  @P0 LOP3.LUT R7, R7, R6, RZ, 0x3c, !PT ;  /* 0x0000000607070212 */ /* 0x008fc800078e3cff */
[----:B------:R-:W-:-:S04]  /*fb80*/  @P0 LOP3.LUT R6, R7, R6, RZ, 0x3c, !PT ;  /* 0x0000000607060212 */ /* 0x000fc800078e3cff */
[----:B------:R-:W-:-:S05]  /*fb90*/  @P0 LOP3.LUT R7, R7, R6, RZ, 0x3c, !PT ;  /* 0x0000000607070212 */ /* 0x000fca00078e3cff */
[----:B------:R-:W3:Y:S04]  /*fba0*/  @P0 LDG.E.U16 R8, desc[UR8][R6.64] ;  /* 0x0000000806080981 */ /* 0x000ee8000c1e1500 */
[----:B---3--:R0:W-:Y:S04]  /*fbb0*/  STL [R1+0x324], R8 ;  /* 0x0003240801007387 */ /* 0x0081e80000100800 */
[----:B0-----:R-:W3:Y:S04]  /*fbc0*/  LDL.LU R8, [R1+0x1104] ;  /* 0x0011040001087983 */ /* 0x001ee80000300800 */
[----:B------:R-:W2:Y:S04]  /*fbd0*/  LDL R6, [R1+0x6f0] ;  /* 0x0006f00001067983 */ /* 0x000ea80000100800 */
[----:B------:R-:W2:Y:S01]  /*fbe0*/  LDL R7, [R1+0x6f4] ;  /* 0x0006f40001077983 */ /* 0x000ea20000100800 */
[----:B------:R-:W-:-:S02]  /*fbf0*/  PRMT R48, RZ, 0x7610, R48 ;  /* 0x00007610ff307816 */ /* 0x000fc40000000030 */
[----:B--2---:R-:W-:-:S04]  /*fc00*/  @P0 LOP3.LUT R7, R7, R6, RZ, 0x3c, !PT ;  /* 0x0000000607070212 */ /* 0x004fc800078e3cff */
[----:B------:R-:W-:-:S04]  /*fc10*/  @P0 LOP3.LUT R6, R7, R6, RZ, 0x3c, !PT ;  /* 0x0000000607060212 */ /* 0x000fc800078e3cff */
[----:B------:R-:W-:-:S05]  /*fc20*/  @P0 LOP3.LUT R7, R7, R6, RZ, 0x3c, !PT ;  /* 0x0000000607070212 */ /* 0x000fca00078e3cff */
[----:B------:R-:W2:Y:S01]  /*fc30*/  @P0 LDG.E.U16 R48, desc[UR8][R6.64] ;  /* 0x0000000806300981 */ /* 0x000ea2000c1e1500 */
[----:B------:R-:W-:-:S03]  /*fc40*/  ISETP.GT.AND P1, PT, R4, 0x4, PT ;  /* 0x000000040400780c */ /* 0x000fc60003f24270 */
        /* <DEDUP_REMOVED lines=8> */
[----:B------:R0:W4:Y:S04]  /*fcd0*/  @P1 LDG.E.U16 R35, desc[UR8][R6.64] ;  /* 0x0000000806231981 */ /* 0x000128000c1e1500 */
        /* <DEDUP_REMOVED lines=30> */
[----:B---3--:R-:W-:Y:S04]  /*fec0*/  STL [R1+0x10d0], R54 ;  /* 0x0010d03601007387 */ /* 0x008fe80000100800 */
[----:B--2---:R0:W-:Y:S04]  /*fed0*/  STL [R1+0x10], R25 ;  /* 0x0000101901007387 */ /* 0x0041e80000100800 */
[----:B0-----:R-:W2:Y:S04]  /*fee0*/  LDL.LU R25, [R1+0x10fc] ;  /* 0x0010fc0001197983 */ /* 0x001ea80000300800 */
[----:B------:R-:W3:Y:S04]  /*fef0*/  LDL R6, [R1+0x6c0] ;  /* 0x0006c00001067983 */ /* 0x000ee80000100800 */
[----:B------:R-:W3:Y:S01]  /*ff00*/  LDL R7, [R1+0x6c4] ;  /* 0x0006c40001077983 */ /* 0x000ee20000100800 */
[----:B------:R-:W-:-:S02]  /*ff10*/  PRMT R24, RZ, 0x7610, R24 ;  /* 0x00007610ff187816 */ /* 0x000fc40000000018 */
[----:B---3--:R-:W-:-:S04]  /*ff20*/  @P0 LOP3.LUT R7, R7, R6, RZ, 0x3c, !PT ;  /* 0x0000000607070212 */ /* 0x008fc800078e3cff */
[----:B------:R-:W-:-:S04]  /*ff30*/  @P0 LOP3.LUT R6, R7, R6, RZ, 0x3c, !PT ;  /* 0x0000000607060212 */ /* 0x000fc800078e3cff */
[----:B------:R-:W-:-:S05]  /*ff40*/  @P0 LOP3.LUT R7, R7, R6, RZ, 0x3c, !PT ;  /* 0x0000000607070212 */ /* 0x000fca00078e3cff */
[----:B------:R-:W3:Y:S01]  /*ff50*/  @P0 LDG.E.U16 R24, desc[UR8][R6.64] ;  /* 0x0000000806180981 */ /* 0x000ee2000c1e1500 */
[----:B------:R-:W-:-:S03]  /*ff60*/  ISETP.GT.AND P1, PT, R4, 0x7, PT ;  /* 0x000000070400780c */ /* 0x000fc60003f24270 */
[----:B---3--:R0:W-:Y:S04]  /*ff70*/  STL [R1+0x18], R24 ;  /* 0x0000181801007387 */ /* 0x0081e80000100800 */
[----:B0-----:R-:W3:Y:S04]  /*ff80*/  LDL.LU R24, [R1+0x10f8] ;  /* 0x0010f80001187983 */ /* 0x001ee80000300800 */
[----:B------:R-:W4:Y:S04]  /*ff90*/  LDL R6, [R1+0x6b8] ;  /* 0x0006b80001067983 */ /* 0x000f280000100800 */
[----:B------:R-:W4:Y:S01]  /*ffa0*/  LDL R7, [R1+0x6bc] ;  /* 0x0006bc0001077983 */ /* 0x000f220000100800 */
[----:B------:R-:W-:-:S02]  /*ffb0*/  PRMT R41, RZ, 0x7610, R41 ;  /* 0x00007610ff297816 */ /* 0x000fc40000000029 */
[----:B----4-:R-:W-:-:S04]  /*ffc0*/  @P1 LOP3.LUT R7, R7, R6, RZ, 0x3c, !PT ;  /* 0x0000000607071212 */ /* 0x010fc800078e3cff */
[----:B------:R-:W-:-:S04]  /*ffd0*/  @P1 LOP3.LUT R6, R7, R6, RZ, 0x3c, !PT ;  /* 0x0000000607061212 */ /* 0x000fc800078e3cff */
[----:B------:R-:W-:-:S05]  /*ffe0*/  @P1 LOP3.LUT R7, R7, R6, RZ, 0x3c, !PT ;  /* 0x0000000607071212 */ /* 0x000fca00078e3cff */
[----:B------:R-:W4:Y:S04]  /*fff0*/  @P1 LDG.E.U16 R41, desc[UR8][R6.64] ;  /* 0x0000000806291981 */ /* 0x000f28000c1e1500 */
[----:B----4-:R0:W-:Y:S04]  /*10000*/  STL [R1+0x254], R41 ;  /* 0x0002542901007387 */ /* 0x0101e80000100800 */
[----:B0-----:R-:W4:Y:S04]  /*10010*/  LDL.LU R41, [R1+0x10f4] ;  /* 0x0010f40001297983 */ /* 0x001f280000300800 */
        /* <DEDUP_REMOVED lines=53> */
[----:B------:R-:W2:Y:S04]  /*10370*/  @P1 LDG.E.U16 R43, desc[UR8][R6.64] ;  /* 0x00000008062b1981 */ /* 0x000ea8000c1e1500 */
[----:B----4-:R-:W-:Y:S04]  /*10380*/  STL [R1+0x10a4], R61 ;  /* 0x0010a43d01007387 */ /* 0x010fe80000100800 */
[----:B------:R-:W-:Y:S04]  /*10390*/  STL [R1+0x10a8], R61 ;  /* 0x0010a83d01007387 */ /* 0x000fe80000100800 */
[----:B------:R-:W-:Y:S04]  /*103a0*/  STL [R1+0x10c8], R61 ;  /* 0x0010c83d01007387 */ /* 0x000fe80000100800 */
[----:B------:R-:W-:Y:S04]  /*103b0*/  STL [R1+0x10cc], R61 ;  /* 0x0010cc3d01007387 */ /* 0x000fe80000100800 */
[----:B--2---:R0:W-:Y:S04]  /*103c0*/  STL [R1], R43 ;  /* 0x0000002b01007387 */ /* 0x0041e80000100800 */
[----:B0-----:R-:W2:Y:S04]  /*103d0*/  LDL.LU R43, [R1+0x10ec] ;  /* 0x0010ec00012b7983 */ /* 0x001ea80000300800 */
[----:B------:R-:W4:Y:S04]  /*103e0*/  LDL R6, [R1+0x678] ;  /* 0x0006780001067983 */ /* 0x000f280000100800 */
[----:B------:R-:W4:Y:S01]  /*103f0*/  LDL R7, [R1+0x67c] ;  /* 0x00067c0001077983 */ /* 0x000f220000100800 */
[----:B------:R-:W-:-:S02]  /*10400*/  ISETP.GT.AND P2, PT, R4, 0xb, PT ;  /* 0x0000000b0400780c */ /* 0x000fc40003f44270 */
[----:B------:R-:W-:-:S11]  /*10410*/  PRMT R5, RZ, 0x7610, R5 ;  /* 0x00007610ff057816 */ /* 0x000fd60000000005 */
        /* <DEDUP_REMOVED lines=10> */
[----:B------:R-:W3:Y:S04]  /*104c0*/  @P2 LDG.E.U16 R44, desc[UR8][R6.64] ;  /* 0x00000008062c2981 */ /* 0x000ee8000c1e1500 */
[----:B----4-:R0:W-:Y:S04]  /*104d0*/  STL [R1+0x34], R5 ;  /* 0x0000340501007387 */ /* 0x0101e80000100800 */
[----:B0-----:R-:W4:Y:S04]  /*104e0*/  LDL R5, [R1+0x64c] ;  /* 0x00064c0001057983 */ /* 0x001f280000100800 */
[----:B---3--:R0:W-:Y:S04]  /*104f0*/  STL [R1+0x58], R44 ;  /* 0x0000582c01007387 */ /* 0x0081e80000100800 */
[----:B0-----:R-:W3:Y:S04]  /*10500*/  LDL.LU R44, [R1+0x10e8] ;  /* 0x0010e800012c7983 */ /* 0x001ee80000300800 */
[----:B------:R-:W2:Y:S04]  /*10510*/  LDL R6, [R1+0x668] ;  /* 0x0006680001067983 */ /* 0x000ea80000100800 */
[----:B------:R-:W2:Y:S01]  /*10520*/  LDL R7, [R1+0x66c] ;  /* 0x00066c0001077983 */ /* 0x000ea20000100800 */
[----:B------:R-:W-:-:S02]  /*10530*/  ISETP.GT.AND P0, PT, R4, 0xc, PT ;  /* 0x0000000c0400780c */ /* 0x000fc40003f04270 */
[----:B------:R-:W-:-:S11]  /*10540*/  PRMT R23, RZ, 0x7610, R23 ;  /* 0x00007610ff177816 */ /* 0x000fd60000000017 */
[----:B--2---:R-:W-:-:S04]  /*10550*/  @P0 LOP3.LUT R7, R7, R6, RZ, 0x3c, !PT ;  /* 0x0000000607070212 */ /* 0x004fc800078e3cff */
[----:B------:R-:W-:-:S04]  /*10560*/  @P0 LOP3.LUT R6, R7, R6, RZ, 0x3c, !PT ;  /* 0x0000000607060212 */ /* 0x000fc800078e3cff */
[----:B------:R-:W-:-:S05]  /*10570*/  @P0 LOP3.LUT R7, R7, R6, RZ, 0x3c, !PT ;  /* 0x0000000607070212 */ /* 0x000fca00078e3cff */
[----:B------:R0:W2:Y:S04]  /*10580*/  @P0 LDG.E.U16 R23, desc[UR8][R6.64] ;  /* 0x0000000806170981 */ /* 0x0000a8000c1e1500 */
[----:B------:R-:W0:Y:S04]  /*10590*/  LDL R6, [R1+0x660] ;  /* 0x0006600001067983 */ /* 0x000e280000100800 */
[----:B------:R-:W0:Y:S01]  /*105a0*/  LDL R7, [R1+0x664] ;  /* 0x0006640001077983 */ /* 0x000e220000100800 */
[----:B------:R-:W-:Y:S02]  /*105b0*/  PRMT R22, RZ, 0x7610, R22 ;  /* 0x00007610ff167816 */ /* 0x000fe40000000016 */
[----:B0-----:R-:W-:-:S04]  /*105c0*/  @P0 LOP3.LUT R7, R7, R6, RZ, 0x3c, !PT ;  /* 0x0000000607070212 */ /* 0x001fc800078e3cff */
[----:B------:R-:W-:-:S04]  /*105d0*/  @P0 LOP3.LUT R6, R7, R6, RZ, 0x3c, !PT ;  /* 0x0000000607060212 */ /* 0x000fc800078e3cff */
[----:B------:R-:W-:-:S05]  /*105e0*/  @P0 LOP3.LUT R7, R7, R6, RZ, 0x3c, !PT ;  /* 0x0000000607070212 */ /* 0x000fca00078e3cff */
[----:B------:R0:W2:Y:S04]  /*105f0*/  @P0 LDG.E.U16 R22, desc[UR8][R6.64] ;  /* 0x0000000806160981 */ /* 0x0000a8000c1e1500 */
[----:B------:R-:W0:Y:S04]  /*10600*/  LDL R6, [R1+0x658] ;  /* 0x0006580001067983 */ /* 0x000e280000100800 */
[----:B------:R-:W0:Y:S01]  /*10610*/  LDL R7, [R1+0x65c] ;  /* 0x00065c0001077983 */ /* 0x000e220000100800 */
[----:B------:R-:W-:Y:S02]  /*10620*/  ISETP.GT.AND P1, PT, R4, 0xd, PT ;  /* 0x0000000d0400780c */ /* 0x000fe40003f24270 */
[----:B------:R-:W-:-:S11]  /*10630*/  PRMT R37, RZ, 0x7610, R37 ;  /* 0x00007610ff257816 */ /* 0x000fd60000000025 */
[----:B0-----:R-:W-:-:S04]  /*10640*/  @P1 LOP3.LUT R7, R7, R6, RZ, 0x3c, !PT ;  /* 0x0000000607071212 */ /* 0x001fc800078e3cff */
[----:B------:R-:W-:-:S04]  /*10650*/  @P1 LOP3.LUT R6, R7, R6, RZ, 0x3c, !PT ;  /* 0x0000000607061212 */ /* 0x000fc800078e3cff */
[----:B------:R-:W-:-:S05]  /*10660*/  @P1 LOP3.LUT R7, R7, R6, RZ, 0x3c, !PT ;  /* 0x0000000607071212 */ /* 0x000fca00078e3cff */
[----:B------:R0:W2:Y:S04]  /*10670*/  @P1 LDG.E.U16 R37, desc[UR8][R6.64] ;  /* 0x0000000806251981 */ /* 0x0000a8000c1e1500 */
[----:B------:R-:W0:Y:S04]  /*10680*/  LDL R6, [R1+0x650] ;  /* 0x0006500001067983 */ /* 0x000e280000100800 */
[----:B------:R-:W0:Y:S01]  /*10690*/  LDL R7, [R1+0x654] ;  /* 0x0006540001077983 */ /* 0x000e220000100800 */
[----:B------:R-:W-:Y:S02]  /*106a0*/  PRMT R36, RZ, 0x7610, R36 ;  /* 0x00007610ff247816 */ /* 0x000fe40000000024 */
[----:B------:R-:W-:-:S02]  /*106b0*/  ISETP.GT.AND P0, PT, R4, 0xe, PT ;  /* 0x0000000e0400780c */ /* 0x000fc40003f04270 */
[----:B0-----:R-:W-:-:S04]  /*106c0*/  @P1 LOP3.LUT R7, R7, R6, RZ, 0x3c, !PT ;  /* 0x0000000607071212 */ /* 0x001fc800078e3cff */
[----:B------:R-:W-:-:S04]  /*106d0*/  @P1 LOP3.LUT R6, R7, R6, RZ, 0x3c, !PT ;  /* 0x0000000607061212 */ /* 0x000fc800078e3cff */
[----:B------:R-:W-:-:S05]  /*106e0*/  @P1 LOP3.LUT R7, R7, R6, RZ, 0x3c, !PT ;  /* 0x0000000607071212 */ /* 0x000fca00078e3cff */
[----:B------:R4:W2:Y:S04]  /*106f0*/  @P1 LDG.E.U16 R36, desc[UR8][R6.64] ;  /* 0x0000000806241981 */ /* 0x0008a8000c1e1500 */
[----:B------:R-:W3:Y:S01]  /*10700*/  LDL R7, [R1+0x648] ;  /* 0x0006480001077983 */ /* 0x000ee20000100800 */
[----:B------:R-:W-:Y:S01]  /*10710*/  PRMT R59, RZ, 0x7610, R59 ;  /* 0x00007610ff3b7816 */ /* 0x000fe2000000003b */
[----:B----4-:R-:W-:Y:S01]  /*10720*/  @P0 IMAD.MOV.U32 R6, RZ, RZ, R5 ;  /* 0x000000ffff060224 */ /* 0x010fe200078e0005 */
[----:B------:R-:W-:Y:S01]  /*10730*/  PRMT R58, RZ, 0x7610, R58 ;  /* 0x00007610ff3a7816 */ /* 0x000fe2000000003a */
[----:B------:R-:W4:Y:S04]  /*10740*/  LDL R5, [R1+0x62c] ;  /* 0x00062c0001057983 */ /* 0x000f280000100800 */
[----:B---3--:R-:W3:Y:S04]  /*10750*/  @P0 LDG.E.U16 R59, desc[UR8][R6.64] ;  /* 0x00000008063b0981 */ /* 0x008ee8000c1e1500 */
[----:B------:R-:W2:Y:S04]  /*10760*/  LDL R6, [R1+0x640] ;  /* 0x0006400001067983 */ /* 0x000ea80000100800 */
[----:B------:R-:W2:Y:S04]  /*10770*/  LDL R7, [R1+0x644] ;  /* 0x0006440001077983 */ /* 0x000ea80000100800 */
[----:B---3--:R-:W-:Y:S01]  /*10780*/  STL [R1+0x1098], R59 ;  /* 0x0010983b01007387 */ /* 0x008fe20000100800 */
[----:B--2---:R-:W-:-:S04]  /*10790*/  @P0 LOP3.LUT R7, R7, R6, RZ, 0x3c, !PT ;  /* 0x0000000607070212 */ /* 0x004fc800078e3cff */
[----:B------:R-:W-:-:S04]  /*107a0*/  @P0 LOP3.LUT R6, R7, R6, RZ, 0x3c, !PT ;  /* 0x0000000607060212 */ /* 0x000fc800078e3cff */
[----:B------:R-:W-:Y:S01]  /*107b0*/  @P0 LOP3.LUT R7, R7, R6, RZ, 0x3c, !PT ;  /* 0x0000000607070212 */ /* 0x000fe200078e3cff */
[----:B------:R-:W-:Y:S04]  /*107c0*/  STL [R1+0x109c], R59 ;  /* 0x00109c3b01007387 */ /* 0x000fe80000100800 */
[----:B------:R0:W2:Y:S04]  /*107d0*/  @P0 LDG.E.U16 R58, desc[UR8][R6.64] ;  /* 0x00000008063a0981 */ /* 0x0000a8000c1e1500 */
[----:B------:R-:W0:Y:S04]  /*107e0*/  LDL R6, [R1+0x638] ;  /* 0x0006380001067983 */ /* 0x000e280000100800 */
[----:B------:R-:W0:Y:S01]  /*107f0*/  LDL R7, [R1+0x63c] ;  /* 0x00063c0001077983 */ /* 0x000e220000100800 */
[----:B------:R-:W-:-:S02]  /*10800*/  ISETP.GT.AND P1, PT, R4, 0xf, PT ;  /* 0x0000000f0400780c */ /* 0x000fc40003f24270 */
[----:B------:R-:W-:-:S11]  /*10810*/  PRMT R47, RZ, 0x7610, R47 ;  /* 0x00007610ff2f7816 */ /* 0x000fd6000000002f */
[----:B0-----:R-:W-:-:S04]  /*10820*/  @P1 LOP3.LUT R7, R7, R6, RZ, 0x3c, !PT ;  /* 0x0000000607071212 */ /* 0x001fc800078e3cff */
[----:B------:R-:W-:-:S04]  /*10830*/  @P1 LOP3.LUT R6, R7, R6, RZ, 0x3c, !PT ;  /* 0x0000000607061212 */ /* 0x000fc800078e3cff */
[----:B------:R-:W-:-:S05]  /*10840*/  @P1 LOP3.LUT R7, R7, R6, RZ, 0x3c, !PT ;  /* 0x0000000607071212 */ /* 0x000fca00078e3cff */
[----:B------:R-:W3:Y:S04]  /*10850*/  @P1 LDG.E.U16 R47, desc[UR8][R6.64] ;  /* 0x00000008062f1981 */ /* 0x000ee8000c1e1500 */
[----:B--2---:R-:W-:Y:S04]  /*10860*/  STL [R1+0x10a0], R58 ;  /* 0x0010a03a01007387 */ /* 0x004fe80000100800 */
[----:B------:R-:W-:Y:S04]  /*10870*/  STL [R1+0x10ac], R58 ;  /* 0x0010ac3a01007387 */ /* 0x000fe80000100800 */
[----:B------:R-:W-:Y:S04]  /*10880*/  STL [R1+0x10b0], R58 ;  /* 0x0010b03a01007387 */ /* 0x000fe80000100800 */
[----:B---3--:R0:W-:Y:S04]  /*10890*/  STL [R1+0x28], R47 ;  /* 0x0000282f01007387 */ /* 0x0081e80000100800 */
        /* <DEDUP_REMOVED lines=8> */
[----:B------:R-:W-:Y:S02]  /*10920*/  ISETP.GT.AND P0, PT, R4, 0x10, PT ;  /* 0x000000100400780c */ /* 0x000fe40003f04270 */
[----:B------:R-:W-:Y:S01]  /*10930*/  PRMT R19, RZ, 0x7610, R19 ;  /* 0x00007610ff137816 */ /* 0x000fe20000000013 */
[----:B---3--:R0:W-:Y:S04]  /*10940*/  STL [R1+0x40c], R50 ;  /* 0x00040c3201007387 */ /* 0x0081e80000100800 */
[----:B0-----:R-:W3:Y:S04]  /*10950*/  LDL.LU R50, [R1+0x10e0] ;  /* 0x0010e00001327983 */ /* 0x001ee80000300800 */
[----:B------:R-:W2:Y:S02]  /*10960*/  LDL R7, [R1+0x628] ;  /* 0x0006280001077983 */ /* 0x000ea40000100800 */
[----:B----4-:R-:W-:Y:S01]  /*10970*/  @P0 IMAD.MOV.U32 R6, RZ, RZ, R5 ;  /* 0x000000ffff060224 */ /* 0x010fe200078e0005 */
[----:B------:R-:W-:-:S02]  /*10980*/  PRMT R18, RZ, 0x7610, R18 ;  /* 0x00007610ff127816 */ /* 0x000fc40000000012 */
[----:B------:R-:W-:Y:S01]  /*10990*/  ISETP.GT.AND P1, PT, R4, 0x11, PT ;  /* 0x000000110400780c */ /* 0x000fe20003f24270 */
[----:B------:R-:W4:Y:S04]  /*109a0*/  LDL R5, [R1+0x5ec] ;  /* 0x0005ec0001057983 */ /* 0x000f280000100800 */
[----:B--2---:R0:W2:Y:S04]  /*109b0*/  @P0 LDG.E.U16 R19, desc[UR8][R6.64] ;  /* 0x0000000806130981 */ /* 0x0040a8000c1e1500 */
[----:B------:R-:W0:Y:S04]  /*109c0*/  LDL R6, [R1+0x620] ;  /* 0x0006200001067983 */ /* 0x000e280000100800 */
[----:B------:R-:W0:Y:S02]  /*109d0*/  LDL R7, [R1+0x624] ;  /* 0x0006240001077983 */ /* 0x000e240000100800 */
[----:B0-----:R-:W-:-:S04]  /*109e0*/  @P0 LOP3.LUT R7, R7, R6, RZ, 0x3c, !PT ;  /* 0x0000000607070212 */ /* 0x001fc800078e3cff */
        /* <DEDUP_REMOVED lines=25> */
[----:B------:R-:W2:Y:S01]  /*10b80*/  LDL R7, [R1+0x5e8] ;  /* 0x0005e80001077983 */ /* 0x000ea20000100800 */
[----:B------:R-:W-:Y:S02]  /*10b90*/  ISETP.GT.AND P1, PT, R4, 0x14, PT ;  /* 0x000000140400780c */ /* 0x000fe40003f24270 */
[----:B------:R-:W-:-:S11]  /*10ba0*/  PRMT R15, RZ, 0x7610, R15 ;  /* 0x00007610ff0f7816 */ /* 0x000fd6000000000f */
[----:B----4-:R-:W-:Y:S01]  /*10bb0*/  @P1 IMAD.MOV.U32 R6, RZ, RZ, R5 ;  /* 0x000000ffff061224 */ /* 0x010fe200078e0005 */
[----:B---3--:R-:W-:Y:S04]  /*10bc0*/  STL [R1+0x10b4], R49 ;  /* 0x0010b43101007387 */ /* 0x008fe80000100800 */
[----:B------:R-:W-:Y:S01]  /*10bd0*/  STL [R1+0x10b8], R49 ;  /* 0x0010b83101007387 */ /* 0x000fe20000100800 */
[----:B------:R-:W-:Y:S02]  /*10be0*/  PRMT R14, RZ, 0x7610, R14 ;  /* 0x00007610ff0e7816 */ /* 0x000fe4000000000e */
[----:B------:R-:W-:Y:S01]  /*10bf0*/  ISETP.GT.AND P2, PT, R4, 0x18, PT ;  /* 0x000000180400780c */ /* 0x000fe20003f44270 */
[----:B------:R-:W3:Y:S04]  /*10c00*/  LDL R5, [R1+0x564] ;  /* 0x0005640001057983 */ /* 0x000ee80000100800 */
[----:B--2---:R0:W2:Y:S04]  /*10c10*/  @P1 LDG.E.U16 R15, desc[UR8][R6.64] ;  /* 0x00000008060f1981 */ /* 0x0040a8000c1e1500 */
[----:B------:R-:W0:Y:S04]  /*10c20*/  LDL R6, [R1+0x5e0] ;  /* 0x0005e00001067983 */ /* 0x000e280000100800 */
[----:B------:R-:W0:Y:S02]  /*10c30*/  LDL R7, [R1+0x5e4] ;  /* 0x0005e40001077983 */ /* 0x000e240000100800 */
        /* <DEDUP_REMOVED lines=26> */
[----:B------:R-:W2:Y:S01]  /*10de0*/  LDL R7, [R1+0x560] ;  /* 0x0005600001077983 */ /* 0x000ea20000100800 */
[----:B------:R-:W-:Y:S01]  /*10df0*/  PRMT R10, RZ, 0x7610, R10 ;  /* 0x00007610ff0a7816 */ /* 0x000fe2000000000a */
[----:B---3--:R-:W-:Y:S01]  /*10e00*/  @P1 IMAD.MOV.U32 R6, RZ, RZ, R5 ;  /* 0x000000ffff061224 */ /* 0x008fe200078e0005 */
[----:B------:R-:W-:Y:S01]  /*10e10*/  PRMT R38, RZ, 0x7610, R38 ;  /* 0x00007610ff267816 */ /* 0x000fe20000000026 */
        /* <DEDUP_REMOVED lines=15> */
[----:B------:R-:W3:Y:S04]  /*10f10*/  @P1 LDG.E.U16 R52, desc[UR8][R6.64] ;  /* 0x0000000806341981 */ /* 0x000ee8000c1e1500 */
[----:B----4-:R-:W-:Y:S04]  /*10f20*/  STL [R1+0x1094], R38 ;  /* 0x0010942601007387 */ /* 0x010fe80000100800 */
[----:B------:R-:W-:Y:S04]  /*10f30*/  STL [R1+0x10bc], R38 ;  /* 0x0010bc2601007387 */ /* 0x000fe80000100800 */
[----:B------:R-:W-:Y:S04]  /*10f40*/  STL [R1+0x10c0], R38 ;  /* 0x0010c02601007387 */ /* 0x000fe80000100800 */
        /* <DEDUP_REMOVED lines=8> */
[----:B------:R-:W4:Y:S01]  /*10fd0*/  @P1 LDG.E.U16 R51, desc[UR8][R6.64] ;  /* 0x0000000806331981 */ /* 0x000f22000c1e1500 */
[----:B------:R-:W-:Y:S02]  /*10fe0*/  ISETP.GT.AND P0, PT, R4, 0x15, PT ;  /* 0x000000150400780c */ /* 0x000fe40003f04270 */
[----:B------:R-:W-:Y:S01]  /*10ff0*/  PRMT R21, RZ, 0x7610, R21 ;  /* 0x00007610ff157816 */ /* 0x000fe20000000015 */
[----:B----4-:R0:W-:Y:S04]  /*11000*/  STL [R1+0x14], R51 ;  /* 0x0000143301007387 */ /* 0x0101e80000100800 */
[----:B0-----:R-:W4:Y:S04]  /*11010*/  LDL.LU R51, [R1+0x10d8] ;  /* 0x0010d80001337983 */ /* 0x001f280000300800 */
[----:B------:R-:W2:Y:S02]  /*11020*/  LDL R7, [R1+0x5d8] ;  /* 0x0005d80001077983 */ /* 0x000ea40000100800 */
[----:B------:R-:W-:Y:S01]  /*11030*/  @P0 IMAD.MOV.U32 R6, RZ, RZ, R5 ;  /* 0x000000ffff060224 */ /* 0x000fe200078e0005 */
[----:B------:R-:W-:-:S02]  /*11040*/  PRMT R20, RZ, 0x7610, R20 ;  /* 0x00007610ff147816 */ /* 0x000fc40000000014 */
        /* <DEDUP_REMOVED lines=15> */
[----:B------:R-:W4:Y:S04]  /*11140*/  @P1 LDG.E.U16 R33, desc[UR8][R6.64] ;  /* 0x0000000806211981 */ /* 0x000f28000c1e1500 */
[----:B------:R-:W3:Y:S04]  /*11150*/  LDL R6, [R1+0x5c0] ;  /* 0x0005c00001067983 */ /* 0x000ee80000100800 */
[----:B------:R-:W3:Y:S01]  /*11160*/  LDL R7, [R1+0x5c4] ;  /* 0x0005c40001077983 */ /* 0x000ee20000100800 */
[----:B------:R-:W-:-:S03]  /*11170*/  PRMT R32, RZ, 0x7610, R32 ;  /* 0x00007610ff207816 */ /* 0x000fc60000000020 */
[----:B----4-:R0:W-:Y:S01]  /*11180*/  STL [R1+0x10c4], R33 ;  /* 0x0010c42101007387 */ /* 0x0101e20000100800 */
[----:B------:R-:W-:Y:S02]  /*11190*/  ISETP.GT.AND P0, PT, R4, 0x17, PT ;  /* 0x000000170400780c */ /* 0x000fe40003f04270 */
[----:B------:R-:W-:Y:S01]  /*111a0*/  PRMT R2, RZ, 0x7610, R2 ;  /* 0x00007610ff027816 */ /* 0x000fe20000000002 */
[----:B0-----:R-:W4:Y:S01]  /*111b0*/  LDL R33, [R1+0x59c] ;  /* 0x00059c0001217983 */ /* 0x001f220000100800 */
[----:B---3--:R-:W-:-:S04]  /*111c0*/  @P1 LOP3.LUT R7, R7, R6, RZ, 0x3c, !PT ;  /* 0x0000000607071212 */ /* 0x008fc800078e3cff */
[----:B------:R-:W-:-:S04]  /*111d0*/  @P1 LOP3.LUT R6, R7, R6, RZ, 0x3c, !PT ;  /* 0x0000000607061212 */ /* 0x000fc800078e3cff */
[----:B------:R-:W-:-:S05]  /*111e0*/  @P1 LOP3.LUT R7, R7, R6, RZ, 0x3c, !PT ;  /* 0x0000000607071212 */ /* 0x000fca00078e3cff */
[----:B------:R0:W3:Y:S04]  /*111f0*/  @P1 LDG.E.U16 R32, desc[UR8][R6.64] ;  /* 0x0000000806201981 */ /* 0x0000e8000c1e1500 */
[----:B------:R-:W0:Y:S04]  /*11200*/  LDL R6, [R1+0x5b8] ;  /* 0x0005b80001067983 */ /* 0x000e280000100800 */
[----:B------:R-:W0:Y:S02]  /*11210*/  LDL R7, [R1+0x5bc] ;  /* 0x0005bc0001077983 */ /* 0x000e240000100800 */
[----:B0-----:R-:W-:-:S04]  /*11220*/  @P0 LOP3.LUT R7, R7, R6, RZ, 0x3c, !PT ;  /* 0x0000000607070212 */ /* 0x001fc800078e3cff */
[----:B------:R-:W-:-:S04]  /*11230*/  @P0 LOP3.LUT R6, R7, R6, RZ, 0x3c, !PT ;  /* 0x0000000607060212 */ /* 0x000fc800078e3cff */
[----:B------:R-:W-:-:S05]  /*11240*/  @P0 LOP3.LUT R7, R7, R6, RZ, 0x3c, !PT ;  /* 0x0000000607070212 */ /* 0x000fca00078e3cff */
[----:B------:R-:W2:Y:S01]  /*11250*/  @P0 LDG.E.U16 R2, desc[UR8][R6.64] ;  /* 0x0000000806020981 */ /* 0x000ea2000c1e1500 */
[----:B------:R-:W-:-:S03]  /*11260*/  PRMT R60, RZ, 0x7610, R60 ;  /* 0x00007610ff3c7816 */ /* 0x000fc6000000003c */
[----:B--2---:R-:W-:Y:S04]  /*11270*/  STL [R1+0x4], R2 ;  /* 0x0000040201007387 */ /* 0x004fe80000100800 */
[----:B------:R-:W2:Y:S01]  /*11280*/  LDL R7, [R1+0x5b0] ;  /* 0x0005b00001077983 */ /* 0x000ea20000100800 */
[----:B------:R-:W-:Y:S01]  /*11290*/  @P0 IMAD.MOV.U32 R6, RZ, RZ, R5 ;  /* 0x000000ffff060224 */ /* 0x000fe200078e0005 */
[----:B------:R-:W-:Y:S02]  /*112a0*/  ISETP.GT.AND P1, PT, R4, 0x19, PT ;  /* 0x000000190400780c */ /* 0x000fe40003f24270 */
[----:B------:R-:W-:Y:S01]  /*112b0*/  PRMT R17, RZ, 0x7610, R17 ;  /* 0x00007610ff117816 */ /* 0x000fe20000000011 */
[----:B------:R-:W3:Y:S04]  /*112c0*/  LDL R5, [R1+0x584] ;  /* 0x0005840001057983 */ /* 0x000ee80000100800 */
[----:B--2---:R4:W2:Y:S04]  /*112d0*/  @P0 LDG.E.U16 R60, desc[UR8][R6.64] ;  /* 0x00000008063c0981 */ /* 0x0048a8000c1e1500 */
[----:B------:R-:W3:Y:S02]  /*112e0*/  LDL R7, [R1+0x598] ;  /* 0x0005980001077983 */ /* 0x000ee40000100800 */
[----:B----4-:R-:W-:-:S02]  /*112f0*/  @P1 IMAD.MOV.U32 R6, RZ, RZ, R33 ;  /* 0x000000ffff061224 */ /* 0x010fc400078e0021 */
[----:B--2---:R-:W-:Y:S04]  /*11300*/  STL [R1+0x1044], R60 ;  /* 0x0010443c01007387 */ /* 0x004fe80000100800 */
[----:B------:R-:W-:Y:S01]  /*11310*/  STL [R1+0x1048], R60 ;  /* 0x0010483c01007387 */ /* 0x000fe20000100800 */
[----:B------:R-:W-:Y:S02]  /*11320*/  PRMT R16, RZ, 0x7610, R16 ;  /* 0x00007610ff107816 */ /* 0x000fe40000000010 */
[----:B------:R-:W-:Y:S01]  /*11330*/  ISETP.GT.AND P0, PT, R4, 0x1a, PT ;  /* 0x0000001a0400780c */ /* 0x000fe20003f04270 */
[----:B------:R-:W2:Y:S04]  /*11340*/  LDL R33, [R1+0x57c] ;  /* 0x00057c0001217983 */ /* 0x000ea80000100800 */
[----:B---3--:R0:W3:Y:S04]  /*11350*/  @P1 LDG.E.U16 R17, desc[UR8][R6.64] ;  /* 0x0000000806111981 */ /* 0x0080e8000c1e1500 */
        /* <DEDUP_REMOVED lines=12> */
[----:B------:R0:W2:Y:S04]  /*11420*/  @P0 LDG.E.U16 R29, desc[UR8][R6.64] ;  /* 0x00000008061d0981 */ /* 0x0000a8000c1e1500 */
[----:B------:R-:W3:Y:S01]  /*11430*/  LDL R7, [R1+0x580] ;  /* 0x0005800001077983 */ /* 0x000ee20000100800 */
[----:B------:R-:W-:Y:S01]  /*11440*/  PRMT R28, RZ, 0x7610, R28 ;  /* 0x00007610ff1c7816 */ /* 0x000fe2000000001c */
[----:B0-----:R-:W-:Y:S01]  /*11450*/  @P0 IMAD.MOV.U32 R6, RZ, RZ, R5 ;  /* 0x000000ffff060224 */ /* 0x001fe200078e0005 */
[----:B------:R-:W-:Y:S01]  /*11460*/  ISETP.GT.AND P1, PT, R4, 0x1b, PT ;  /* 0x0000001b0400780c */ /* 0x000fe20003f24270 */
[----:B--2---:R-:W-:Y:S01]  /*11470*/  STL [R1+0x1090], R29 ;  /* 0x0010901d01007387 */ /* 0x004fe20000100800 */
[----:B------:R-:W-:-:S03]  /*11480*/  PRMT R53, RZ, 0x7610, R53 ;  /* 0x00007610ff357816 */ /* 0x000fc60000000035 */
[----:B------:R-:W2:Y:S04]  /*11490*/  LDL R5, [R1+0x574] ;  /* 0x0005740001057983 */ /* 0x000ea80000100800 */
[----:B---3--:R0:W3:Y:S04]  /*114a0*/  @P0 LDG.E.U16 R28, desc[UR8][R6.64] ;  /* 0x00000008061c0981 */ /* 0x0080e8000c1e1500 */
[----:B------:R-:W4:Y:S01]  /*114b0*/  LDL R7, [R1+0x578] ;  /* 0x0005780001077983 */ /* 0x000f220000100800 */
[----:B0-----:R-:W-:Y:S01]  /*114c0*/  @P1 IMAD.MOV.U32 R6, RZ, RZ, R33 ;  /* 0x000000ffff061224 */ /* 0x001fe200078e0021 */
[----:B------:R-:W-:-:S02]  /*114d0*/  ISETP.GT.AND P0, PT, R4, 0x1d, PT ;  /* 0x0000001d0400780c */ /* 0x000fc40003f04270 */
[----:B---3--:R-:W-:Y:S01]  /*114e0*/  STL [R1+0x108c], R28 ;  /* 0x00108c1c01007387 */ /* 0x008fe20000100800 */
[----:B------:R-:W-:-:S03]  /*114f0*/  PRMT R9, RZ, 0x7610, R9 ;  /* 0x00007610ff097816 */ /* 0x000fc60000000009 */
[----:B------:R-:W3:Y:S04]  /*11500*/  LDL R33, [R1+0x54c] ;  /* 0x00054c0001217983 */ /* 0x000ee80000100800 */
[----:B----4-:R-:W4:Y:S04]  /*11510*/  @P1 LDG.E.U16 R53, desc[UR8][R6.64] ;  /* 0x0000000806351981 */ /* 0x010f28000c1e1500 */
[----:B------:R-:W2:Y:S04]  /*11520*/  LDL R6, [R1+0x558] ;  /* 0x0005580001067983 */ /* 0x000ea80000100800 */
[----:B------:R-:W2:Y:S04]  /*11530*/  LDL R7, [R1+0x55c] ;  /* 0x00055c0001077983 */ /* 0x000ea80000100800 */
[----:B----4-:R-:W-:Y:S01]  /*11540*/  STL [R1+0x104c], R53 ;  /* 0x00104c3501007387 */ /* 0x010fe20000100800 */
[----:B--2---:R-:W-:-:S04]  /*11550*/  @P0 LOP3.LUT R7, R7, R6, RZ, 0x3c, !PT ;  /* 0x0000000607070212 */ /* 0x004fc800078e3cff */
[----:B------:R-:W-:-:S04]  /*11560*/  @P0 LOP3.LUT R6, R7, R6, RZ, 0x3c, !PT ;  /* 0x0000000607060212 */ /* 0x000fc800078e3cff */
[----:B------:R-:W-:Y:S01]  /*11570*/  @P0 LOP3.LUT R7, R7, R6, RZ, 0x3c, !PT ;  /* 0x0000000607070212 */ /* 0x000fe200078e3cff */
[----:B------:R0:W-:Y:S04]  /*11580*/  STL [R1+0x1050], R53 ;  /* 0x0010503501007387 */ /* 0x0001e80000100800 */
[----:B------:R1:W2:Y:S01]  /*11590*/  @P0 LDG.E.U16 R9, desc[UR8][R6.64] ;  /* 0x0000000806090981 */ /* 0x0002a2000c1e1500 */
[----:B------:R-:W-:Y:S02]  /*115a0*/  PRMT R8, RZ, 0x7610, R8 ;  /* 0x00007610ff087816 */ /* 0x000fe40000000008 */
[----:B------:R-:W-:Y:S01]  /*115b0*/  PRMT R48, RZ, 0x7610, R48 ;  /* 0x00007610ff307816 */ /* 0x000fe20000000030 */
[----:B0-----:R-:W4:Y:S04]  /*115c0*/  LDL R53, [R1+0x548] ;  /* 0x0005480001357983 */ /* 0x001f280000100800 */
[----:B------:R-:W1:Y:S04]  /*115d0*/  LDL R6, [R1+0x550] ;  /* 0x0005500001067983 */ /* 0x000e680000100800 */
[----:B------:R-:W1:Y:S02]  /*115e0*/  LDL R7, [R1+0x554] ;  /* 0x0005540001077983 */ /* 0x000e640000100800 */
[----:B-1----:R-:W-:-:S04]  /*115f0*/  @P0 LOP3.LUT R7, R7, R6, RZ, 0x3c, !PT ;  /* 0x0000000607070212 */ /* 0x002fc800078e3cff */
[----:B------:R-:W-:-:S04]  /*11600*/  @P0 LOP3.LUT R6, R7, R6, RZ, 0x3c, !PT ;  /* 0x0000000607060212 */ /* 0x000fc800078e3cff */
[----:B------:R-:W-:-:S05]  /*11610*/  @P0 LOP3.LUT R7, R7, R6, RZ, 0x3c, !PT ;  /* 0x0000000607070212 */ /* 0x000fca00078e3cff */
[----:B------:R0:W2:Y:S04]  /*11620*/  @P0 LDG.E.U16 R8, desc[UR8][R6.64] ;  /* 0x0000000806080981 */ /* 0x0000a8000c1e1500 */
[----:B------:R-:W3:Y:S01]  /*11630*/  LDL R7, [R1+0x570] ;  /* 0x0005700001077983 */ /* 0x000ee20000100800 */
[----:B0-----:R-:W-:Y:S01]  /*11640*/  @P1 IMAD.MOV.U32 R6, RZ, RZ, R5 ;  /* 0x000000ffff061224 */ /* 0x001fe200078e0005 */
[----:B------:R-:W-:Y:S02]  /*11650*/  ISETP.GT.AND P0, PT, R4, 0x1e, PT ;  /* 0x0000001e0400780c */ /* 0x000fe40003f04270 */
[----:B------:R-:W-:Y:S01]  /*11660*/  PRMT R25, RZ, 0x7610, R25 ;  /* 0x00007610ff197816 */ /* 0x000fe20000000019 */
[----:B------:R-:W2:Y:S04]  /*11670*/  LDL R5, [R1+0x53c] ;  /* 0x00053c0001057983 */ /* 0x000ea80000100800 */
[----:B---3--:R0:W3:Y:S06]  /*11680*/  @P1 LDG.E.U16 R48, desc[UR8][R6.64] ;  /* 0x0000000806301981 */ /* 0x0080ec000c1e1500 */
[----:B0-----:R-:W-:-:S02]  /*11690*/  @P0 IMAD.MOV.U32 R6, RZ, RZ, R33 ;  /* 0x000000ffff060224 */ /* 0x001fc400078e0021 */
[----:B----4-:R-:W-:-:S05]  /*116a0*/  @P0 IMAD.MOV.U32 R7, RZ, RZ, R53 ;  /* 0x000000ffff070224 */ /* 0x010fca00078e0035 */
[----:B------:R-:W4:Y:S04]  /*116b0*/  @P0 LDG.E.U16 R25, desc[UR8][R6.64] ;  /* 0x0000000806190981 */ /* 0x000f28000c1e1500 */
[----:B---3--:R-:W-:Y:S04]  /*116c0*/  STL [R1+0x1054], R48 ;  /* 0x0010543001007387 */ /* 0x008fe80000100800 */
[----:B------:R-:W-:Y:S04]  /*116d0*/  STL [R1+0x1058], R48 ;  /* 0x0010583001007387 */ /* 0x000fe80000100800 */
[----:B------:R-:W-:Y:S04]  /*116e0*/  STL [R1+0x107c], R48 ;  /* 0x00107c3001007387 */ /* 0x000fe80000100800 */
[----:B------:R-:W3:Y:S04]  /*116f0*/  LDL R6, [R1+0x540] ;  /* 0x0005400001067983 */ /* 0x000ee80000100800 */
[----:B------:R-:W3:Y:S01]  /*11700*/  LDL R7, [R1+0x544] ;  /* 0x0005440001077983 */ /* 0x000ee20000100800 */
[----:B------:R-:W0:Y:S01]  /*11710*/  S2R R33, SR_TID.X ;  /* 0x0000000000217919 */ /* 0x000e220000002100 */
[----:B------:R-:W-:-:S02]  /*11720*/  PRMT R24, RZ, 0x7610, R24 ;  /* 0x00007610ff187816 */ /* 0x000fc40000000018 */
[----:B------:R-:W-:Y:S01]  /*11730*/  ISETP.GT.AND P1, PT, R4, 0x1f, PT ;  /* 0x0000001f0400780c */ /* 0x000fe20003f24270 */
[----:B----4-:R-:W-:Y:S01]  /*11740*/  STL [R1+0x1088], R25 ;  /* 0x0010881901007387 */ /* 0x010fe20000100800 */
[----:B0-----:R-:W-:Y:S02]  /*11750*/  LOP3.LUT R53, R33, 0x1f, RZ, 0xc0, !PT ;  /* 0x0000001f21357812 */ /* 0x001fe400078ec0ff */
[----:B---3--:R-:W-:-:S04]  /*11760*/  @P0 LOP3.LUT R7, R7, R6, RZ, 0x3c, !PT ;  /* 0x0000000607070212 */ /* 0x008fc800078e3cff */
[----:B------:R-:W-:-:S04]  /*11770*/  @P0 LOP3.LUT R6, R7, R6, RZ, 0x3c, !PT ;  /* 0x0000000607060212 */ /* 0x000fc800078e3cff */
[----:B------:R-:W-:-:S05]  /*11780*/  @P0 LOP3.LUT R7, R7, R6, RZ, 0x3c, !PT ;  /* 0x0000000607070212 */ /* 0x000fca00078e3cff */
[----:B------:R0:W3:Y:S01]  /*11790*/  @P0 LDG.E.U16 R24, desc[UR8][R6.64] ;  /* 0x0000000806180981 */ /* 0x0000e2000c1e1500 */
[----:B------:R-:W-:-:S03]  /*117a0*/  ISETP.GE.AND P0, PT, R53, R4, PT ;  /* 0x000000043500720c */ /* 0x000fc60003f06270 */
[----:B------:R-:W2:Y:S01]  /*117b0*/  LDL R4, [R1+0x538] ;  /* 0x0005380001047983 */ /* 0x000ea20000100800 */
[----:B0-----:R-:W-:Y:S02]  /*117c0*/  PRMT R7, RZ, 0x7610, R7 ;  /* 0x00007610ff077816 */ /* 0x001fe40000000007 */
[----:B--2---:R-:W-:-:S04]  /*117d0*/  @P1 LOP3.LUT R5, R5, R4, RZ, 0x3c, !PT ;  /* 0x0000000405051212 */ /* 0x004fc800078e3cff */
[----:B------:R-:W-:-:S04]  /*117e0*/  @P1 LOP3.LUT R4, R5, R4, RZ, 0x3c, !PT ;  /* 0x0000000405041212 */ /* 0x000fc800078e3cff */
[----:B------:R-:W-:-:S05]  /*117f0*/  @P1 LOP3.LUT R5, R5, R4, RZ, 0x3c, !PT ;  /* 0x0000000405051212 */ /* 0x000fca00078e3cff */
[----:B------:R-:W2:Y:S04]  /*11800*/  @P1 LDG.E.U16 R7, desc[UR8][R4.64] ;  /* 0x0000000804071981 */ /* 0x000ea8000c1e1500 */
[----:B------:R-:W4:Y:S04]  /*11810*/  LDL R4, [R1+0x530] ;  /* 0x0005300001047983 */ /* 0x000f280000100800 */
[----:B------:R-:W4:Y:S01]  /*11820*/  LDL R5, [R1+0x534] ;  /* 0x0005340001057983 */ /* 0x000f220000100800 */
[----:B------:R-:W-:-:S03]  /*11830*/  PRMT R41, RZ, 0x7610, R41 ;  /* 0x00007610ff297816 */ /* 0x000fc60000000029 */
[----:B--2---:R-:W-:Y:S01]  /*11840*/  STL [R1+0x105c], R7 ;  /* 0x00105c0701007387 */ /* 0x004fe20000100800 */
[----:B----4-:R-:W-:-:S04]  /*11850*/  @P1 LOP3.LUT R5, R5, R4, RZ, 0x3c, !PT ;  /* 0x0000000405051212 */ /* 0x010fc800078e3cff */
[----:B------:R-:W-:-:S04]  /*11860*/  @P1 LOP3.LUT R4, R5, R4, RZ, 0x3c, !PT ;  /* 0x0000000405041212 */ /* 0x000fc800078e3cff */
[----:B------:R-:W-:Y:S01]  /*11870*/  @P1 LOP3.LUT R5, R5, R4, RZ, 0x3c, !PT ;  /* 0x0000000405051212 */ /* 0x000fe200078e3cff */
[----:B------:R-:W-:Y:S04]  /*11880*/  STL [R1+0x1060], R7 ;  /* 0x0010600701007387 */ /* 0x000fe80000100800 */
[----:B------:R-:W-:Y:S04]  /*11890*/  STL [R1+0x1064], R7 ;  /* 0x0010640701007387 */ /* 0x000fe80000100800 */
[----:B------:R-:W2:Y:S04]  /*118a0*/  @P1 LDG.E.U16 R41, desc[UR8][R4.64] ;  /* 0x0000000804291981 */ /* 0x000ea8000c1e1500 */
[----:B------:R-:W4:Y:S01]  /*118b0*/  LDL R5, [R1+0x724] ;  /* 0x0007240001057983 */ /* 0x000f220000100800 */
[----:B------:R-:W-:Y:S01]  /*118c0*/  PRMT R0, RZ, 0x7610, R0 ;  /* 0x00007610ff007816 */ /* 0x000fe20000000000 */
[----:B------:R-:W-:Y:S06]  /*118d0*/  BAR.SYNC.DEFER_BLOCKING 0x0 ;  /* 0x0000000000007b1d */ /* 0x000fec0000010000 */
[----:B--2---:R-:W-:Y:S04]  /*118e0*/  STL [R1+0x1068], R41 ;  /* 0x0010682901007387 */ /* 0x004fe80000100800 */
[----:B------:R-:W-:Y:S01]  /*118f0*/  STL [R1+0x106c], R41 ;  /* 0x00106c2901007387 */ /* 0x000fe20000100800 */
[----:B----4-:R-:W-:-:S02]  /*11900*/  @!P0 IMAD.MOV.U32 R4, RZ, RZ, R5 ;  /* 0x000000ffff048224 */ /* 0x010fc400078e0005 */
[----:B------:R-:W-:Y:S01]  /*11910*/  @!P0 IMAD.MOV.U32 R5, RZ, RZ, R3 ;  /* 0x000000ffff058224 */ /* 0x000fe200078e0003 */
[----:B------:R-:W-:Y:S04]  /*11920*/  STL [R1+0xb24], R3 ;  /* 0x000b240301007387 */ /* 0x000fe80000100800 */
[----:B------:R-:W-:Y:S04]  /*11930*/  STL [R1+0x1080], R3 ;  /* 0x0010800301007387 */ /* 0x000fe80000100800 */
[----:B------:R-:W-:Y:S04]  /*11940*/  STL [R1+0x1084], R3 ;  /* 0x0010840301007387 */ /* 0x000fe80000100800 */
[----:B------:R-:W2:Y:S04]  /*11950*/  @!P0 LDG.E.U16 R0, desc[UR8][R4.64] ;  /* 0x0000000804008981 */ /* 0x000ea8000c1e1500 */
[----:B------:R-:W4:Y:S04]  /*11960*/  LDL R4, [R1+0xafc] ;  /* 0x000afc0001047983 */ /* 0x000f280000100800 */
[----:B------:R-:W4:Y:S01]  /*11970*/  LDL R5, [R1+0xb00] ;  /* 0x000b000001057983 */ /* 0x000f220000100800 */
[----:B------:R-:W-:-:S03]  /*11980*/  PRMT R6, RZ, 0x7610, R6 ;  /* 0x00007610ff067816 */ /* 0x000fc60000000006 */
[----:B--2---:R-:W-:Y:S01]  /*11990*/  STL [R1+0xffc], R0 ;  /* 0x000ffc0001007387 */ /* 0x004fe20000100800 */
[----:B----4-:R-:W-:-:S04]  /*119a0*/  @!P0 LOP3.LUT R5, R5, R4, RZ, 0x3c, !PT ;  /* 0x0000000405058212 */ /* 0x010fc800078e3cff */
[----:B------:R-:W-:-:S04]  /*119b0*/  @!P0 LOP3.LUT R4, R5, R4, RZ, 0x3c, !PT ;  /* 0x0000000405048212 */ /* 0x000fc800078e3cff */
[----:B------:R-:W-:Y:S01]  /*119c0*/  @!P0 LOP3.LUT R5, R5, R4, RZ, 0x3c, !PT ;  /* 0x0000000405058212 */ /* 0x000fe200078e3cff */
        /* <DEDUP_REMOVED lines=9> */
[----:B------:R-:W-:-:S05]  /*11a60*/  @!P0 LOP3.LUT R5, R5, R4, RZ, 0x3c, !PT ;  /* 0x0000000405058212 */ /* 0x000fca00078e3cff */
[----:B------:R0:W2:Y:S04]  /*11a70*/  @!P0 LDG.E.U16 R40, desc[UR8][R4.64] ;  /* 0x0000000804288981 */ /* 0x0000a8000c1e1500 */
[----:B------:R-:W0:Y:S04]  /*11a80*/  LDL R4, [R1+0xad8] ;  /* 0x000ad80001047983 */ /* 0x000e280000100800 */
[----:B------:R-:W0:Y:S01]  /*11a90*/  LDL R5, [R1+0xadc] ;  /* 0x000adc0001057983 */ /* 0x000e220000100800 */
[----:B------:R-:W-:Y:S02]  /*11aa0*/  PRMT R43, RZ, 0x7610, R43 ;  /* 0x00007610ff2b7816 */ /* 0x000fe4000000002b */
[----:B0-----:R-:W-:-:S04]  /*11ab0*/  @!P0 LOP3.LUT R5, R5, R4, RZ, 0x3c, !PT ;  /* 0x0000000405058212 */ /* 0x001fc800078e3cff */
[----:B------:R-:W-:-:S04]  /*11ac0*/  @!P0 LOP3.LUT R4, R5, R4, RZ, 0x3c, !PT ;  /* 0x0000000405048212 */ /* 0x000fc800078e3cff */
[----:B------:R-:W-:-:S05]  /*11ad0*/  @!P0 LOP3.LUT R5, R5, R4, RZ, 0x3c, !PT ;  /* 0x0000000405058212 */ /* 0x000fca00078e3cff */
[----:B------:R0:W4:Y:S04]  /*11ae0*/  @!P0 LDG.E.U16 R43, desc[UR8][R4.64] ;  /* 0x00000008042b8981 */ /* 0x000128000c1e1500 */
[----:B------:R-:W0:Y:S04]  /*11af0*/  LDL R4, [R1+0xad0] ;  /* 0x000ad00001047983 */ /* 0x000e280000100800 */
[----:B------:R-:W0:Y:S01]  /*11b00*/  LDL R5, [R1+0xad4] ;  /* 0x000ad40001057983 */ /* 0x000e220000100800 */
[----:B------:R-:W-:Y:S02]  /*11b10*/  PRMT R44, RZ, 0x7610, R44 ;  /* 0x00007610ff2c7816 */ /* 0x000fe4000000002c */
[----:B0-----:R-:W-:-:S04]  /*11b20*/  @!P0 LOP3.LUT R5, R5, R4, RZ, 0x3c, !PT ;  /* 0x0000000405058212 */ /* 0x001fc800078e3cff */
        /* <DEDUP_REMOVED lines=26> */
[----:B------:R-:W-:Y:S01]  /*11cd0*/  PRMT R51, RZ, 0x7610, R51 ;  /* 0x00007610ff337816 */ /* 0x000fe20000000033 */
[----:B------:R-:W1:Y:S01]  /*11ce0*/  S2R R2, SR_TID.X ;  /* 0x0000000000027919 */ /* 0x000e620000002100 */
[----:B0-----:R-:W-:-:S04]  /*11cf0*/  @!P0 LOP3.LUT R5, R5, R4, RZ, 0x3c, !PT ;  /* 0x0000000405058212 */ /* 0x001fc800078e3cff */
[----:B------:R-:W-:-:S04]  /*11d00*/  @!P0 LOP3.LUT R4, R5, R4, RZ, 0x3c, !PT ;  /* 0x0000000405048212 */ /* 0x000fc800078e3cff */
[----:B------:R-:W-:-:S05]  /*11d10*/  @!P0 LOP3.LUT R5, R5, R4, RZ, 0x3c, !PT ;  /* 0x0000000405058212 */ /* 0x000fca00078e3cff */
[----:B------:R0:W2:Y:S04]  /*11d20*/  @!P0 LDG.E.U16 R51, desc[UR8][R4.64] ;  /* 0x0000000804338981 */ /* 0x0000a8000c1e1500 */
[----:B------:R-:W0:Y:S04]  /*11d30*/  LDL R4, [R1+0xa18] ;  /* 0x000a180001047983 */ /* 0x000e280000100800 */
[----:B------:R-:W0:Y:S01]  /*11d40*/  LDL R5, [R1+0xa1c] ;  /* 0x000a1c0001057983 */ /* 0x000e220000100800 */
[----:B-1----:R-:W-:-:S05]  /*11d50*/  LOP3.LUT R2, R2, 0x1f, RZ, 0xc0, !PT ;  /* 0x0000001f02027812 */ /* 0x002fca00078ec0ff */
[----:B------:R-:W-:-:S05]  /*11d60*/  IMAD.SHL.U32 R2, R2, 0x2, RZ ;  /* 0x0000000202027824 */ /* 0x000fca00078e00ff */
[----:B------:R1:W-:Y:S02]  /*11d70*/  STS.U16 [R2+UR4+0x2000], R39 ;  /* 0x0020002702007988 */ /* 0x0003e40008000404 */
[----:B-1----:R-:W-:Y:S02]  /*11d80*/  PRMT R39, RZ, 0x7610, R39 ;  /* 0x00007610ff277816 */ /* 0x002fe40000000027 */
[----:B0-----:R-:W-:-:S04]  /*11d90*/  @!P0 LOP3.LUT R5, R5, R4, RZ, 0x3c, !PT ;  /* 0x0000000405058212 */ /* 0x001fc800078e3cff */
[----:B------:R-:W-:-:S04]  /*11da0*/  @!P0 LOP3.LUT R4, R5, R4, RZ, 0x3c, !PT ;  /* 0x0000000405048212 */ /* 0x000fc800078e3cff */
[----:B------:R-:W-:-:S05]  /*11db0*/  @!P0 LOP3.LUT R5, R5, R4, RZ, 0x3c, !PT ;  /* 0x0000000405058212 */ /* 0x000fca00078e3cff */
[----:B------:R0:W2:Y:S04]  /*11dc0*/  @!P0 LDG.E.U16 R39, desc[UR8][R4.64] ;  /* 0x0000000804278981 */ /* 0x0000a8000c1e1500 */
[----:B------:R-:W0:Y:S04]  /*11dd0*/  LDL R4, [R1+0xa10] ;  /* 0x000a100001047983 */ /* 0x000e280000100800 */
[----:B------:R-:W0:Y:S04]  /*11de0*/  LDL R5, [R1+0xa14] ;  /* 0x000a140001057983 */ /* 0x000e280000100800 */
[----:B------:R1:W-:Y:S02]  /*11df0*/  STS.U16 [R2+UR4+0x2240], R35 ;  /* 0x0022402302007988 */ /* 0x0003e40008000404 */
[----:B-1----:R-:W-:-:S02]  /*11e00*/  PRMT R35, RZ, 0x7610, R35 ;  /* 0x00007610ff237816 */ /* 0x002fc40000000023 */
        /* <DEDUP_REMOVED lines=114> */
[----:B------:R-:W3:Y:S04]  /*12530*/  @!P0 LDG.E.U16 R57, desc[UR8][R4.64] ;  /* 0x0000000804398981 */ /* 0x000ee8000c1e1500 */
[----:B---3--:R0:W-:Y:S04]  /*12540*/  STL [R1+0x24], R57 ;  /* 0x0000243901007387 */ /* 0x0081e80000100800 */
[----:B0-----:R-:W3:Y:S04]  /*12550*/  LDL.LU R57, [R1+0x10d4] ;  /* 0x0010d40001397983 */ /* 0x001ee80000300800 */
[----:B------:R-:W4:Y:S04]  /*12560*/  LDL R4, [R1+0x818] ;  /* 0x0008180001047983 */ /* 0x000f280000100800 */
[----:B------:R-:W4:Y:S01]  /*12570*/  LDL R5, [R1+0x81c] ;  /* 0x00081c0001057983 */ /* 0x000f220000100800 */
[----:B------:R-:W-:-:S02]  /*12580*/  PRMT R59, RZ, 0x7610, R59 ;  /* 0x00007610ff3b7816 */ /* 0x000fc4000000003b */
[----:B----4-:R-:W-:-:S04]  /*12590*/  @!P0 LOP3.LUT R5, R5, R4, RZ, 0x3c, !PT ;  /* 0x0000000405058212 */ /* 0x010fc800078e3cff */
        /* <DEDUP_REMOVED lines=9> */
[----:B------:R-:W2:Y:S04]  /*12630*/  @!P0 LDG.E.U16 R54, desc[UR8][R4.64] ;  /* 0x0000000804368981 */ /* 0x000ea8000c1e1500 */
[----:B----4-:R0:W-:Y:S04]  /*12640*/  STL [R1+0x4c], R59 ;  /* 0x00004c3b01007387 */ /* 0x0101e80000100800 */
[----:B0-----:R-:W4:Y:S04]  /*12650*/  LDL R59, [R1+0x79c] ;  /* 0x00079c00013b7983 */ /* 0x001f280000100800 */
[----:B--2---:R0:W-:Y:S04]  /*12660*/  STL [R1+0x48], R54 ;  /* 0x0000483601007387 */ /* 0x0041e80000100800 */
[----:B0-----:R-:W2:Y:S04]  /*12670*/  LDL.LU R54, [R1+0x10d0] ;  /* 0x0010d00001367983 */ /* 0x001ea80000300800 */
[----:B------:R-:W3:Y:S04]  /*12680*/  LDL R4, [R1+0x7d8] ;  /* 0x0007d80001047983 */ /* 0x000ee80000100800 */
[----:B------:R-:W3:Y:S01]  /*12690*/  LDL R5, [R1+0x7dc] ;  /* 0x0007dc0001057983 */ /* 0x000ee20000100800 */
[----:B------:R-:W-:-:S02]  /*126a0*/  PRMT R49, RZ, 0x7610, R49 ;  /* 0x00007610ff317816 */ /* 0x000fc40000000031 */
[----:B---3--:R-:W-:-:S04]  /*126b0*/  @!P0 LOP3.LUT R5, R5, R4, RZ, 0x3c, !PT ;  /* 0x0000000405058212 */ /* 0x008fc800078e3cff */
[----:B------:R-:W-:-:S04]  /*126c0*/  @!P0 LOP3.LUT R4, R5, R4, RZ, 0x3c, !PT ;  /* 0x0000000405048212 */ /* 0x000fc800078e3cff */
[----:B------:R-:W-:-:S05]  /*126d0*/  @!P0 LOP3.LUT R5, R5, R4, RZ, 0x3c, !PT ;  /* 0x0000000405058212 */ /* 0x000fca00078e3cff */
[----:B------:R-:W3:Y:S04]  /*126e0*/  @!P0 LDG.E.U16 R49, desc[UR8][R4.64] ;  /* 0x0000000804318981 */ /* 0x000ee8000c1e1500 */
[----:B------:R-:W4:Y:S04]  /*126f0*/  LDL R4, [R1+0x7d0] ;  /* 0x0007d00001047983 */ /* 0x000f280000100800 */
[----:B------:R-:W4:Y:S01]  /*12700*/  LDL R5, [R1+0x7d4] ;  /* 0x0007d40001057983 */ /* 0x000f220000100800 */
[----:B------:R-:W-:-:S03]  /*12710*/  PRMT R58, RZ, 0x7610, R58 ;  /* 0x00007610ff3a7816 */ /* 0x000fc6000000003a */
[----:B---3--:R0:W-:Y:S01]  /*12720*/  STL [R1+0x44], R49 ;  /* 0x0000443101007387 */ /* 0x0081e20000100800 */
[----:B------:R-:W-:-:S03]  /*12730*/  PRMT R38, RZ, 0x7610, R38 ;  /* 0x00007610ff267816 */ /* 0x000fc60000000026 */
[----:B0-----:R-:W3:Y:S01]  /*12740*/  LDL R49, [R1+0x75c] ;  /* 0x00075c0001317983 */ /* 0x001ee20000100800 */
[----:B----4-:R-:W-:-:S04]  /*12750*/  @!P0 LOP3.LUT R5, R5, R4, RZ, 0x3c, !PT ;  /* 0x0000000405058212 */ /* 0x010fc800078e3cff */
[----:B------:R-:W-:-:S04]  /*12760*/  @!P0 LOP3.LUT R4, R5, R4, RZ, 0x3c, !PT ;  /* 0x0000000405048212 */ /* 0x000fc800078e3cff */
[----:B------:R-:W-:-:S05]  /*12770*/  @!P0 LOP3.LUT R5, R5, R4, RZ, 0x3c, !PT ;  /* 0x0000000405058212 */ /* 0x000fca00078e3cff */
[----:B------:R0:W4:Y:S04]  /*12780*/  @!P0 LDG.E.U16 R58, desc[UR8][R4.64] ;  /* 0x00000008043a8981 */ /* 0x000128000c1e1500 */
[----:B------:R-:W2:Y:S01]  /*12790*/  LDL R5, [R1+0x798] ;  /* 0x0007980001057983 */ /* 0x000ea20000100800 */
[----:B0-----:R-:W-:-:S03]  /*127a0*/  @!P0 IMAD.MOV.U32 R4, RZ, RZ, R59 ;  /* 0x000000ffff048224 */ /* 0x001fc600078e003b */
[----:B----4-:R0:W-:Y:S01]  /*127b0*/  STL [R1+0x40], R58 ;  /* 0x0000403a01007387 */ /* 0x0101e20000100800 */
[----:B------:R-:W-:-:S03]  /*127c0*/  PRMT R61, RZ, 0x7610, R61 ;  /* 0x00007610ff3d7816 */ /* 0x000fc6000000003d */
[----:B------:R-:W4:Y:S04]  /*127d0*/  LDL R59, [R1+0x524] ;  /* 0x00052400013b7983 */ /* 0x000f280000100800 */
[----:B--2---:R1:W2:Y:S04]  /*127e0*/  @!P0 LDG.E.U16 R38, desc[UR8][R4.64] ;  /* 0x0000000804268981 */ /* 0x0042a8000c1e1500 */
[----:B0-----:R-:W4:Y:S04]  /*127f0*/  LDL R58, [R1+0x754] ;  /* 0x00075400013a7983 */ /* 0x001f280000100800 */
[----:B------:R-:W1:Y:S04]  /*12800*/  LDL R4, [R1+0x790] ;  /* 0x0007900001047983 */ /* 0x000e680000100800 */
[----:B------:R-:W1:Y:S02]  /*12810*/  LDL R5, [R1+0x794] ;  /* 0x0007940001057983 */ /* 0x000e640000100800 */
[----:B-1----:R-:W-:-:S04]  /*12820*/  @!P0 LOP3.LUT R5, R5, R4, RZ, 0x3c, !PT ;  /* 0x0000000405058212 */ /* 0x002fc800078e3cff */
[----:B------:R-:W-:-:S04]  /*12830*/  @!P0 LOP3.LUT R4, R5, R4, RZ, 0x3c, !PT ;  /* 0x0000000405048212 */ /* 0x000fc800078e3cff */
[----:B------:R-:W-:-:S05]  /*12840*/  @!P0 LOP3.LUT R5, R5, R4, RZ, 0x3c, !PT ;  /* 0x0000000405058212 */ /* 0x000fca00078e3cff */
[----:B------:R-:W3:Y:S04]  /*12850*/  @!P0 LDG.E.U16 R61, desc[UR8][R4.64] ;  /* 0x00000008043d8981 */ /* 0x000ee8000c1e1500 */
[----:B--2---:R0:W-:Y:S04]  /*12860*/  STL [R1+0x3c], R38 ;  /* 0x00003c2601007387 */ /* 0x0041e80000100800 */
[----:B0-----:R-:W2:Y:S04]  /*12870*/  LDL R38, [R1+0xaf8] ;  /* 0x000af80001267983 */ /* 0x001ea80000100800 */
[----:B---3--:R0:W-:Y:S04]  /*12880*/  STL [R1+0x38], R61 ;  /* 0x0000383d01007387 */ /* 0x0081e80000100800 */
[----:B0-----:R-:W3:Y:S04]  /*12890*/  LDL.LU R61, [R1+0x10cc] ;  /* 0x0010cc00013d7983 */ /* 0x001ee80000300800 */
[----:B------:R-:W4:Y:S01]  /*128a0*/  LDL R5, [R1+0x758] ;  /* 0x0007580001057983 */ /* 0x000f220000100800 */
[----:B------:R-:W-:-:S03]  /*128b0*/  @!P0 IMAD.MOV.U32 R4, RZ, RZ, R49 ;  /* 0x000000ffff048224 */ /* 0x000fc600078e0031 */
[----:B------:R-:W2:Y:S01]  /*128c0*/  LDL R49, [R1+0xaf4] ;  /* 0x000af40001317983 */ /* 0x000ea20000100800 */
[----:B---3--:R-:W-:-:S06]  /*128d0*/  PRMT R61, RZ, 0x7610, R61 ;  /* 0x00007610ff3d7816 */ /* 0x008fcc000000003d */
[----:B----4-:R-:W3:Y:S04]  /*128e0*/  @!P0 LDG.E.U16 R61, desc[UR8][R4.64] ;  /* 0x00000008043d8981 */ /* 0x010ee8000c1e1500 */
[----:B---3--:R0:W-:Y:S04]  /*128f0*/  STL [R1+0x30], R61 ;  /* 0x0000303d01007387 */ /* 0x0081e80000100800 */
[----:B0-----:R-:W3:Y:S04]  /*12900*/  LDL.LU R61, [R1+0x10c8] ;  /* 0x0010c800013d7983 */ /* 0x001ee80000300800 */
[----:B------:R-:W4:Y:S01]  /*12910*/  LDL R5, [R1+0x750] ;  /* 0x0007500001057983 */ /* 0x000f220000100800 */
[----:B------:R-:W-:-:S03]  /*12920*/  @!P0 IMAD.MOV.U32 R4, RZ, RZ, R58 ;  /* 0x000000ffff048224 */ /* 0x000fc600078e003a */
[----:B------:R0:W-:Y:S04]  /*12930*/  STS.U16 [R2+UR4+0x2040], R42 ;  /* 0x0020402a02007988 */ /* 0x0001e80008000404 */
[----:B------:R-:W2:Y:S01]  /*12940*/  LDL R58, [R1+0xacc] ;  /* 0x000acc00013a7983 */ /* 0x000ea20000100800 */
[----:B---3--:R-:W-:-:S06]  /*12950*/  PRMT R61, RZ, 0x7610, R61 ;  /* 0x00007610ff3d7816 */ /* 0x008fcc000000003d */
[----:B----4-:R2:W3:Y:S01]  /*12960*/  @!P0 LDG.E.U16 R61, desc[UR8][R4.64] ;  /* 0x00000008043d8981 */ /* 0x0104e2000c1e1500 */
[----:B0-----:R-:W-:Y:S01]  /*12970*/  PRMT R2, RZ, 0x7610, R2 ;  /* 0x00007610ff027816 */ /* 0x001fe20000000002 */
[----:B--2---:R-:W-:Y:S02]  /*12980*/  @!P0 IMAD.MOV.U32 R4, RZ, RZ, R38 ;  /* 0x000000ffff048224 */ /* 0x004fe400078e0026 */
[----:B------:R-:W-:-:S05]  /*12990*/  @!P0 IMAD.MOV.U32 R5, RZ, RZ, R59 ;  /* 0x000000ffff058224 */ /* 0x000fca00078e003b */
[----:B------:R0:W2:Y:S01]  /*129a0*/  @!P0 LDG.E.U16 R2, desc[UR8][R4.64] ;  /* 0x0000000804028981 */ /* 0x0000a2000c1e1500 */
[----:B------:R-:W-:-:S05]  /*129b0*/  LOP3.LUT R33, R33, 0x1f, RZ, 0xc0, !PT ;  /* 0x0000001f21217812 */ /* 0x000fca00078ec0ff */
[----:B------:R-:W-:Y:S01]  /*129c0*/  IMAD.SHL.U32 R33, R33, 0x2, RZ ;  /* 0x0000000221217824 */ /* 0x000fe200078e00ff */
[----:B---3--:R1:W-:Y:S04]  /*129d0*/  STL [R1+0x2c], R61 ;  /* 0x00002c3d01007387 */ /* 0x0083e80000100800 */
[----:B------:R-:W3:Y:S01]  /*129e0*/  LDL R5, [R1+0x520] ;  /* 0x0005200001057983 */ /* 0x000ee20000100800 */
[----:B------:R-:W-:Y:S01]  /*129f0*/  LOP3.LUT R33, R33, 0x10, RZ, 0x3c, !PT ;  /* 0x0000001021217812 */ /* 0x000fe200078e3cff */
[----:B0-----:R-:W-:Y:S02]  /*12a00*/  @!P0 IMAD.MOV.U32 R4, RZ, RZ, R49 ;  /* 0x000000ffff048224 */ /* 0x001fe400078e0031 */
[----:B------:R-:W4:Y:S04]  /*12a10*/  LDL R59, [R1+0xa88] ;  /* 0x000a8800013b7983 */ /* 0x000f280000100800 */
[----:B------:R-:W-:Y:S04]  /*12a20*/  STS.U16 [R33+UR4+0x2080], R56 ;  /* 0x0020803821007988 */ /* 0x000fe80008000404 */
        /* <DEDUP_REMOVED lines=9> */
[----:B------:R0:W-:Y:S04]  /*12ac0*/  STS.U16 [R33+UR4+0x2ac0], R21 ;  /* 0x002ac01521007988 */ /* 0x0001e80008000404 */
[----:B-1----:R-:W4:Y:S01]  /*12ad0*/  LDL R61, [R1+0xac4] ;  /* 0x000ac400013d7983 */ /* 0x002f220000100800 */
[----:B0-----:R-:W-:-:S03]  /*12ae0*/  PRMT R21, RZ, 0x7610, R21 ;  /* 0x00007610ff157816 */ /* 0x001fc60000000015 */
[----:B--2---:R0:W-:Y:S04]  /*12af0*/  STL [R1+0x50], R2 ;  /* 0x0000500201007387 */ /* 0x0041e80000100800 */
[----:B0-----:R-:W2:Y:S04]  /*12b00*/  LDL R2, [R1+0xa8c] ;  /* 0x000a8c0001027983 */ /* 0x001ea80000100800 */
[----:B------:R-:W2:Y:S04]  /*12b10*/  LDL.LU R38, [R1+0x1c] ;  /* 0x00001c0001267983 */ /* 0x000ea80000300800 */
[----:B------:R-:W2:Y:S04]  /*12b20*/  LDL.LU R49, [R1+0x20] ;  /* 0x0000200001317983 */ /* 0x000ea80000300800 */
[----:B---3--:R0:W3:Y:S04]  /*12b30*/  @!P0 LDG.E.U16 R21, desc[UR8][R4.64] ;  /* 0x0000000804158981 */ /* 0x0080e8000c1e1500 */
[----:B------:R-:W4:Y:S01]  /*12b40*/  LDL R5, [R1+0xac8] ;  /* 0x000ac80001057983 */ /* 0x000f220000100800 */
[----:B0-----:R-:W-:-:S03]  /*12b50*/  @!P0 IMAD.MOV.U32 R4, RZ, RZ, R58 ;  /* 0x000000ffff048224 */ /* 0x001fc600078e003a */
[----:B------:R0:W-:Y:S04]  /*12b60*/  STS.U16 [R33+UR4+0x2a80], R20 ;  /* 0x002a801421007988 */ /* 0x0001e80008000404 */
[----:B------:R-:W3:Y:S01]  /*12b70*/  LDL.LU R58, [R1+0x10] ;  /* 0x00001000013a7983 */ /* 0x000ee20000300800 */
[----:B0-----:R-:W-:-:S06]  /*12b80*/  PRMT R20, RZ, 0x7610, R20 ;  /* 0x00007610ff147816 */ /* 0x001fcc0000000014 */
[----:B----4-:R0:W4:Y:S04]  /*12b90*/  @!P0 LDG.E.U16 R20, desc[UR8][R4.64] ;  /* 0x0000000804148981 */ /* 0x010128000c1e1500 */
[----:B------:R-:W2:Y:S01]  /*12ba0*/  LDL R5, [R1+0xac0] ;  /* 0x000ac00001057983 */ /* 0x000ea20000100800 */
[----:B0-----:R-:W-:-:S03]  /*12bb0*/  @!P0 IMAD.MOV.U32 R4, RZ, RZ, R61 ;  /* 0x000000ffff048224 */ /* 0x001fc600078e003d */
[----:B------:R0:W-:Y:S04]  /*12bc0*/  STS.U16 [R33+UR4+0x2c80], R17 ;  /* 0x002c801121007988 */ /* 0x0001e80008000404 */
[----:B------:R1:W-:Y:S04]  /*12bd0*/  STS.U16 [R33+UR4+0x2cc0], R16 ;  /* 0x002cc01021007988 */ /* 0x0003e80008000404 */
[----:B------:R-:W4:Y:S01]  /*12be0*/  LDL.LU R61, [R1+0x18] ;  /* 0x00001800013d7983 */ /* 0x000f220000300800 */
[----:B0-----:R-:W-:Y:S02]  /*12bf0*/  PRMT R17, RZ, 0x7610, R17 ;  /* 0x00007610ff117816 */ /* 0x001fe40000000011 */
[----:B-1----:R-:W-:-:S04]  /*12c00*/  PRMT R16, RZ, 0x7610, R16 ;  /* 0x00007610ff107816 */ /* 0x002fc80000000010 */
[----:B--2---:R0:W2:Y:S02]  /*12c10*/  @!P0 LDG.E.U16 R17, desc[UR8][R4.64] ;  /* 0x0000000804118981 */ /* 0x0040a4000c1e1500 */
[----:B0-----:R-:W-:Y:S02]  /*12c20*/  @!P0 IMAD.MOV.U32 R4, RZ, RZ, R2 ;  /* 0x000000ffff048224 */ /* 0x001fe400078e0002 */
[----:B------:R-:W-:Y:S02]  /*12c30*/  @!P0 IMAD.MOV.U32 R5, RZ, RZ, R59 ;  /* 0x000000ffff058224 */ /* 0x000fe400078e003b */
[----:B------:R-:W2:Y:S04]  /*12c40*/  LDL.LU R59, [R1] ;  /* 0x00000000013b7983 */ /* 0x000ea80000300800 */
        /* <DEDUP_REMOVED lines=11> */
[----:B------:R-:W1:Y:S03]  /*12d00*/  S2R R2, SR_TID.X ;  /* 0x0000000000027919 */ /* 0x000e660000002100 */
[----:B------:R3:W-:Y:S02]  /*12d10*/  STS.U16 [R33+UR4+0x2e80], R8 ;  /* 0x002e800821007988 */ /* 0x0007e40008000404 */
[----:B---3--:R-:W-:-:S02]  /*12d20*/  PRMT R8, RZ, 0x7610, R8 ;  /* 0x00007610ff087816 */ /* 0x008fc40000000008 */
[----:B------:R-:W3:Y:S01]  /*12d30*/  LDL.LU R33, [R1+0x10c4] ;  /* 0x0010c40001217983 */ /* 0x000ee20000300800 */
[----:B-1----:R-:W-:-:S05]  /*12d40*/  LOP3.LUT R2, R2, 0x1f, RZ, 0xc0, !PT ;  /* 0x0000001f02027812 */ /* 0x002fca00078ec0ff */
[----:B------:R-:W-:-:S05]  /*12d50*/  IMAD.SHL.U32 R2, R2, 0x2, RZ ;  /* 0x0000000202027824 */ /* 0x000fca00078e00ff */
[----:B------:R-:W-:-:S05]  /*12d60*/  LOP3.LUT R2, R2, 0x20, RZ, 0x3c, !PT ;  /* 0x0000002002027812 */ /* 0x000fca00078e3cff */
[----:B------:R1:W-:Y:S01]  /*12d70*/  STS.U16 [R2+UR4+0x2100], R38 ;  /* 0x0021002602007988 */ /* 0x0003e20008000404 */
[----:B0-----:R-:W-:-:S04]  /*12d80*/  @!P0 LOP3.LUT R5, R5, R4, RZ, 0x3c, !PT ;  /* 0x0000000405058212 */ /* 0x001fc800078e3cff */
[----:B------:R-:W-:-:S04]  /*12d90*/  @!P0 LOP3.LUT R4, R5, R4, RZ, 0x3c, !PT ;  /* 0x0000000405048212 */ /* 0x000fc800078e3cff */
[----:B------:R-:W-:-:S05]  /*12da0*/  @!P0 LOP3.LUT R5, R5, R4, RZ, 0x3c, !PT ;  /* 0x0000000405058212 */ /* 0x000fca00078e3cff */
[----:B------:R0:W3:Y:S04]  /*12db0*/  @!P0 LDG.E.U16 R8, desc[UR8][R4.64] ;  /* 0x0000000804088981 */ /* 0x0000e8000c1e1500 */
[----:B------:R-:W0:Y:S04]  /*12dc0*/  LDL R4, [R1+0xa40] ;  /* 0x000a400001047983 */ /* 0x000e280000100800 */
[----:B------:R-:W0:Y:S04]  /*12dd0*/  LDL R5, [R1+0xa44] ;  /* 0x000a440001057983 */ /* 0x000e280000100800 */
[----:B-1----:R-:W4:Y:S01]  /*12de0*/  LDL.LU R38, [R1+0x10c0] ;  /* 0x0010c00001267983 */ /* 0x002f220000300800 */
[----:B0-----:R-:W-:-:S04]  /*12df0*/  @!P0 LOP3.LUT R5, R5, R4, RZ, 0x3c, !PT ;  /* 0x0000000405058212 */ /* 0x001fc800078e3cff */
[C---:B------:R-:W-:Y:S02]  /*12e00*/  @!P0 LOP3.LUT R4, R5.reuse, R4, RZ, 0x3c, !PT ;  /* 0x0000000405048212 */ /* 0x040fe400078e3cff */
[----:B----4-:R-:W-:Y:S02]  /*12e10*/  PRMT R38, RZ, 0x7610, R38 ;  /* 0x00007610ff267816 */ /* 0x010fe40000000026 */
[----:B------:R-:W-:-:S05]  /*12e20*/  @!P0 LOP3.LUT R5, R5, R4, RZ, 0x3c, !PT ;  /* 0x0000000405058212 */ /* 0x000fca00078e3cff */
[----:B------:R-:W4:Y:S04]  /*12e30*/  @!P0 LDG.E.U16 R38, desc[UR8][R4.64] ;  /* 0x0000000804268981 */ /* 0x000f28000c1e1500 */
[----:B------:R-:W-:Y:S04]  /*12e40*/  STS.U16 [R2+UR4+0x2140], R49 ;  /* 0x0021403102007988 */ /* 0x000fe80008000404 */
[----:B----4-:R0:W-:Y:S04]  /*12e50*/  STL [R1+0x54], R38 ;  /* 0x0000542601007387 */ /* 0x0101e80000100800 */
[----:B0-----:R-:W4:Y:S04]  /*12e60*/  LDL.LU R38, [R1+0x10bc] ;  /* 0x0010bc0001267983 */ /* 0x001f280000300800 */
[----:B------:R-:W2:Y:S04]  /*12e70*/  LDL R4, [R1+0xa08] ;  /* 0x000a080001047983 */ /* 0x000ea80000100800 */
[----:B------:R-:W2:Y:S04]  /*12e80*/  LDL R5, [R1+0xa0c] ;  /* 0x000a0c0001057983 */ /* 0x000ea80000100800 */
[----:B------:R-:W3:Y:S01]  /*12e90*/  LDL.LU R49, [R1+0x10b8] ;  /* 0x0010b80001317983 */ /* 0x000ee20000300800 */
[----:B--2---:R-:W-:-:S04]  /*12ea0*/  @!P0 LOP3.LUT R5, R5, R4, RZ, 0x3c, !PT ;  /* 0x0000000405058212 */ /* 0x004fc800078e3cff */
[C---:B------:R-:W-:Y:S02]  /*12eb0*/  @!P0 LOP3.LUT R4, R5.reuse, R4, RZ, 0x3c, !PT ;  /* 0x0000000405048212 */ /* 0x040fe400078e3cff */
[----:B---3--:R-:W-:Y:S02]  /*12ec0*/  PRMT R49, RZ, 0x7610, R49 ;  /* 0x00007610ff317816 */ /* 0x008fe40000000031 */
[----:B------:R-:W-:-:S05]  /*12ed0*/  @!P0 LOP3.LUT R5, R5, R4, RZ, 0x3c, !PT ;  /* 0x0000000405058212 */ /* 0x000fca00078e3cff */
[----:B------:R-:W2:Y:S04]  /*12ee0*/  @!P0 LDG.E.U16 R49, desc[UR8][R4.64] ;  /* 0x0000000804318981 */ /* 0x000ea8000c1e1500 */
[----:B------:R-:W-:Y:S04]  /*12ef0*/  STS.U16 [R2+UR4+0x2340], R58 ;  /* 0x0023403a02007988 */ /* 0x000fe80008000404 */
[----:B--2---:R0:W-:Y:S04]  /*12f00*/  STL [R1+0x5c], R49 ;  /* 0x00005c3101007387 */ /* 0x0041e80000100800 */
[----:B0-----:R-:W2:Y:S04]  /*12f10*/  LDL.LU R49, [R1+0x10b4] ;  /* 0x0010b40001317983 */ /* 0x001ea80000300800 */
[----:B------:R-:W3:Y:S04]  /*12f20*/  LDL R4, [R1+0xa00] ;  /* 0x000a000001047983 */ /* 0x000ee80000100800 */
[----:B------:R-:W3:Y:S04]  /*12f30*/  LDL R5, [R1+0xa04] ;  /* 0x000a040001057983 */ /* 0x000ee80000100800 */
[----:B------:R-:W4:Y:S01]  /*12f40*/  LDL.LU R58, [R1+0x10b0] ;  /* 0x0010b000013a7983 */ /* 0x000f220000300800 */
[----:B---3--:R-:W-:-:S04]  /*12f50*/  @!P0 LOP3.LUT R5, R5, R4, RZ, 0x3c, !PT ;  /* 0x0000000405058212 */ /* 0x008fc800078e3cff */
[C---:B------:R-:W-:Y:S02]  /*12f60*/  @!P0 LOP3.LUT R4, R5.reuse, R4, RZ, 0x3c, !PT ;  /* 0x0000000405048212 */ /* 0x040fe400078e3cff */
[----:B----4-:R-:W-:Y:S02]  /*12f70*/  PRMT R58, RZ, 0x7610, R58 ;  /* 0x00007610ff3a7816 */ /* 0x010fe4000000003a */
[----:B------:R-:W-:-:S05]  /*12f80*/  @!P0 LOP3.LUT R5, R5, R4, RZ, 0x3c, !PT ;  /* 0x0000000405058212 */ /* 0x000fca00078e3cff */
[----:B------:R-:W3:Y:S04]  /*12f90*/  @!P0 LDG.E.U16 R58, desc[UR8][R4.64] ;  /* 0x00000008043a8981 */ /* 0x000ee8000c1e1500 */
[----:B------:R-:W-:Y:S04]  /*12fa0*/  STS.U16 [R2+UR4+0x2300], R61 ;  /* 0x0023003d02007988 */ /* 0x000fe80008000404 */
[----:B---3--:R0:W-:Y:S04]  /*12fb0*/  STL [R1+0x250], R58 ;  /* 0x0002503a01007387 */ /* 0x0081e80000100800 */
[----:B0-----:R-:W3:Y:S04]  /*12fc0*/  LDL.LU R58, [R1+0x10ac] ;  /* 0x0010ac00013a7983 */ /* 0x001ee80000300800 */
[----:B------:R-:W4:Y:S04]  /*12fd0*/  LDL R4, [R1+0x9c8] ;  /* 0x0009c80001047983 */ /* 0x000f280000100800 */
[----:B------:R-:W4:Y:S04]  /*12fe0*/  LDL R5, [R1+0x9cc] ;  /* 0x0009cc0001057983 */ /* 0x000f280000100800 */
[----:B------:R-:W2:Y:S01]  /*12ff0*/  LDL.LU R61, [R1+0x10a8] ;  /* 0x0010a800013d7983 */ /* 0x000ea20000300800 */
[----:B----4-:R-:W-:-:S04]  /*13000*/  @!P0 LOP3.LUT R5, R5, R4, RZ, 0x3c, !PT ;  /* 0x0000000405058212 */ /* 0x010fc800078e3cff */
[C---:B------:R-:W-:Y:S02]  /*13010*/  @!P0 LOP3.LUT R4, R5.reuse, R4, RZ, 0x3c, !PT ;  /* 0x0000000405048212 */ /* 0x040fe400078e3cff */
[----:B--2---:R-:W-:Y:S02]  /*13020*/  PRMT R61, RZ, 0x7610, R61 ;  /* 0x00007610ff3d7816 */ /* 0x004fe4000000003d */
[----:B------:R-:W-:-:S05]  /*13030*/  @!P0 LOP3.LUT R5, R5, R4, RZ, 0x3c, !PT ;  /* 0x0000000405058212 */ /* 0x000fca00078e3cff */
[----:B------:R-:W2:Y:S04]  /*13040*/  @!P0 LDG.E.U16 R61, desc[UR8][R4.64] ;  /* 0x00000008043d8981 */ /* 0x000ea8000c1e1500 */
[----:B--2---:R0:W-:Y:S04]  /*13050*/  STL [R1+0x258], R61 ;  /* 0x0002583d01007387 */ /* 0x0041e80000100800 */
[----:B0-----:R-:W2:Y:S04]  /*13060*/  LDL.LU R61, [R1+0x10a4] ;  /* 0x0010a400013d7983 */ /* 0x001ea80000300800 */
[----:B------:R-:W4:Y:S04]  /*13070*/  LDL R4, [R1+0x9c0] ;  /* 0x0009c00001047983 */ /* 0x000f280000100800 */
[----:B------:R-:W4:Y:S01]  /*13080*/  LDL R5, [R1+0x9c4] ;  /* 0x0009c40001057983 */ /* 0x000f220000100800 */
[----:B---3--:R-:W-:-:S02]  /*13090*/  PRMT R58, RZ, 0x7610, R58 ;  /* 0x00007610ff3a7816 */ /* 0x008fc4000000003a */
[----:B----4-:R-:W-:-:S04]  /*130a0*/  @!P0 LOP3.LUT R5, R5, R4, RZ, 0x3c, !PT ;  /* 0x0000000405058212 */ /* 0x010fc800078e3cff */
[----:B------:R-:W-:-:S04]  /*130b0*/  @!P0 LOP3.LUT R4, R5, R4, RZ, 0x3c, !PT ;  /* 0x0000000405048212 */ /* 0x000fc800078e3cff */
[----:B------:R-:W-:-:S05]  /*130c0*/  @!P0 LOP3.LUT R5, R5, R4, RZ, 0x3c, !PT ;  /* 0x0000000405058212 */ /* 0x000fca00078e3cff */
[----:B------:R-:W3:Y:S04]  /*130d0*/  @!P0 LDG.E.U16 R58, desc[UR8][R4.64] ;  /* 0x00000008043a8981 */ /* 0x000ee8000c1e1500 */
[----:B--2---:R-:W-:Y:S04]  /*130e0*/  STS.U16 [R2+UR4+0x2500], R61 ;  /* 0x0025003d02007988 */ /* 0x004fe80008000404 */
[----:B------:R-:W-:Y:S04]  /*130f0*/  STS.U16 [R2+UR4+0x2540], R59 ;  /* 0x0025403b02007988 */ /* 0x000fe80008000404 */
[----:B---3--:R0:W-:Y:S04]  /*13100*/  STL [R1+0x320], R58 ;  /* 0x0003203a01007387 */ /* 0x0081e80000100800 */
        /* <DEDUP_REMOVED lines=17> */
[----:B------:R-:W4:Y:S04]  /*13220*/  @!P0 LDG.E.U16 R41, desc[UR8][R4.64] ;  /* 0x0000000804298981 */ /* 0x000f28000c1e1500 */
[----:B------:R-:W2:Y:S04]  /*13230*/  LDL R4, [R1+0x948] ;  /* 0x0009480001047983 */ /* 0x000ea80000100800 */
[----:B------:R-:W2:Y:S01]  /*13240*/  LDL R5, [R1+0x94c] ;  /* 0x00094c0001057983 */ /* 0x000ea20000100800 */
[----:B------:R-:W-:-:S03]  /*13250*/  PRMT R48, RZ, 0x7610, R48 ;  /* 0x00007610ff307816 */ /* 0x000fc60000000030 */
[----:B----4-:R0:W-:Y:S01]  /*13260*/  STL [R1+0x3fc], R41 ;  /* 0x0003fc2901007387 */ /* 0x0101e20000100800 */
[----:B------:R-:W-:-:S03]  /*13270*/  PRMT R38, RZ, 0x7610, R38 ;  /* 0x00007610ff267816 */ /* 0x000fc60000000026 */
[----:B0-----:R-:W4:Y:S01]  /*13280*/  LDL R41, [R1+0x904] ;  /* 0x0009040001297983 */ /* 0x001f220000100800 */
[----:B--2---:R-:W-:-:S04]  /*13290*/  @!P0 LOP3.LUT R5, R5, R4, RZ, 0x3c, !PT ;  /* 0x0000000405058212 */ /* 0x004fc800078e3cff */
[----:B------:R-:W-:-:S04]  /*132a0*/  @!P0 LOP3.LUT R4, R5, R4, RZ, 0x3c, !PT ;  /* 0x0000000405048212 */ /* 0x000fc800078e3cff */
[----:B------:R-:W-:-:S05]  /*132b0*/  @!P0 LOP3.LUT R5, R5, R4, RZ, 0x3c, !PT ;  /* 0x0000000405058212 */ /* 0x000fca00078e3cff */
[----:B------:R0:W2:Y:S04]  /*132c0*/  @!P0 LDG.E.U16 R48, desc[UR8][R4.64] ;  /* 0x0000000804308981 */ /* 0x0000a8000c1e1500 */
[----:B------:R-:W0:Y:S04]  /*132d0*/  LDL R4, [R1+0x940] ;  /* 0x0009400001047983 */ /* 0x000e280000100800 */
[----:B------:R-:W0:Y:S02]  /*132e0*/  LDL R5, [R1+0x944] ;  /* 0x0009440001057983 */ /* 0x000e240000100800 */
[----:B0-----:R-:W-:-:S04]  /*132f0*/  @!P0 LOP3.LUT R5, R5, R4, RZ, 0x3c, !PT ;  /* 0x0000000405058212 */ /* 0x001fc800078e3cff */
[----:B------:R-:W-:-:S04]  /*13300*/  @!P0 LOP3.LUT R4, R5, R4, RZ, 0x3c, !PT ;  /* 0x0000000405048212 */ /* 0x000fc800078e3cff */
[----:B------:R-:W-:-:S05]  /*13310*/  @!P0 LOP3.LUT R5, R5, R4, RZ, 0x3c, !PT ;  /* 0x0000000405058212 */ /* 0x000fca00078e3cff */
[----:B------:R-:W3:Y:S04]  /*13320*/  @!P0 LDG.E.U16 R38, desc[UR8][R4.64] ;  /* 0x0000000804268981 */ /* 0x000ee8000c1e1500 */
[----:B--2---:R0:W-:Y:S04]  /*13330*/  STL [R1+0x3f8], R48 ;  /* 0x0003f83001007387 */ /* 0x0041e80000100800 */
[----:B0-----:R-:W2:Y:S04]  /*13340*/  LDL R48, [R1+0x8cc] ;  /* 0x0008cc0001307983 */ /* 0x001ea80000100800 */
        /* <DEDUP_REMOVED lines=9> */
[----:B------:R-:W2:Y:S01]  /*133e0*/  LDL R5, [R1+0x900] ;  /* 0x0009000001057983 */ /* 0x000ea20000100800 */
[----:B------:R-:W-:Y:S01]  /*133f0*/  PRMT R3, RZ, 0x7610, R3 ;  /* 0x00007610ff037816 */ /* 0x000fe20000000003 */
[----:B0-----:R-:W-:Y:S02]  /*13400*/  @!P0 IMAD.MOV.U32 R4, RZ, RZ, R41 ;  /* 0x000000ffff048224 */ /* 0x001fe400078e0029 */
[----:B----4-:R0:W-:Y:S01]  /*13410*/  STL [R1+0x3f0], R60 ;  /* 0x0003f03c01007387 */ /* 0x0101e20000100800 */
[----:B------:R-:W-:-:S03]  /*13420*/  PRMT R29, RZ, 0x7610, R29 ;  /* 0x00007610ff1d7816 */ /* 0x000fc6000000001d */
[----:B------:R-:W4:Y:S04]  /*13430*/  LDL R41, [R1+0x884] ;  /* 0x0008840001297983 */ /* 0x000f280000100800 */
[----:B--2---:R1:W2:Y:S04]  /*13440*/  @!P0 LDG.E.U16 R3, desc[UR8][R4.64] ;  /* 0x0000000804038981 */ /* 0x0042a8000c1e1500 */
[----:B0-----:R-:W3:Y:S04]  /*13450*/  LDL R60, [R1+0x88c] ;  /* 0x00088c00013c7983 */ /* 0x001ee80000100800 */
[----:B------:R-:W4:Y:S01]  /*13460*/  LDL R5, [R1+0x8c8] ;  /* 0x0008c80001057983 */ /* 0x000f220000100800 */
[----:B-1----:R-:W-:-:S05]  /*13470*/  @!P0 IMAD.MOV.U32 R4, RZ, RZ, R48 ;  /* 0x000000ffff048224 */ /* 0x002fca00078e0030 */
[----:B----4-:R-:W4:Y:S04]  /*13480*/  @!P0 LDG.E.U16 R29, desc[UR8][R4.64] ;  /* 0x00000008041d8981 */ /* 0x010f28000c1e1500 */
[----:B--2---:R0:W-:Y:S04]  /*13490*/  STL [R1+0x3ec], R3 ;  /* 0x0003ec0301007387 */ /* 0x0041e80000100800 */
[----:B0-----:R-:W2:Y:S04]  /*134a0*/  LDL.LU R3, [R1+0x324] ;  /* 0x0003240001037983 */ /* 0x001ea80000300800 */
[----:B------:R-:W2:Y:S04]  /*134b0*/  LDL.LU R48, [R1+0x408] ;  /* 0x0004080001307983 */ /* 0x000ea80000300800 */
[----:B----4-:R0:W-:Y:S04]  /*134c0*/  STL [R1+0x3e8], R29 ;  /* 0x0003e81d01007387 */ /* 0x0101e80000100800 */
[----:B0-----:R-:W4:Y:S04]  /*134d0*/  LDL.LU R29, [R1+0x1090] ;  /* 0x00109000011d7983 */ /* 0x001f280000300800 */
[----:B------:R-:W3:Y:S04]  /*134e0*/  LDL R4, [R1+0x8c0] ;  /* 0x0008c00001047983 */ /* 0x000ee80000100800 */
[----:B------:R-:W3:Y:S01]  /*134f0*/  LDL R5, [R1+0x8c4] ;  /* 0x0008c40001057983 */ /* 0x000ee20000100800 */
[----:B------:R-:W-:-:S02]  /*13500*/  PRMT R28, RZ, 0x7610, R28 ;  /* 0x00007610ff1c7816 */ /* 0x000fc4000000001c */
[----:B---3--:R-:W-:-:S04]  /*13510*/  @!P0 LOP3.LUT R5, R5, R4, RZ, 0x3c, !PT ;  /* 0x0000000405058212 */ /* 0x008fc800078e3cff */
[----:B------:R-:W-:-:S04]  /*13520*/  @!P0 LOP3.LUT R4, R5, R4, RZ, 0x3c, !PT ;  /* 0x0000000405048212 */ /* 0x000fc800078e3cff */
[----:B------:R-:W-:-:S05]  /*13530*/  @!P0 LOP3.LUT R5, R5, R4, RZ, 0x3c, !PT ;  /* 0x0000000405058212 */ /* 0x000fca00078e3cff */
[----:B------:R-:W3:Y:S01]  /*13540*/  @!P0 LDG.E.U16 R28, desc[UR8][R4.64] ;  /* 0x00000008041c8981 */ /* 0x000ee2000c1e1500 */
[----:B------:R-:W-:-:S03]  /*13550*/  PRMT R25, RZ, 0x7610, R25 ;  /* 0x00007610ff197816 */ /* 0x000fc60000000019 */
[----:B---3--:R0:W-:Y:S04]  /*13560*/  STL [R1+0x3e4], R28 ;  /* 0x0003e41c01007387 */ /* 0x0081e80000100800 */
[----:B0-----:R-:W3:Y:S04]  /*13570*/  LDL.LU R28, [R1+0x108c] ;  /* 0x00108c00011c7983 */ /* 0x001ee80000300800 */
[----:B------:R-:W2:Y:S01]  /*13580*/  LDL R5, [R1+0x888] ;  /* 0x0008880001057983 */ /* 0x000ea20000100800 */
[----:B------:R-:W-:-:S03]  /*13590*/  @!P0 IMAD.MOV.U32 R4, RZ, RZ, R60 ;  /* 0x000000ffff048224 */ /* 0x000fc600078e003c */
[----:B------:R-:W3:Y:S04]  /*135a0*/  LDL.LU R60, [R1+0x25c] ;  /* 0x00025c00013c7983 */ /* 0x000ee80000300800 */
[----:B--2---:R-:W2:Y:S01]  /*135b0*/  @!P0 LDG.E.U16 R25, desc[UR8][R4.64] ;  /* 0x0000000804198981 */ /* 0x004ea2000c1e1500 */
[----:B------:R-:W-:-:S03]  /*135c0*/  PRMT R0, RZ, 0x7610, R0 ;  /* 0x00007610ff007816 */ /* 0x000fc60000000000 */
[----:B--2---:R0:W-:Y:S04]  /*135d0*/  STL [R1+0x3e0], R25 ;  /* 0x0003e01901007387 */ /* 0x0041e80000100800 */
[----:B0-----:R-:W2:Y:S04]  /*135e0*/  LDL.LU R25, [R1+0x1088] ;  /* 0x0010880001197983 */ /* 0x001ea80000300800 */
[----:B------:R-:W4:Y:S01]  /*135f0*/  LDL R5, [R1+0x880] ;  /* 0x0008800001057983 */ /* 0x000f220000100800 */
[----:B------:R-:W-:-:S05]  /*13600*/  @!P0 IMAD.MOV.U32 R4, RZ, RZ, R41 ;  /* 0x000000ffff048224 */ /* 0x000fca00078e0029 */
[----:B----4-:R0:W4:Y:S04]  /*13610*/  @!P0 LDG.E.U16 R0, desc[UR8][R4.64] ;  /* 0x0000000804008981 */ /* 0x010128000c1e1500 */
[----:B------:R-:W0:Y:S04]  /*13620*/  LDL R4, [R1+0x848] ;  /* 0x0008480001047983 */ /* 0x000e280000100800 */
[----:B------:R-:W0:Y:S01]  /*13630*/  LDL R5, [R1+0x84c] ;  /* 0x00084c0001057983 */ /* 0x000e220000100800 */
[----:B------:R-:W-:-:S03]  /*13640*/  PRMT R7, RZ, 0x7610, R7 ;  /* 0x00007610ff077816 */ /* 0x000fc60000000007 */
[----:B------:R-:W-:Y:S01]  /*13650*/  STS.U16 [R2+UR4+0x2740], R59 ;  /* 0x0027403b02007988 */ /* 0x000fe20008000404 */
[----:B0-----:R-:W-:-:S04]  /*13660*/  @!P0 LOP3.LUT R5, R5, R4, RZ, 0x3c, !PT ;  /* 0x0000000405058212 */ /* 0x001fc800078e3cff */
[----:B------:R-:W-:-:S04]  /*13670*/  @!P0 LOP3.LUT R4, R5, R4, RZ, 0x3c, !PT ;  /* 0x0000000405048212 */ /* 0x000fc800078e3cff */
[----:B------:R-:W-:-:S05]  /*13680*/  @!P0 LOP3.LUT R5, R5, R4, RZ, 0x3c, !PT ;  /* 0x0000000405058212 */ /* 0x000fca00078e3cff */
[----:B------:R-:W4:Y:S04]  /*13690*/  @!P0 LDG.E.U16 R7, desc[UR8][R4.64] ;  /* 0x0000000804078981 */ /* 0x000f28000c1e1500 */
[----:B------:R-:W-:Y:S04]  /*136a0*/  STS.U16 [R2+UR4+0x2700], R58 ;  /* 0x0027003a02007988 */ /* 0x000fe80008000404 */
[----:B------:R-:W-:Y:S04]  /*136b0*/  STS.U16 [R2+UR4+0x2900], R49 ;  /* 0x0029003102007988 */ /* 0x000fe80008000404 */
[----:B------:R-:W-:Y:S04]  /*136c0*/  STS.U16 [R2+UR4+0x2940], R38 ;  /* 0x0029402602007988 */ /* 0x000fe80008000404 */
[----:B------:R-:W-:Y:S04]  /*136d0*/  STS.U16 [R2+UR4+0x2b40], R33 ;  /* 0x002b402102007988 */ /* 0x000fe80008000404 */
[----:B------:R-:W-:Y:S04]  /*136e0*/  STS.U16 [R2+UR4+0x2b00], R32 ;  /* 0x002b002002007988 */ /* 0x000fe80008000404 */
[----:B------:R-:W-:Y:S04]  /*136f0*/  STS.U16 [R2+UR4+0x2d00], R29 ;  /* 0x002d001d02007988 */ /* 0x000fe80008000404 */
[----:B---3--:R-:W-:Y:S04]  /*13700*/  STS.U16 [R2+UR4+0x2d40], R28 ;  /* 0x002d401c02007988 */ /* 0x008fe80008000404 */
[----:B--2---:R-:W-:Y:S04]  /*13710*/  STS.U16 [R2+UR4+0x2f40], R25 ;  /* 0x002f401902007988 */ /* 0x004fe80008000404 */
[----:B------:R0:W-:Y:S04]  /*13720*/  STS.U16 [R2+UR4+0x2f00], R24 ;  /* 0x002f001802007988 */ /* 0x0001e80008000404 */
[----:B----4-:R1:W-:Y:S01]  /*13730*/  STL [R1+0x32c], R0 ;  /* 0x00032c0001007387 */ /* 0x0103e20000100800 */
[----:B0-----:R-:W-:-:S03]  /*13740*/  IMAD.SHL.U32 R2, R53, 0x2, RZ ;  /* 0x0000000235027824 */ /* 0x001fc600078e00ff */
[----:B-1----:R-:W2:Y:S02]  /*13750*/  LDL.LU R0, [R1+0x34] ;  /* 0x0000340001007983 */ /* 0x002ea40000300800 */
[----:B------:R-:W-:Y:S02]  /*13760*/  LOP3.LUT R2, R2, 0x30, RZ, 0x3c, !PT ;  /* 0x0000003002027812 */ /* 0x000fe400078e3cff */
[----:B------:R-:W3:Y:S04]  /*13770*/  LDL R53, [R1+0x804] ;  /* 0x0008040001357983 */ /* 0x000ee80000100800 */
[----:B------:R-:W4:Y:S04]  /*13780*/  LDL.LU R41, [R1+0x58] ;  /* 0x0000580001297983 */ /* 0x000f280000300800 */
[----:B------:R-:W2:Y:S04]  /*13790*/  LDL R4, [R1+0x840] ;  /* 0x0008400001047983 */ /* 0x000ea80000100800 */
[----:B------:R-:W2:Y:S04]  /*137a0*/  LDL R5, [R1+0x844] ;  /* 0x0008440001057983 */ /* 0x000ea80000100800 */
[----:B------:R-:W-:Y:S04]  /*137b0*/  STS.U16 [R2+UR4+0x2180], R3 ;  /* 0x0021800302007988 */ /* 0x000fe80008000404 */
[----:B------:R0:W-:Y:S04]  /*137c0*/  STL [R1+0x328], R7 ;  /* 0x0003280701007387 */ /* 0x0001e80000100800 */
[----:B0-----:R-:W4:Y:S04]  /*137d0*/  LDL.LU R7, [R1+0x28] ;  /* 0x0000280001077983 */ /* 0x001f280000300800 */
[----:B------:R-:W3:Y:S01]  /*137e0*/  LDL.LU R3, [R1+0x1084] ;  /* 0x0010840001037983 */ /* 0x000ee20000300800 */
[----:B--2---:R-:W-:-:S04]  /*137f0*/  @!P0 LOP3.LUT R5, R5, R4, RZ, 0x3c, !PT ;  /* 0x0000000405058212 */ /* 0x004fc800078e3cff */
[----:B------:R-:W-:-:S04]  /*13800*/  @!P0 LOP3.LUT R4, R5, R4, RZ, 0x3c, !PT ;  /* 0x0000000405048212 */ /* 0x000fc800078e3cff */
[----:B------:R-:W-:Y:S02]  /*13810*/  @!P0 LOP3.LUT R5, R5, R4, RZ, 0x3c, !PT ;  /* 0x0000000405058212 */ /* 0x000fe400078e3cff */
[----:B---3--:R-:W-:-:S06]  /*13820*/  PRMT R3, RZ, 0x7610, R3 ;  /* 0x00007610ff037816 */ /* 0x008fcc0000000003 */
        /* <DEDUP_REMOVED lines=12> */
[----:B------:R-:W4:Y:S04]  /*138f0*/  LDL.LU R4, [R1+0x254] ;  /* 0x0002540001047983 */ /* 0x000f280000300800 */
[----:B------:R-:W4:Y:S01]  /*13900*/  LDL R5, [R1+0x800] ;  /* 0x0008000001057983 */ /* 0x000f220000100800 */
[----:B--2---:R-:W-:-:S03]  /*13910*/  PRMT R3, RZ, 0x7610, R3 ;  /* 0x00007610ff037816 */ /* 0x004fc60000000003 */
[----:B---3--:R0:W-:Y:S04]  /*13920*/  STL [R1+0x408], R48 ;  /* 0x0004083001007387 */ /* 0x0081e80000100800 */
[----:B----4-:R1:W-:Y:S04]  /*13930*/  STS.U16 [R2+UR4+0x23c0], R4 ;  /* 0x0023c00402007988 */ /* 0x0103e80008000404 */
[----:B0-----:R-:W2:Y:S01]  /*13940*/  LDL.LU R48, [R1+0xc] ;  /* 0x00000c0001307983 */ /* 0x001ea20000300800 */
[----:B-1----:R-:W-:-:S03]  /*13950*/  @!P0 IMAD.MOV.U32 R4, RZ, RZ, R53 ;  /* 0x000000ffff048224 */ /* 0x002fc600078e0035 */
[----:B------:R-:W3:Y:S04]  /*13960*/  LDL.LU R53, [R1+0x14] ;  /* 0x0000140001357983 */ /* 0x000ee80000300800 */
[----:B------:R0:W4:Y:S04]  /*13970*/  @!P0 LDG.E.U16 R3, desc[UR8][R4.64] ;  /* 0x0000000804038981 */ /* 0x000128000c1e1500 */
[----:B------:R-:W0:Y:S04]  /*13980*/  LDL R4, [R1+0x7c8] ;  /* 0x0007c80001047983 */ /* 0x000e280000100800 */
[----:B------:R-:W0:Y:S01]  /*13990*/  LDL R5, [R1+0x7cc] ;  /* 0x0007cc0001057983 */ /* 0x000e220000100800 */
[----:B------:R-:W-:-:S02]  /*139a0*/  PRMT R6, RZ, 0x7610, R6 ;  /* 0x00007610ff067816 */ /* 0x000fc40000000006 */
[----:B0-----:R-:W-:-:S04]  /*139b0*/  @!P0 LOP3.LUT R5, R5, R4, RZ, 0x3c, !PT ;  /* 0x0000000405058212 */ /* 0x001fc800078e3cff */
[----:B------:R-:W-:-:S04]  /*139c0*/  @!P0 LOP3.LUT R4, R5, R4, RZ, 0x3c, !PT ;  /* 0x0000000405048212 */ /* 0x000fc800078e3cff */
[----:B------:R-:W-:-:S05]  /*139d0*/  @!P0 LOP3.LUT R5, R5, R4, RZ, 0x3c, !PT ;  /* 0x0000000405058212 */ /* 0x000fca00078e3cff */
[----:B------:R-:W2:Y:S04]  /*139e0*/  @!P0 LDG.E.U16 R6, desc[UR8][R4.64] ;  /* 0x0000000804068981 */ /* 0x000ea8000c1e1500 */
[----:B------:R0:W-:Y:S04]  /*139f0*/  STS.U16 [R2+UR4+0x2380], R60 ;  /* 0x0023803c02007988 */ /* 0x0001e80008000404 */
[----:B0-----:R-:W3:Y:S04]  /*13a00*/  LDL.LU R60, [R1+0x4] ;  /* 0x00000400013c7983 */ /* 0x001ee80000300800 */
[----:B----4-:R0:W-:Y:S04]  /*13a10*/  STL [R1+0x324], R3 ;  /* 0x0003240301007387 */ /* 0x0101e80000100800 */
[----:B0-----:R-:W4:Y:S04]  /*13a20*/  LDL.LU R3, [R1+0x748] ;  /* 0x0007480001037983 */ /* 0x001f280000300800 */
        /* <DEDUP_REMOVED lines=22> */
[----:B------:R-:W-:Y:S04]  /*13b90*/  STS.U16 [R2+UR4+0x27c0], R7 ;  /* 0x0027c00702007988 */ /* 0x000fe80008000404 */
[----:B--2---:R0:W-:Y:S04]  /*13ba0*/  STL [R1+0x58], R41 ;  /* 0x0000582901007387 */ /* 0x0041e80000100800 */
[----:B0-----:R-:W2:Y:S04]  /*13bb0*/  LDL.LU R41, [R1+0x1068] ;  /* 0x0010680001297983 */ /* 0x001ea80000300800 */
[----:B------:R-:W4:Y:S04]  /*13bc0*/  LDL R4, [R1+0x780] ;  /* 0x0007800001047983 */ /* 0x000f280000100800 */
[----:B------:R-:W4:Y:S04]  /*13bd0*/  LDL R5, [R1+0x784] ;  /* 0x0007840001057983 */ /* 0x000f280000100800 */
[----:B------:R-:W3:Y:S01]  /*13be0*/  LDL.LU R7, [R1+0x1064] ;  /* 0x0010640001077983 */ /* 0x000ee20000300800 */
[----:B----4-:R-:W-:-:S04]  /*13bf0*/  @!P0 LOP3.LUT R5, R5, R4, RZ, 0x3c, !PT ;  /* 0x0000000405058212 */ /* 0x010fc800078e3cff */
[C---:B------:R-:W-:Y:S02]  /*13c00*/  @!P0 LOP3.LUT R4, R5.reuse, R4, RZ, 0x3c, !PT ;  /* 0x0000000405048212 */ /* 0x040fe400078e3cff */
[----:B---3--:R-:W-:Y:S02]  /*13c10*/  PRMT R7, RZ, 0x7610, R7 ;  /* 0x00007610ff077816 */ /* 0x008fe40000000007 */
[----:B------:R-:W-:-:S05]  /*13c20*/  @!P0 LOP3.LUT R5, R5, R4, RZ, 0x3c, !PT ;  /* 0x0000000405058212 */ /* 0x000fca00078e3cff */
[----:B------:R-:W3:Y:S04]  /*13c30*/  @!P0 LDG.E.U16 R7, desc[UR8][R4.64] ;  /* 0x0000000804078981 */ /* 0x000ee8000c1e1500 */
[----:B---3--:R0:W-:Y:S04]  /*13c40*/  STL [R1+0x34], R7 ;  /* 0x0000340701007387 */ /* 0x0081e80000100800 */
[----:B0-----:R-:W3:Y:S04]  /*13c50*/  LDL.LU R7, [R1+0x1060] ;  /* 0x0010600001077983 */ /* 0x001ee80000300800 */
[----:B------:R-:W4:Y:S04]  /*13c60*/  LDL.LU R4, [R1+0x40c] ;  /* 0x00040c0001047983 */ /* 0x000f280000300800 */
[----:B------:R-:W2:Y:S01]  /*13c70*/  LDL R5, [R1+0x74c] ;  /* 0x00074c0001057983 */ /* 0x000ea20000100800 */
[----:B---3--:R-:W-:-:S03]  /*13c80*/  PRMT R7, RZ, 0x7610, R7 ;  /* 0x00007610ff077816 */ /* 0x008fc60000000007 */
[----:B----4-:R2:W-:Y:S02]  /*13c90*/  STS.U16 [R2+UR4+0x2780], R4 ;  /* 0x0027800402007988 */ /* 0x0105e40008000404 */
[----:B--2---:R-:W-:Y:S02]  /*13ca0*/  @!P0 IMAD.MOV.U32 R4, RZ, RZ, R5 ;  /* 0x000000ffff048224 */ /* 0x004fe400078e0005 */
[----:B------:R-:W-:-:S05]  /*13cb0*/  @!P0 IMAD.MOV.U32 R5, RZ, RZ, R3 ;  /* 0x000000ffff058224 */ /* 0x000fca00078e0003 */
[----:B------:R-:W2:Y:S04]  /*13cc0*/  @!P0 LDG.E.U16 R7, desc[UR8][R4.64] ;  /* 0x0000000804078981 */ /* 0x000ea8000c1e1500 */
[----:B------:R-:W-:Y:S04]  /*13cd0*/  STL [R1+0xb28], R3 ;  /* 0x000b280301007387 */ /* 0x000fe80000100800 */
        /* <DEDUP_REMOVED lines=35> */
[----:B------:R-:W4:Y:S04]  /*13f10*/  LDL R4, [R1+0xab8] ;  /* 0x000ab80001047983 */ /* 0x000f280000100800 */
[----:B------:R-:W4:Y:S04]  /*13f20*/  LDL R5, [R1+0xabc] ;  /* 0x000abc0001057983 */ /* 0x000f280000100800 */
[----:B---3--:R0:W-:Y:S04]  /*13f30*/  STS.U16 [R2+UR4+0x2b80], R60 ;  /* 0x002b803c02007988 */ /* 0x0081e80008000404 */
[----:B0-----:R-:W3:Y:S01]  /*13f40*/  LDL.LU R60, [R1+0x1040] ;  /* 0x00104000013c7983 */ /* 0x001ee20000300800 */
[----:B----4-:R-:W-:-:S04]  /*13f50*/  @!P0 LOP3.LUT R5, R5, R4, RZ, 0x3c, !PT ;  /* 0x0000000405058212 */ /* 0x010fc800078e3cff */
[----:B------:R-:W-:-:S04]  /*13f60*/  @!P0 LOP3.LUT R4, R5, R4, RZ, 0x3c, !PT ;  /* 0x0000000405048212 */ /* 0x000fc800078e3cff */
[----:B------:R-:W-:Y:S02]  /*13f70*/  @!P0 LOP3.LUT R5, R5, R4, RZ, 0x3c, !PT ;  /* 0x0000000405058212 */ /* 0x000fe400078e3cff */
[----:B---3--:R-:W-:-:S06]  /*13f80*/  PRMT R60, RZ, 0x7610, R60 ;  /* 0x00007610ff3c7816 */ /* 0x008fcc000000003c */
[----:B------:R-:W3:Y:S04]  /*13f90*/  @!P0 LDG.E.U16 R60, desc[UR8][R4.64] ;  /* 0x00000008043c8981 */ /* 0x000ee8000c1e1500 */
[----:B---3--:R0:W-:Y:S04]  /*13fa0*/  STL [R1+0x14], R60 ;  /* 0x0000143c01007387 */ /* 0x0081e80000100800 */
[----:B0-----:R-:W3:Y:S04]  /*13fb0*/  LDL.LU R60, [R1+0x103c] ;  /* 0x00103c00013c7983 */ /* 0x001ee80000300800 */
[----:B------:R-:W4:Y:S04]  /*13fc0*/  LDL R4, [R1+0xab0] ;  /* 0x000ab00001047983 */ /* 0x000f280000100800 */
[----:B------:R-:W4:Y:S01]  /*13fd0*/  LDL R5, [R1+0xab4] ;  /* 0x000ab40001057983 */ /* 0x000f220000100800 */
[----:B---3--:R-:W-:-:S02]  /*13fe0*/  PRMT R60, RZ, 0x7610, R60 ;  /* 0x00007610ff3c7816 */ /* 0x008fc4000000003c */
[----:B----4-:R-:W-:-:S04]  /*13ff0*/  @!P0 LOP3.LUT R5, R5, R4, RZ, 0x3c, !PT ;  /* 0x0000000405058212 */ /* 0x010fc800078e3cff */
        /* <DEDUP_REMOVED lines=14> */
[----:B---3--:R-:W-:Y:S02]  /*140e0*/  PRMT R60, RZ, 0x7610, R60 ;  /* 0x00007610ff3c7816 */ /* 0x008fe4000000003c */
[----:B0-----:R-:W-:-:S04]  /*140f0*/  @!P0 LOP3.LUT R5, R5, R4, RZ, 0x3c, !PT ;  /* 0x0000000405058212 */ /* 0x001fc800078e3cff */
[----:B------:R-:W-:-:S04]  /*14100*/  @!P0 LOP3.LUT R4, R5, R4, RZ, 0x3c, !PT ;  /* 0x0000000405048212 */ /* 0x000fc800078e3cff */
[----:B------:R-:W-:-:S05]  /*14110*/  @!P0 LOP3.LUT R5, R5, R4, RZ, 0x3c, !PT ;  /* 0x0000000405058212 */ /* 0x000fca00078e3cff */
[----:B------:R-:W3:Y:S04]  /*14120*/  @!P0 LDG.E.U16 R60, desc[UR8][R4.64] ;  /* 0x00000008043c8981 */ /* 0x000ee8000c1e1500 */
[----:B--2---:R-:W-:Y:S04]  /*14130*/  STS.U16 [R2+UR4+0x2d80], R53 ;  /* 0x002d803502007988 */ /* 0x004fe80008000404 */
[----:B----4-:R0:W-:Y:S04]  /*14140*/  STL [R1+0xc], R3 ;  /* 0x00000c0301007387 */ /* 0x0101e80000100800 */
[----:B------:R-:W-:Y:S04]  /*14150*/  STS.U16 [R2+UR4+0x2dc0], R48 ;  /* 0x002dc03002007988 */ /* 0x000fe80008000404 */
[----:B------:R-:W-:Y:S04]  /*14160*/  STS.U16 [R2+UR4+0x2fc0], R7 ;  /* 0x002fc00702007988 */ /* 0x000fe80008000404 */
[----:B0-----:R-:W2:Y:S04]  /*14170*/  LDL R3, [R1+0x9fc] ;  /* 0x0009fc0001037983 */ /* 0x001ea80000100800 */
[----:B------:R0:W-:Y:S04]  /*14180*/  STL [R1+0x1030], R7 ;  /* 0x0010300701007387 */ /* 0x0001e80000100800 */
[----:B0-----:R-:W4:Y:S04]  /*14190*/  LDL R7, [R1+0xa34] ;  /* 0x000a340001077983 */ /* 0x001f280000100800 */
[----:B---3--:R0:W-:Y:S04]  /*141a0*/  STL [R1+0x8], R60 ;  /* 0x0000083c01007387 */ /* 0x0081e80000100800 */
[----:B0-----:R-:W3:Y:S04]  /*141b0*/  LDL.LU R60, [R1+0x1034] ;  /* 0x00103400013c7983 */ /* 0x001ee80000300800 */
[----:B------:R-:W2:Y:S04]  /*141c0*/  LDL R4, [R1+0xa38] ;  /* 0x000a380001047983 */ /* 0x000ea80000100800 */
[----:B------:R-:W2:Y:S01]  /*141d0*/  LDL R5, [R1+0xa3c] ;  /* 0x000a3c0001057983 */ /* 0x000ea20000100800 */
[----:B------:R-:W-:-:S02]  /*141e0*/  PRMT R0, RZ, 0x7610, R0 ;  /* 0x00007610ff007816 */ /* 0x000fc40000000000 */
[----:B--2---:R-:W-:-:S04]  /*141f0*/  @!P0 LOP3.LUT R5, R5, R4, RZ, 0x3c, !PT ;  /* 0x0000000405058212 */ /* 0x004fc800078e3cff */
[----:B------:R-:W-:-:S04]  /*14200*/  @!P0 LOP3.LUT R4, R5, R4, RZ, 0x3c, !PT ;  /* 0x0000000405048212 */ /* 0x000fc800078e3cff */
[----:B------:R-:W-:-:S05]  /*14210*/  @!P0 LOP3.LUT R5, R5, R4, RZ, 0x3c, !PT ;  /* 0x0000000405058212 */ /* 0x000fca00078e3cff */
[----:B------:R4:W2:Y:S04]  /*14220*/  @!P0 LDG.E.U16 R0, desc[UR8][R4.64] ;  /* 0x0000000804008981 */ /* 0x0008a8000c1e1500 */
[----:B------:R-:W2:Y:S01]  /*14230*/  LDL R5, [R1+0xa30] ;  /* 0x000a300001057983 */ /* 0x000ea20000100800 */
[----:B---3--:R-:W-:Y:S01]  /*14240*/  PRMT R60, RZ, 0x7610, R60 ;  /* 0x00007610ff3c7816 */ /* 0x008fe2000000003c */
[----:B----4-:R-:W-:Y:S02]  /*14250*/  @!P0 IMAD.MOV.U32 R4, RZ, RZ, R7 ;  /* 0x000000ffff048224 */ /* 0x010fe400078e0007 */
[----:B--2---:R0:W-:Y:S01]  /*14260*/  STL [R1+0x1000], R0 ;  /* 0x0010000001007387 */ /* 0x0041e20000100800 */
[----:B------:R-:W-:-:S03]  /*14270*/  PRMT R61, RZ, 0x7610, R61 ;  /* 0x00007610ff3d7816 */ /* 0x000fc6000000003d */
[----:B------:R-:W2:Y:S04]  /*14280*/  LDL R7, [R1+0x9bc] ;  /* 0x0009bc0001077983 */ /* 0x000ea80000100800 */
[----:B0-----:R-:W3:Y:S04]  /*14290*/  LDL R0, [R1+0x9f8] ;  /* 0x0009f80001007983 */ /* 0x001ee80000100800 */
[----:B------:R0:W4:Y:S02]  /*142a0*/  @!P0 LDG.E.U16 R60, desc[UR8][R4.64] ;  /* 0x00000008043c8981 */ /* 0x000124000c1e1500 */
[----:B0-----:R-:W-:-:S02]  /*142b0*/  @!P0 IMAD.MOV.U32 R4, RZ, RZ, R3 ;  /* 0x000000ffff048224 */ /* 0x001fc400078e0003 */
[----:B---3--:R-:W-:Y:S01]  /*142c0*/  @!P0 IMAD.MOV.U32 R5, RZ, RZ, R0 ;  /* 0x000000ffff058224 */ /* 0x008fe200078e0000 */
[----:B----4-:R0:W-:Y:S04]  /*142d0*/  STL [R1+0x1004], R60 ;  /* 0x0010043c01007387 */ /* 0x0101e80000100800 */
[----:B------:R1:W3:Y:S01]  /*142e0*/  @!P0 LDG.E.U16 R61, desc[UR8][R4.64] ;  /* 0x00000008043d8981 */ /* 0x0002e2000c1e1500 */
[----:B------:R-:W-:-:S03]  /*142f0*/  PRMT R59, RZ, 0x7610, R59 ;  /* 0x00007610ff3b7816 */ /* 0x000fc6000000003b */
[----:B------:R-:W4:Y:S04]  /*14300*/  LDL R3, [R1+0x9b0] ;  /* 0x0009b00001037983 */ /* 0x000f280000100800 */
[----:B0-----:R-:W1:Y:S04]  /*14310*/  LDL R60, [R1+0x9f4] ;  /* 0x0009f400013c7983 */ /* 0x001e680000100800 */
[----:B------:R-:W2:Y:S04]  /*14320*/  LDL R5, [R1+0x9f0] ;  /* 0x0009f00001057983 */ /* 0x000ea80000100800 */
[----:B------:R-:W4:Y:S01]  /*14330*/  LDL R0, [R1+0x9b4] ;  /* 0x0009b40001007983 */ /* 0x000f220000100800 */
[----:B-1----:R-:W-:-:S03]  /*14340*/  @!P0 IMAD.MOV.U32 R4, RZ, RZ, R60 ;  /* 0x000000ffff048224 */ /* 0x002fc600078e003c */
[----:B---3--:R0:W-:Y:S04]  /*14350*/  STL [R1+0x1008], R61 ;  /* 0x0010083d01007387 */ /* 0x0081e80000100800 */
[----:B--2---:R1:W2:Y:S04]  /*14360*/  @!P0 LDG.E.U16 R59, desc[UR8][R4.64] ;  /* 0x00000008043b8981 */ /* 0x0042a8000c1e1500 */
[----:B------:R-:W3:Y:S04]  /*14370*/  LDL R60, [R1+0x97c] ;  /* 0x00097c00013c7983 */ /* 0x000ee80000100800 */
[----:B0-----:R-:W3:Y:S04]  /*14380*/  LDL R61, [R1+0x978] ;  /* 0x00097800013d7983 */ /* 0x001ee80000100800 */
[----:B------:R-:W4:Y:S01]  /*14390*/  LDL R5, [R1+0x9b8] ;  /* 0x0009b80001057983 */ /* 0x000f220000100800 */
[----:B------:R-:W-:Y:S01]  /*143a0*/  PRMT R58, RZ, 0x7610, R58 ;  /* 0x00007610ff3a7816 */ /* 0x000fe2000000003a */
[----:B-1----:R-:W-:-:S02]  /*143b0*/  @!P0 IMAD.MOV.U32 R4, RZ, RZ, R7 ;  /* 0x000000ffff048224 */ /* 0x002fc400078e0007 */
[----:B--2---:R0:W-:Y:S04]  /*143c0*/  STL [R1+0x100c], R59 ;  /* 0x00100c3b01007387 */ /* 0x0041e80000100800 */
[----:B------:R-:W2:Y:S04]  /*143d0*/  LDL R7, [R1+0x974] ;  /* 0x0009740001077983 */ /* 0x000ea80000100800 */
[----:B0-----:R-:W2:Y:S04]  /*143e0*/  LDL R59, [R1+0x970] ;  /* 0x00097000013b7983 */ /* 0x001ea80000100800 */
[----:B----4-:R0:W4:Y:S01]  /*143f0*/  @!P0 LDG.E.U16 R58, desc[UR8][R4.64] ;  /* 0x00000008043a8981 */ /* 0x010122000c1e1500 */
[----:B------:R-:W-:-:S02]  /*14400*/  PRMT R57, RZ, 0x7610, R57 ;  /* 0x00007610ff397816 */ /* 0x000fc40000000039 */
[----:B------:R-:W-:Y:S01]  /*14410*/  PRMT R56, RZ, 0x7610, R56 ;  /* 0x00007610ff387816 */ /* 0x000fe20000000038 */
[----:B0-----:R-:W-:Y:S02]  /*14420*/  @!P0 IMAD.MOV.U32 R4, RZ, RZ, R0 ;  /* 0x000000ffff048224 */ /* 0x001fe400078e0000 */
[----:B------:R-:W-:-:S05]  /*14430*/  @!P0 IMAD.MOV.U32 R5, RZ, RZ, R3 ;  /* 0x000000ffff058224 */ /* 0x000fca00078e0003 */
[----:B------:R3:W4:Y:S01]  /*14440*/  @!P0 LDG.E.U16 R57, desc[UR8][R4.64] ;  /* 0x0000000804398981 */ /* 0x000722000c1e1500 */
[----:B------:R-:W-:Y:S01]  /*14450*/  PRMT R55, RZ, 0x7610, R55 ;  /* 0x00007610ff377816 */ /* 0x000fe20000000037 */
[----:B---3--:R-:W-:Y:S02]  /*14460*/  @!P0 IMAD.MOV.U32 R4, RZ, RZ, R60 ;  /* 0x000000ffff048224 */ /* 0x008fe400078e003c */
[----:B------:R-:W-:-:S05]  /*14470*/  @!P0 IMAD.MOV.U32 R5, RZ, RZ, R61 ;  /* 0x000000ffff058224 */ /* 0x000fca00078e003d */
[----:B------:R2:W3:Y:S02]  /*14480*/  @!P0 LDG.E.U16 R56, desc[UR8][R4.64] ;  /* 0x0000000804388981 */ /* 0x0004e4000c1e1500 */
[----:B--2---:R-:W-:Y:S02]  /*14490*/  @!P0 IMAD.MOV.U32 R4, RZ, RZ, R7 ;  /* 0x000000ffff048224 */ /* 0x004fe400078e0007 */
[----:B------:R-:W-:Y:S01]  /*144a0*/  @!P0 IMAD.MOV.U32 R5, RZ, RZ, R59 ;  /* 0x000000ffff058224 */ /* 0x000fe200078e003b */
[----:B----4-:R0:W-:Y:S04]  /*144b0*/  STL [R1+0x1010], R58 ;  /* 0x0010103a01007387 */ /* 0x0101e80000100800 */
[----:B------:R-:W2:Y:S04]  /*144c0*/  LDL R3, [R1+0x938] ;  /* 0x0009380001037983 */ /* 0x000ea80000100800 */
[----:B------:R-:W4:Y:S04]  /*144d0*/  LDL R0, [R1+0x93c] ;  /* 0x00093c0001007983 */ /* 0x000f280000100800 */
[----:B------:R2:W4:Y:S04]  /*144e0*/  @!P0 LDG.E.U16 R55, desc[UR8][R4.64] ;  /* 0x0000000804378981 */ /* 0x000528000c1e1500 */
[----:B------:R1:W-:Y:S04]  /*144f0*/  STL [R1+0x1014], R57 ;  /* 0x0010143901007387 */ /* 0x0003e80000100800 */
[----:B0-----:R-:W4:Y:S04]  /*14500*/  LDL R58, [R1+0x930] ;  /* 0x00093000013a7983 */ /* 0x001f280000100800 */
[----:B-1----:R-:W4:Y:S01]  /*14510*/  LDL R57, [R1+0x934] ;  /* 0x0009340001397983 */ /* 0x002f220000100800 */
[----:B------:R-:W-:-:S03]  /*14520*/  PRMT R54, RZ, 0x7610, R54 ;  /* 0x00007610ff367816 */ /* 0x000fc60000000036 */
[----:B---3--:R0:W-:Y:S04]  /*14530*/  STL [R1+0x1018], R56 ;  /* 0x0010183801007387 */ /* 0x0081e80000100800 */
[----:B------:R-:W3:Y:S04]  /*14540*/  LDL R7, [R1+0x8fc] ;  /* 0x0008fc0001077983 */ /* 0x000ee80000100800 */
[----:B0-----:R-:W3:Y:S04]  /*14550*/  LDL R56, [R1+0x8f8] ;  /* 0x0008f80001387983 */ /* 0x001ee80000100800 */
[----:B------:R0:W-:Y:S01]  /*14560*/  STS.U16 [R2+UR4+0x2f80], R41 ;  /* 0x002f802902007988 */ /* 0x0001e20008000404 */
[----:B--2---:R-:W-:-:S02]  /*14570*/  @!P0 IMAD.MOV.U32 R5, RZ, RZ, R3 ;  /* 0x000000ffff058224 */ /* 0x004fc400078e0003 */
[----:B----4-:R-:W-:Y:S01]  /*14580*/  @!P0 IMAD.MOV.U32 R4, RZ, RZ, R0 ;  /* 0x000000ffff048224 */ /* 0x010fe200078e0000 */
[----:B------:R-:W-:Y:S04]  /*14590*/  STL [R1+0x101c], R55 ;  /* 0x00101c3701007387 */ /* 0x000fe80000100800 */
[----:B------:R-:W2:Y:S04]  /*145a0*/  LDL R3, [R1+0x8f0] ;  /* 0x0008f00001037983 */ /* 0x000ea80000100800 */
[----:B------:R-:W4:Y:S04]  /*145b0*/  LDL R0, [R1+0x8f4] ;  /* 0x0008f40001007983 */ /* 0x000f280000100800 */
[----:B------:R1:W4:Y:S01]  /*145c0*/  @!P0 LDG.E.U16 R54, desc[UR8][R4.64] ;  /* 0x0000000804368981 */ /* 0x000322000c1e1500 */
[----:B0-----:R-:W0:Y:S01]  /*145d0*/  S2R R2, SR_TID.X ;  /* 0x0000000000027919 */ /* 0x001e220000002100 */
[----:B------:R-:W-:Y:S01]  /*145e0*/  PRMT R53, RZ, 0x7610, R53 ;  /* 0x00007610ff357816 */ /* 0x000fe20000000035 */
[----:B-1----:R-:W-:-:S02]  /*145f0*/  @!P0 IMAD.MOV.U32 R4, RZ, RZ, R57 ;  /* 0x000000ffff048224 */ /* 0x002fc400078e0039 */
[----:B------:R-:W-:-:S05]  /*14600*/  @!P0 IMAD.MOV.U32 R5, RZ, RZ, R58 ;  /* 0x000000ffff058224 */ /* 0x000fca00078e003a */
[----:B------:R3:W4:Y:S01]  /*14610*/  @!P0 LDG.E.U16 R53, desc[UR8][R4.64] ;  /* 0x0000000804358981 */ /* 0x000722000c1e1500 */
[----:B0-----:R-:W-:-:S05]  /*14620*/  LOP3.LUT R2, R2, 0x1f, RZ, 0xc0, !PT ;  /* 0x0000001f02027812 */ /* 0x001fca00078ec0ff */
[----:B------:R-:W-:Y:S02]  /*14630*/  IMAD.SHL.U32 R2, R2, 0x2, RZ ;  /* 0x0000000202027824 */ /* 0x000fe400078e00ff */
[----:B---3--:R-:W-:-:S03]  /*14640*/  @!P0 IMAD.MOV.U32 R4, RZ, RZ, R7 ;  /* 0x000000ffff048224 */ /* 0x008fc600078e0007 */
[----:B------:R0:W-:Y:S01]  /*14650*/  STS.U16 [R2+UR4+0x600], R52 ;  /* 0x0006003402007988 */ /* 0x0001e20008000404 */
[----:B------:R-:W-:-:S03]  /*14660*/  @!P0 IMAD.MOV.U32 R5, RZ, RZ, R56 ;  /* 0x000000ffff058224 */ /* 0x000fc600078e0038 */
[----:B------:R1:W-:Y:S01]  /*14670*/  STS.U16 [R2+UR4+0x640], R51 ;  /* 0x0006403302007988 */ /* 0x0003e20008000404 */
[----:B0-----:R-:W-:Y:S02]  /*14680*/  PRMT R52, RZ, 0x7610, R52 ;  /* 0x00007610ff347816 */ /* 0x001fe40000000034 */
[----:B-1----:R-:W-:-:S04]  /*14690*/  PRMT R51, RZ, 0x7610, R51 ;  /* 0x00007610ff337816 */ /* 0x002fc80000000033 */
[----:B------:R2:W3:Y:S02]  /*146a0*/  @!P0 LDG.E.U16 R52, desc[UR8][R4.64] ;  /* 0x0000000804348981 */ /* 0x0004e4000c1e1500 */
[----:B--2---:R-:W-:Y:S02]  /*146b0*/  @!P0 IMAD.MOV.U32 R5, RZ, RZ, R3 ;  /* 0x000000ffff058224 */ /* 0x004fe400078e0003 */
[----:B----4-:R-:W-:Y:S01]  /*146c0*/  @!P0 IMAD.MOV.U32 R4, RZ, RZ, R0 ;  /* 0x000000ffff048224 */ /* 0x010fe200078e0000 */
[----:B------:R0:W-:Y:S04]  /*146d0*/  STL [R1+0x1020], R54 ;  /* 0x0010203601007387 */ /* 0x0001e80000100800 */
[----:B------:R-:W2:Y:S04]  /*146e0*/  LDL R55, [R1+0x8b8] ;  /* 0x0008b80001377983 */ /* 0x000ea80000100800 */
[----:B------:R2:W4:Y:S04]  /*146f0*/  @!P0 LDG.E.U16 R51, desc[UR8][R4.64] ;  /* 0x0000000804338981 */ /* 0x000528000c1e1500 */
[----:B0-----:R-:W4:Y:S04]  /*14700*/  LDL R54, [R1+0x8bc] ;  /* 0x0008bc0001367983 */ /* 0x001f280000100800 */
[----:B------:R0:W-:Y:S04]  /*14710*/  STL [R1+0x1024], R53 ;  /* 0x0010243501007387 */ /* 0x0001e80000100800 */
[----:B------:R-:W4:Y:S04]  /*14720*/  LDL R7, [R1+0x8b4] ;  /* 0x0008b40001077983 */ /* 0x000f280000100800 */
[----:B0-----:R-:W4:Y:S04]  /*14730*/  LDL R53, [R1+0x8b0] ;  /* 0x0008b00001357983 */ /* 0x001f280000100800 */
[----:B---3--:R0:W-:Y:S04]  /*14740*/  STL [R1+0x1028], R52 ;  /* 0x0010283401007387 */ /* 0x0081e80000100800 */
[----:B------:R-:W3:Y:S04]  /*14750*/  LDL R3, [R1+0x878] ;  /* 0x0008780001037983 */ /* 0x000ee80000100800 */
[----:B------:R-:W3:Y:S01]  /*14760*/  LDL R0, [R1+0x87c] ;  /* 0x00087c0001007983 */ /* 0x000ee20000100800 */
[----:B--2---:R-:W-:-:S03]  /*14770*/  @!P0 IMAD.MOV.U32 R5, RZ, RZ, R55 ;  /* 0x000000ffff058224 */ /* 0x004fc600078e0037 */
[----:B----4-:R1:W-:Y:S01]  /*14780*/  STL [R1+0x102c], R51 ;  /* 0x00102c3301007387 */ /* 0x0103e20000100800 */
[----:B------:R-:W-:-:S03]  /*14790*/  @!P0 IMAD.MOV.U32 R4, RZ, RZ, R54 ;  /* 0x000000ffff048224 */ /* 0x000fc600078e0036 */
[----:B------:R-:W2:Y:S04]  /*147a0*/  LDL R55, [R1+0x870] ;  /* 0x0008700001377983 */ /* 0x000ea80000100800 */
[----:B------:R-:W4:Y:S04]  /*147b0*/  LDL R54, [R1+0x874] ;  /* 0x0008740001367983 */ /* 0x000f280000100800 */
[----:B0-----:R-:W4:Y:S04]  /*147c0*/  LDL R52, [R1+0x838] ;  /* 0x0008380001347983 */ /* 0x001f280000100800 */
[----:B-1----:R-:W4:Y:S04]  /*147d0*/  LDL R51, [R1+0x83c] ;  /* 0x00083c0001337983 */ /* 0x002f280000100800 */
[----:B------:R0:W-:Y:S01]  /*147e0*/  STS.U16 [R2+UR4+0x440], R50 ;  /* 0x0004403202007988 */ /* 0x0001e20008000404 */
[----:B------:R-:W-:-:S02]  /*147f0*/  PRMT R49, RZ, 0x7610, R49 ;  /* 0x00007610ff317816 */ /* 0x000fc40000000031 */
[----:B0-----:R-:W-:-:S06]  /*14800*/  PRMT R50, RZ, 0x7610, R50 ;  /* 0x00007610ff327816 */ /* 0x001fcc0000000032 */
[----:B------:R0:W4:Y:S01]  /*14810*/  @!P0 LDG.E.U16 R50, desc[UR8][R4.64] ;  /* 0x0000000804328981 */ /* 0x000122000c1e1500 */
[----:B------:R-:W-:Y:S01]  /*14820*/  PRMT R48, RZ, 0x7610, R48 ;  /* 0x00007610ff307816 */ /* 0x000fe20000000030 */
[----:B0-----:R-:W-:Y:S02]  /*14830*/  @!P0 IMAD.MOV.U32 R4, RZ, RZ, R7 ;  /* 0x000000ffff048224 */ /* 0x001fe400078e0007 */
[----:B------:R-:W-:Y:S01]  /*14840*/  @!P0 IMAD.MOV.U32 R5, RZ, RZ, R53 ;  /* 0x000000ffff058224 */ /* 0x000fe200078e0035 */
[----:B------:R-:W4:Y:S04]  /*14850*/  LDL R7, [R1+0x834] ;  /* 0x0008340001077983 */ /* 0x000f280000100800 */
[----:B------:R3:W4:Y:S04]  /*14860*/  @!P0 LDG.E.U16 R49, desc[UR8][R4.64] ;  /* 0x0000000804318981 */ /* 0x000728000c1e1500 */
[----:B------:R-:W4:Y:S01]  /*14870*/  LDL R53, [R1+0x830] ;  /* 0x0008300001357983 */ /* 0x000f220000100800 */
[----:B---3--:R-:W-:-:S02]  /*14880*/  @!P0 IMAD.MOV.U32 R4, RZ, RZ, R0 ;  /* 0x000000ffff048224 */ /* 0x008fc400078e0000 */
[----:B------:R-:W-:Y:S01]  /*14890*/  @!P0 IMAD.MOV.U32 R5, RZ, RZ, R3 ;  /* 0x000000ffff058224 */ /* 0x000fe200078e0003 */
[----:B------:R0:W-:Y:S04]  /*148a0*/  STS.U16 [R2+UR4+0x400], R47 ;  /* 0x0004002f02007988 */ /* 0x0001e80008000404 */
[----:B------:R2:W3:Y:S04]  /*148b0*/  @!P0 LDG.E.U16 R48, desc[UR8][R4.64] ;  /* 0x0000000804308981 */ /* 0x0004e8000c1e1500 */
[----:B------:R-:W3:Y:S01]  /*148c0*/  LDL R3, [R1+0x7f8] ;  /* 0x0007f80001037983 */ /* 0x000ee20000100800 */
[----:B0-----:R-:W-:-:S03]  /*148d0*/  PRMT R47, RZ, 0x7610, R47 ;  /* 0x00007610ff2f7816 */ /* 0x001fc6000000002f */
[----:B------:R-:W3:Y:S01]  /*148e0*/  LDL R0, [R1+0x7fc] ;  /* 0x0007fc0001007983 */ /* 0x000ee20000100800 */
[----:B--2---:R-:W-:Y:S02]  /*148f0*/  @!P0 IMAD.MOV.U32 R5, RZ, RZ, R55 ;  /* 0x000000ffff058224 */ /* 0x004fe400078e0037 */
[----:B----4-:R-:W-:Y:S01]  /*14900*/  @!P0 IMAD.MOV.U32 R4, RZ, RZ, R54 ;  /* 0x000000ffff048224 */ /* 0x010fe200078e0036 */
[----:B------:R-:W-:Y:S01]  /*14910*/  PRMT R46, RZ, 0x7610, R46 ;  /* 0x00007610ff2e7816 */ /* 0x000fe2000000002e */
[----:B------:R-:W2:Y:S04]  /*14920*/  LDL R54, [R1+0x7b8] ;  /* 0x0007b80001367983 */ /* 0x000ea80000100800 */
[----:B------:R0:W4:Y:S02]  /*14930*/  @!P0 LDG.E.U16 R47, desc[UR8][R4.64] ;  /* 0x00000008042f8981 */ /* 0x000124000c1e1500 */
[----:B0-----:R-:W-:-:S02]  /*14940*/  @!P0 IMAD.MOV.U32 R4, RZ, RZ, R51 ;  /* 0x000000ffff048224 */ /* 0x001fc400078e0033 */
[----:B------:R-:W-:Y:S01]  /*14950*/  @!P0 IMAD.MOV.U32 R5, RZ, RZ, R52 ;  /* 0x000000ffff058224 */ /* 0x000fe200078e0034 */
[----:B------:R-:W2:Y:S04]  /*14960*/  LDL R51, [R1+0x7f4] ;  /* 0x0007f40001337983 */ /* 0x000ea80000100800 */
[----:B------:R-:W4:Y:S01]  /*14970*/  LDL R52, [R1+0x7f0] ;  /* 0x0007f00001347983 */ /* 0x000f220000100800 */
[----:B------:R-:W-:-:S03]  /*14980*/  PRMT R45, RZ, 0x7610, R45 ;  /* 0x00007610ff2d7816 */ /* 0x000fc6000000002d */
[----:B------:R0:W4:Y:S04]  /*14990*/  @!P0 LDG.E.U16 R46, desc[UR8][R4.64] ;  /* 0x00000008042e8981 */ /* 0x000128000c1e1500 */
[----:B------:R1:W-:Y:S01]  /*149a0*/  STS.U16 [R2+UR4+0x240], R44 ;  /* 0x0002402c02007988 */ /* 0x0003e20008000404 */
[----:B0-----:R-:W-:-:S03]  /*149b0*/  @!P0 IMAD.MOV.U32 R4, RZ, RZ, R7 ;  /* 0x000000ffff048224 */ /* 0x001fc600078e0007 */
[----:B------:R-:W4:Y:S01]  /*149c0*/  LDL R7, [R1+0x7bc] ;  /* 0x0007bc0001077983 */ /* 0x000f220000100800 */
[----:B-1----:R-:W-:Y:S01]  /*149d0*/  PRMT R44, RZ, 0x7610, R44 ;  /* 0x00007610ff2c7816 */ /* 0x002fe2000000002c */
[----:B------:R-:W-:Y:S02]  /*149e0*/  @!P0 IMAD.MOV.U32 R5, RZ, RZ, R53 ;  /* 0x000000ffff058224 */ /* 0x000fe400078e0035 */
[----:B------:R-:W4:Y:S04]  /*149f0*/  LDL R53, [R1+0x7b0] ;  /* 0x0007b00001357983 */ /* 0x000f280000100800 */
[----:B------:R3:W4:Y:S02]  /*14a00*/  @!P0 LDG.E.U16 R45, desc[UR8][R4.64] ;  /* 0x00000008042d8981 */ /* 0x000724000c1e1500 */
[----:B---3--:R-:W-:-:S02]  /*14a10*/  @!P0 IMAD.MOV.U32 R5, RZ, RZ, R3 ;  /* 0x000000ffff058224 */ /* 0x008fc400078e0003 */
[----:B------:R-:W-:Y:S02]  /*14a20*/  @!P0 IMAD.MOV.U32 R4, RZ, RZ, R0 ;  /* 0x000000ffff048224 */ /* 0x000fe400078e0000 */
[----:B------:R-:W3:Y:S04]  /*14a30*/  LDL R0, [R1+0x7b4] ;  /* 0x0007b40001007983 */ /* 0x000ee80000100800 */
[----:B------:R2:W3:Y:S04]  /*14a40*/  @!P0 LDG.E.U16 R44, desc[UR8][R4.64] ;  /* 0x00000008042c8981 */ /* 0x0004e8000c1e1500 */
[----:B------:R-:W3:Y:S01]  /*14a50*/  LDL.LU R3, [R1+0x24] ;  /* 0x0000240001037983 */ /* 0x000ee20000300800 */
[----:B--2---:R-:W-:-:S03]  /*14a60*/  @!P0 IMAD.MOV.U32 R4, RZ, RZ, R51 ;  /* 0x000000ffff048224 */ /* 0x004fc600078e0033 */
[----:B------:R-:W2:Y:S01]  /*14a70*/  LDL R51, [R1+0x77c] ;  /* 0x00077c0001337983 */ /* 0x000ea20000100800 */
[----:B----4-:R-:W-:-:S03]  /*14a80*/  @!P0 IMAD.MOV.U32 R5, RZ, RZ, R52 ;  /* 0x000000ffff058224 */ /* 0x010fc600078e0034 */
[----:B------:R-:W4:Y:S04]  /*14a90*/  LDL R52, [R1+0x778] ;  /* 0x0007780001347983 */ /* 0x000f280000100800 */
[----:B------:R0:W-:Y:S01]  /*14aa0*/  STS.U16 [R2+UR4+0x200], R43 ;  /* 0x0002002b02007988 */ /* 0x0001e20008000404 */
[----:B------:R-:W-:-:S03]  /*14ab0*/  PRMT R42, RZ, 0x7610, R42 ;  /* 0x00007610ff2a7816 */ /* 0x000fc6000000002a */
[----:B------:R-:W4:Y:S04]  /*14ac0*/  LDL.LU R61, [R1+0x4c] ;  /* 0x00004c00013d7983 */ /* 0x000f280000300800 */
[----:B------:R-:W4:Y:S01]  /*14ad0*/  LDL R55, [R1+0x770] ;  /* 0x0007700001377983 */ /* 0x000f220000100800 */
[----:B0-----:R-:W-:-:S06]  /*14ae0*/  PRMT R43, RZ, 0x7610, R43 ;  /* 0x00007610ff2b7816 */ /* 0x001fcc000000002b */
[----:B------:R0:W4:Y:S01]  /*14af0*/  @!P0 LDG.E.U16 R43, desc[UR8][R4.64] ;  /* 0x00000008042b8981 */ /* 0x000122000c1e1500 */
[----:B------:R-:W-:Y:S01]  /*14b00*/  PRMT R41, RZ, 0x7610, R41 ;  /* 0x00007610ff297816 */ /* 0x000fe20000000029 */
[----:B0-----:R-:W-:Y:S02]  /*14b10*/  @!P0 IMAD.MOV.U32 R4, RZ, RZ, R7 ;  /* 0x000000ffff048224 */ /* 0x001fe400078e0007 */
[----:B------:R-:W-:Y:S01]  /*14b20*/  @!P0 IMAD.MOV.U32 R5, RZ, RZ, R54 ;  /* 0x000000ffff058224 */ /* 0x000fe200078e0036 */
[----:B------:R-:W4:Y:S04]  /*14b30*/  LDL R7, [R1+0x774] ;  /* 0x0007740001077983 */ /* 0x000f280000100800 */
[----:B------:R3:W4:Y:S04]  /*14b40*/  @!P0 LDG.E.U16 R42, desc[UR8][R4.64] ;  /* 0x00000008042a8981 */ /* 0x000728000c1e1500 */
[----:B------:R-:W4:Y:S04]  /*14b50*/  LDL.LU R60, [R1+0x48] ;  /* 0x00004800013c7983 */ /* 0x000f280000300800 */
[----:B------:R-:W4:Y:S01]  /*14b60*/  LDL R54, [R1+0x738] ;  /* 0x0007380001367983 */ /* 0x000f220000100800 */
        /* <DEDUP_REMOVED lines=9> */
[----:B------:R0:W-:Y:S04]  /*14c00*/  STS.U16 [R2+UR4+0x40], R40 ;  /* 0x0000402802007988 */ /* 0x0001e80008000404 */
[----:B------:R1:W-:Y:S04]  /*14c10*/  STS.U16 [R2+UR4+0x800], R39 ;  /* 0x0008002702007988 */ /* 0x0003e80008000404 */
[----:B------:R-:W4:Y:S01]  /*14c20*/  LDL.LU R56, [R1+0x40] ;  /* 0x0000400001387983 */ /* 0x000f220000300800 */
[----:B0-----:R-:W-:-:S03]  /*14c30*/  PRMT R40, RZ, 0x7610, R40 ;  /* 0x00007610ff287816 */ /* 0x001fc60000000028 */
[----:B------:R-:W4:Y:S01]  /*14c40*/  LDL.LU R57, [R1+0x3c] ;  /* 0x00003c0001397983 */ /* 0x000f220000300800 */
[----:B-1----:R-:W-:-:S03]  /*14c50*/  PRMT R39, RZ, 0x7610, R39 ;  /* 0x00007610ff277816 */ /* 0x002fc60000000027 */
[----:B------:R0:W4:Y:S04]  /*14c60*/  @!P0 LDG.E.U16 R40, desc[UR8][R4.64] ;  /* 0x0000000804288981 */ /* 0x000128000c1e1500 */
[----:B------:R1:W-:Y:S01]  /*14c70*/  STS.U16 [R2+UR4+0x1640], R3 ;  /* 0x0016400302007988 */ /* 0x0003e20008000404 */
[----:B------:R-:W-:Y:S01]  /*14c80*/  PRMT R38, RZ, 0x7610, R38 ;  /* 0x00007610ff267816 */ /* 0x000fe20000000026 */
[----:B0-----:R-:W-:Y:S02]  /*14c90*/  @!P0 IMAD.MOV.U32 R5, RZ, RZ, R55 ;  /* 0x000000ffff058224 */ /* 0x001fe400078e0037 */
[----:B------:R-:W-:Y:S02]  /*14ca0*/  @!P0 IMAD.MOV.U32 R4, RZ, RZ, R7 ;  /* 0x000000ffff048224 */ /* 0x000fe400078e0007 */
[----:B------:R-:W4:Y:S04]  /*14cb0*/  LDL R7, [R1+0x514] ;  /* 0x0005140001077983 */ /* 0x000f280000100800 */
[----:B-1----:R-:W4:Y:S04]  /*14cc0*/  LDL R3, [R1+0xae8] ;  /* 0x000ae80001037983 */ /* 0x002f280000100800 */
[----:B------:R3:W4:Y:S04]  /*14cd0*/  @!P0 LDG.E.U16 R39, desc[UR8][R4.64] ;  /* 0x0000000804278981 */ /* 0x000728000c1e1500 */
[----:B------:R-:W4:Y:S04]  /*14ce0*/  LDL.LU R58, [R1+0x38] ;  /* 0x00003800013a7983 */ /* 0x000f280000300800 */
[----:B------:R-:W4:Y:S01]  /*14cf0*/  LDL R55, [R1+0xae0] ;  /* 0x000ae00001377983 */ /* 0x000f220000100800 */
[----:B---3--:R-:W-:-:S02]  /*14d00*/  @!P0 IMAD.MOV.U32 R4, RZ, RZ, R53 ;  /* 0x000000ffff048224 */ /* 0x008fc400078e0035 */
[----:B------:R-:W-:Y:S02]  /*14d10*/  @!P0 IMAD.MOV.U32 R5, RZ, RZ, R54 ;  /* 0x000000ffff058224 */ /* 0x000fe400078e0036 */
[----:B------:R-:W3:Y:S04]  /*14d20*/  LDL R54, [R1+0xae4] ;  /* 0x000ae40001367983 */ /* 0x000ee80000100800 */
[----:B------:R2:W3:Y:S04]  /*14d30*/  @!P0 LDG.E.U16 R38, desc[UR8][R4.64] ;  /* 0x0000000804268981 */ /* 0x0004e8000c1e1500 */
[----:B------:R0:W-:Y:S04]  /*14d40*/  STS.U16 [R2+UR4+0x1800], R61 ;  /* 0x0018003d02007988 */ /* 0x0001e80008000404 */
[----:B0-----:R-:W3:Y:S01]  /*14d50*/  LDL.LU R61, [R1+0x30] ;  /* 0x00003000013d7983 */ /* 0x001ee20000300800 */
[----:B--2---:R-:W-:-:S03]  /*14d60*/  @!P0 IMAD.MOV.U32 R4, RZ, RZ, R51 ;  /* 0x000000ffff048224 */ /* 0x004fc600078e0033 */
[----:B------:R-:W2:Y:S01]  /*14d70*/  LDL R51, [R1+0xaac] ;  /* 0x000aac0001337983 */ /* 0x000ea20000100800 */
[----:B----4-:R-:W-:-:S03]  /*14d80*/  @!P0 IMAD.MOV.U32 R5, RZ, RZ, R52 ;  /* 0x000000ffff058224 */ /* 0x010fc600078e0034 */
[----:B------:R-:W4:Y:S01]  /*14d90*/  LDL R52, [R1+0xaa8] ;  /* 0x000aa80001347983 */ /* 0x000f220000100800 */
[----:B------:R-:W-:Y:S02]  /*14da0*/  PRMT R37, RZ, 0x7610, R37 ;  /* 0x00007610ff257816 */ /* 0x000fe40000000025 */
[----:B------:R-:W-:Y:S01]  /*14db0*/  PRMT R36, RZ, 0x7610, R36 ;  /* 0x00007610ff247816 */ /* 0x000fe20000000024 */
[----:B------:R-:W4:Y:S04]  /*14dc0*/  LDL.LU R59, [R1+0x2c] ;  /* 0x00002c00013b7983 */ /* 0x000f280000300800 */
[----:B------:R0:W4:Y:S04]  /*14dd0*/  @!P0 LDG.E.U16 R37, desc[UR8][R4.64] ;  /* 0x0000000804258981 */ /* 0x000128000c1e1500 */
[----:B------:R1:W-:Y:S04]  /*14de0*/  STS.U16 [R2+UR4+0x840], R35 ;  /* 0x0008402302007988 */ /* 0x0003e80008000404 */
[----:B------:R0:W-:Y:S04]  /*14df0*/  STS.U16 [R2+UR4+0x1a00], R0 ;  /* 0x001a000002007988 */ /* 0x0001e80008000404 */
[----:B------:R-:W4:Y:S01]  /*14e00*/  LDL R53, [R1+0xa68] ;  /* 0x000a680001357983 */ /* 0x000f220000100800 */
[----:B-1----:R-:W-:-:S03]  /*14e10*/  PRMT R35, RZ, 0x7610, R35 ;  /* 0x00007610ff237816 */ /* 0x002fc60000000023 */
[----:B0-----:R-:W4:Y:S01]  /*14e20*/  LDL R0, [R1+0xa6c] ;  /* 0x000a6c0001007983 */ /* 0x001f220000100800 */
[----:B------:R-:W-:-:S03]  /*14e30*/  @!P0 IMAD.MOV.U32 R5, RZ, RZ, R7 ;  /* 0x000000ffff058224 */ /* 0x000fc600078e0007 */
[----:B------:R-:W4:Y:S01]  /*14e40*/  LDL R7, [R1+0xaa0] ;  /* 0x000aa00001077983 */ /* 0x000f220000100800 */
[----:B------:R-:W-:-:S03]  /*14e50*/  @!P0 IMAD.MOV.U32 R4, RZ, RZ, R3 ;  /* 0x000000ffff048224 */ /* 0x000fc600078e0003 */
[----:B------:R-:W4:Y:S04]  /*14e60*/  LDL R3, [R1+0xaa4] ;  /* 0x000aa40001037983 */ /* 0x000f280000100800 */
[----:B------:R0:W4:Y:S04]  /*14e70*/  @!P0 LDG.E.U16 R36, desc[UR8][R4.64] ;  /* 0x0000000804248981 */ /* 0x000128000c1e1500 */
[----:B------:R1:W-:Y:S01]  /*14e80*/  STS.U16 [R2+UR4+0x1840], R60 ;  /* 0x0018403c02007988 */ /* 0x0003e20008000404 */
[----:B0-----:R-:W-:Y:S02]  /*14e90*/  @!P0 IMAD.MOV.U32 R5, RZ, RZ, R55 ;  /* 0x000000ffff058224 */ /* 0x001fe400078e0037 */
[----:B---3--:R-:W-:Y:S01]  /*14ea0*/  @!P0 IMAD.MOV.U32 R4, RZ, RZ, R54 ;  /* 0x000000ffff048224 */ /* 0x008fe200078e0036 */
[----:B-1----:R-:W3:Y:S04]  /*14eb0*/  LDL.LU R60, [R1+0x50] ;  /* 0x00005000013c7983 */ /* 0x002ee80000300800 */
[----:B------:R2:W3:Y:S02]  /*14ec0*/  @!P0 LDG.E.U16 R35, desc[UR8][R4.64] ;  /* 0x0000000804238981 */ /* 0x0004e4000c1e1500 */
[----:B--2---:R-:W-:-:S02]  /*14ed0*/  @!P0 IMAD.MOV.U32 R4, RZ, RZ, R51 ;  /* 0x000000ffff048224 */ /* 0x004fc400078e0033 */
[----:B------:R-:W2:Y:S01]  /*14ee0*/  LDL R51, [R1+0xa64] ;  /* 0x000a640001337983 */ /* 0x000ea20000100800 */
[----:B----4-:R-:W-:-:S03]  /*14ef0*/  @!P0 IMAD.MOV.U32 R5, RZ, RZ, R52 ;  /* 0x000000ffff058224 */ /* 0x010fc600078e0034 */
[----:B------:R-:W4:Y:S04]  /*14f00*/  LDL R52, [R1+0xa60] ;  /* 0x000a600001347983 */ /* 0x000f280000100800 */
[----:B------:R0:W-:Y:S01]  /*14f10*/  STS.U16 [R2+UR4+0xa00], R34 ;  /* 0x000a002202007988 */ /* 0x0001e20008000404 */
[----:B------:R-:W-:Y:S02]  /*14f20*/  PRMT R33, RZ, 0x7610, R33 ;  /* 0x00007610ff217816 */ /* 0x000fe40000000021 */
[----:B0-----:R-:W-:-:S06]  /*14f30*/  PRMT R34, RZ, 0x7610, R34 ;  /* 0x00007610ff227816 */ /* 0x001fcc0000000022 */
[----:B------:R0:W3:Y:S01]  /*14f40*/  @!P0 LDG.E.U16 R34, desc[UR8][R4.64] ;  /* 0x0000000804228981 */ /* 0x0000e2000c1e1500 */
[----:B------:R-:W-:Y:S01]  /*14f50*/  PRMT R32, RZ, 0x7610, R32 ;  /* 0x00007610ff207816 */ /* 0x000fe20000000020 */
[----:B0-----:R-:W-:Y:S02]  /*14f60*/  @!P0 IMAD.MOV.U32 R5, RZ, RZ, R7 ;  /* 0x000000ffff058224 */ /* 0x001fe400078e0007 */
[----:B------:R-:W3:Y:S01]  /*14f70*/  LDL R7, [R1+0xa28] ;  /* 0x000a280001077983 */ /* 0x000ee20000100800 */
[----:B------:R-:W-:-:S03]  /*14f80*/  @!P0 IMAD.MOV.U32 R4, RZ, RZ, R3 ;  /* 0x000000ffff048224 */ /* 0x000fc600078e0003 */
[----:B------:R-:W3:Y:S04]  /*14f90*/  LDL R3, [R1+0xa2c] ;  /* 0x000a2c0001037983 */ /* 0x000ee80000100800 */
[----:B------:R0:W3:Y:S02]  /*14fa0*/  @!P0 LDG.E.U16 R33, desc[UR8][R4.64] ;  /* 0x0000000804218981 */ /* 0x0000e4000c1e1500 */
[----:B0-----:R-:W-:Y:S02]  /*14fb0*/  @!P0 IMAD.MOV.U32 R4, RZ, RZ, R0 ;  /* 0x000000ffff048224 */ /* 0x001fe400078e0000 */
[----:B------:R-:W-:Y:S01]  /*14fc0*/  @!P0 IMAD.MOV.U32 R5, RZ, RZ, R53 ;  /* 0x000000ffff058224 */ /* 0x000fe200078e0035 */
[----:B------:R-:W3:Y:S04]  /*14fd0*/  LDL R0, [R1+0xa24] ;  /* 0x000a240001007983 */ /* 0x000ee80000100800 */
[----:B------:R-:W3:Y:S04]  /*14fe0*/  LDL R53, [R1+0xa20] ;  /* 0x000a200001357983 */ /* 0x000ee80000100800 */
[----:B------:R2:W3:Y:S02]  /*14ff0*/  @!P0 LDG.E.U16 R32, desc[UR8][R4.64] ;  /* 0x0000000804208981 */ /* 0x0004e4000c1e1500 */
[----:B--2---:R-:W-:-:S02]  /*15000*/  @!P0 IMAD.MOV.U32 R4, RZ, RZ, R51 ;  /* 0x000000ffff048224 */ /* 0x004fc400078e0033 */
[----:B------:R-:W2:Y:S01]  /*15010*/  LDL R51, [R1+0x9ec] ;  /* 0x0009ec0001337983 */ /* 0x000ea20000100800 */
[----:B----4-:R-:W-:-:S03]  /*15020*/  @!P0 IMAD.MOV.U32 R5, RZ, RZ, R52 ;  /* 0x000000ffff058224 */ /* 0x010fc600078e0034 */
[----:B------:R-:W4:Y:S01]  /*15030*/  LDL R52, [R1+0x9e8] ;  /* 0x0009e80001347983 */ /* 0x000f220000100800 */
[----:B------:R-:W-:Y:S02]  /*15040*/  PRMT R31, RZ, 0x7610, R31 ;  /* 0x00007610ff1f7816 */ /* 0x000fe4000000001f */
[----:B------:R-:W-:-:S04]  /*15050*/  PRMT R30, RZ, 0x7610, R30 ;  /* 0x00007610ff1e7816 */ /* 0x000fc8000000001e */
[----:B------:R3:W4:Y:S01]  /*15060*/  @!P0 LDG.E.U16 R31, desc[UR8][R4.64] ;  /* 0x00000008041f8981 */ /* 0x000722000c1e1500 */
[----:B------:R-:W-:-:S03]  /*15070*/  PRMT R29, RZ, 0x7610, R29 ;  /* 0x00007610ff1d7816 */ /* 0x000fc6000000001d */
[----:B------:R-:W-:Y:S04]  /*15080*/  STS.U16 [R2+UR4], R6 ;  /* 0x0000000602007988 */ /* 0x000fe80008000404 */
[----:B------:R-:W-:Y:S04]  /*15090*/  STS.U16 [R2+UR4+0xa40], R27 ;  /* 0x000a401b02007988 */ /* 0x000fe80008000404 */
[----:B------:R-:W-:Y:S04]  /*150a0*/  STS.U16 [R2+UR4+0xc00], R26 ;  /* 0x000c001a02007988 */ /* 0x000fe80008000404 */
[----:B------:R-:W-:Y:S01]  /*150b0*/  STS.U16 [R2+UR4+0xc40], R23 ;  /* 0x000c401702007988 */ /* 0x000fe20008000404 */
[----:B---3--:R-:W-:-:S03]  /*150c0*/  @!P0 IMAD.MOV.U32 R5, RZ, RZ, R7 ;  /* 0x000000ffff058224 */ /* 0x008fc600078e0007 */
[----:B------:R-:W3:Y:S01]  /*150d0*/  LDL R7, [R1+0x9e0] ;  /* 0x0009e00001077983 */ /* 0x000ee20000100800 */
[----:B------:R-:W-:-:S03]  /*150e0*/  @!P0 IMAD.MOV.U32 R4, RZ, RZ, R3 ;  /* 0x000000ffff048224 */ /* 0x000fc600078e0003 */
[----:B------:R-:W3:Y:S04]  /*150f0*/  LDL R3, [R1+0x9e4] ;  /* 0x0009e40001037983 */ /* 0x000ee80000100800 */
[----:B------:R0:W3:Y:S04]  /*15100*/  @!P0 LDG.E.U16 R30, desc[UR8][R4.64] ;  /* 0x00000008041e8981 */ /* 0x0000e8000c1e1500 */
[----:B------:R-:W-:Y:S04]  /*15110*/  STS.U16 [R2+UR4+0xe00], R22 ;  /* 0x000e001602007988 */ /* 0x000fe80008000404 */
[----:B------:R-:W-:Y:S01]  /*15120*/  STS.U16 [R2+UR4+0xe40], R19 ;  /* 0x000e401302007988 */ /* 0x000fe20008000404 */
[----:B0-----:R-:W-:-:S03]  /*15130*/  @!P0 IMAD.MOV.U32 R4, RZ, RZ, R0 ;  /* 0x000000ffff048224 */ /* 0x001fc600078e0000 */
[----:B------:R-:W-:Y:S01]  /*15140*/  STS.U16 [R2+UR4+0x1000], R18 ;  /* 0x0010001202007988 */ /* 0x000fe20008000404 */
[----:B------:R-:W-:-:S03]  /*15150*/  @!P0 IMAD.MOV.U32 R5, RZ, RZ, R53 ;  /* 0x000000ffff058224 */ /* 0x000fc600078e0035 */
        /* <DEDUP_REMOVED lines=11> */
[----:B------:R-:W3:Y:S04]  /*15210*/  LDL R0, [R1+0x9ac] ;  /* 0x0009ac0001007983 */ /* 0x000ee80000100800 */
[----:B------:R2:W3:Y:S04]  /*15220*/  @!P0 LDG.E.U16 R29, desc[UR8][R4.64] ;  /* 0x00000008041d8981 */ /* 0x0004e8000c1e1500 */
[----:B0-----:R-:W3:Y:S01]  /*15230*/  LDL R2, [R1+0x9a8] ;  /* 0x0009a80001027983 */ /* 0x001ee20000100800 */
[----:B--2---:R-:W-:-:S03]  /*15240*/  @!P0 IMAD.MOV.U32 R4, RZ, RZ, R51 ;  /* 0x000000ffff048224 */ /* 0x004fc600078e0033 */
[----:B------:R-:W2:Y:S01]  /*15250*/  LDL R51, [R1+0x9a4] ;  /* 0x0009a40001337983 */ /* 0x000ea20000100800 */
[----:B----4-:R-:W-:-:S03]  /*15260*/  @!P0 IMAD.MOV.U32 R5, RZ, RZ, R52 ;  /* 0x000000ffff058224 */ /* 0x010fc600078e0034 */
[----:B------:R-:W4:Y:S01]  /*15270*/  LDL R52, [R1+0x9a0] ;  /* 0x0009a00001347983 */ /* 0x000f220000100800 */
[----:B------:R-:W0:Y:S01]  /*15280*/  S2R R61, SR_TID.X ;  /* 0x00000000003d7919 */ /* 0x000e220000002100 */
[----:B------:R-:W-:Y:S02]  /*15290*/  PRMT R28, RZ, 0x7610, R28 ;  /* 0x00007610ff1c7816 */ /* 0x000fe4000000001c */
[----:B------:R-:W-:Y:S01]  /*152a0*/  PRMT R27, RZ, 0x7610, R27 ;  /* 0x00007610ff1b7816 */ /* 0x000fe2000000001b */
[----:B------:R-:W4:Y:S04]  /*152b0*/  LDL.LU R59, [R1+0x54] ;  /* 0x00005400013b7983 */ /* 0x000f280000300800 */
[----:B------:R3:W4:Y:S01]  /*152c0*/  @!P0 LDG.E.U16 R28, desc[UR8][R4.64] ;  /* 0x00000008041c8981 */ /* 0x000722000c1e1500 */
[----:B------:R-:W-:-:S02]  /*152d0*/  PRMT R26, RZ, 0x7610, R26 ;  /* 0x00007610ff1a7816 */ /* 0x000fc4000000001a */
[----:B0-----:R-:W-:-:S05]  /*152e0*/  LOP3.LUT R61, R61, 0x1f, RZ, 0xc0, !PT ;  /* 0x0000001f3d3d7812 */ /* 0x001fca00078ec0ff */
[----:B------:R-:W-:-:S05]  /*152f0*/  IMAD.SHL.U32 R57, R61, 0x2, RZ ;  /* 0x000000023d397824 */ /* 0x000fca00078e00ff */
[----:B------:R-:W-:Y:S01]  /*15300*/  LOP3.LUT R57, R57, 0x10, RZ, 0x3c, !PT ;  /* 0x0000001039397812 */ /* 0x000fe200078e3cff */
[----:B---3--:R-:W-:Y:S02]  /*15310*/  @!P0 IMAD.MOV.U32 R4, RZ, RZ, R3 ;  /* 0x000000ffff048224 */ /* 0x008fe400078e0003 */
[----:B------:R-:W-:Y:S02]  /*15320*/  @!P0 IMAD.MOV.U32 R5, RZ, RZ, R7 ;  /* 0x000000ffff058224 */ /* 0x000fe400078e0007 */
[----:B------:R0:W-:Y:S04]  /*15330*/  STS.U16 [R57+UR4+0x80], R60 ;  /* 0x0000803c39007988 */ /* 0x0001e80008000404 */
[----:B------:R1:W3:Y:S04]  /*15340*/  @!P0 LDG.E.U16 R27, desc[UR8][R4.64] ;  /* 0x00000008041b8981 */ /* 0x0002e8000c1e1500 */
[----:B0-----:R-:W3:Y:S04]  /*15350*/  LDL.LU R60, [R1+0x5c] ;  /* 0x00005c00013c7983 */ /* 0x001ee80000300800 */
[----:B------:R-:W3:Y:S04]  /*15360*/  LDL R54, [R1+0x968] ;  /* 0x0009680001367983 */ /* 0x000ee80000100800 */
[----:B------:R-:W3:Y:S04]  /*15370*/  LDL R53, [R1+0x96c] ;  /* 0x00096c0001357983 */ /* 0x000ee80000100800 */
[----:B------:R-:W3:Y:S01]  /*15380*/  LDL.LU R3, [R1+0x250] ;  /* 0x0002500001037983 */ /* 0x000ee20000300800 */
[----:B-1----:R-:W-:-:S03]  /*15390*/  @!P0 IMAD.MOV.U32 R4, RZ, RZ, R0 ;  /* 0x000000ffff048224 */ /* 0x002fc600078e0000 */
[----:B------:R-:W3:Y:S01]  /*153a0*/  LDL R0, [R1+0x964] ;  /* 0x0009640001007983 */ /* 0x000ee20000100800 */
[----:B------:R-:W-:-:S03]  /*153b0*/  @!P0 IMAD.MOV.U32 R5, RZ, RZ, R2 ;  /* 0x000000ffff058224 */ /* 0x000fc600078e0002 */
[----:B------:R-:W3:Y:S04]  /*153c0*/  LDL R2, [R1+0x960] ;  /* 0x0009600001027983 */ /* 0x000ee80000100800 */
[----:B------:R2:W3:Y:S04]  /*153d0*/  @!P0 LDG.E.U16 R26, desc[UR8][R4.64] ;  /* 0x00000008041a8981 */ /* 0x0004e8000c1e1500 */
[----:B------:R-:W3:Y:S01]  /*153e0*/  LDL.LU R7, [R1+0x258] ;  /* 0x0002580001077983 */ /* 0x000ee20000300800 */
[----:B------:R-:W-:Y:S02]  /*153f0*/  PRMT R25, RZ, 0x7610, R25 ;  /* 0x00007610ff197816 */ /* 0x000fe40000000019 */
[----:B------:R-:W-:Y:S01]  /*15400*/  PRMT R24, RZ, 0x7610, R24 ;  /* 0x00007610ff187816 */ /* 0x000fe20000000018 */
[----:B------:R-:W3:Y:S01]  /*15410*/  LDL R55, [R1+0x920] ;  /* 0x0009200001377983 */ /* 0x000ee20000100800 */
[----:B--2---:R-:W-:-:S03]  /*15420*/  @!P0 IMAD.MOV.U32 R4, RZ, RZ, R51 ;  /* 0x000000ffff048224 */ /* 0x004fc600078e0033 */
[----:B------:R-:W2:Y:S01]  /*15430*/  LDL R51, [R1+0x92c] ;  /* 0x00092c0001337983 */ /* 0x000ea20000100800 */
[----:B----4-:R-:W-:-:S03]  /*15440*/  @!P0 IMAD.MOV.U32 R5, RZ, RZ, R52 ;  /* 0x000000ffff058224 */ /* 0x010fc600078e0034 */
[----:B------:R-:W4:Y:S04]  /*15450*/  LDL R52, [R1+0x928] ;  /* 0x0009280001347983 */ /* 0x000f280000100800 */
[----:B------:R3:W4:Y:S01]  /*15460*/  @!P0 LDG.E.U16 R25, desc[UR8][R4.64] ;  /* 0x0000000804198981 */ /* 0x000722000c1e1500 */
[----:B------:R-:W-:-:S03]  /*15470*/  PRMT R23, RZ, 0x7610, R23 ;  /* 0x00007610ff177816 */ /* 0x000fc60000000017 */
[----:B------:R-:W-:Y:S04]  /*15480*/  STS.U16 [R57+UR4+0xc0], R21 ;  /* 0x0000c01539007988 */ /* 0x000fe80008000404 */
[----:B------:R-:W-:Y:S04]  /*15490*/  STS.U16 [R57+UR4+0x280], R20 ;  /* 0x0002801439007988 */ /* 0x000fe80008000404 */
[----:B------:R-:W-:Y:S04]  /*154a0*/  STS.U16 [R57+UR4+0x2c0], R17 ;  /* 0x0002c01139007988 */ /* 0x000fe80008000404 */
[----:B------:R-:W-:Y:S04]  /*154b0*/  STS.U16 [R57+UR4+0x480], R16 ;  /* 0x0004801039007988 */ /* 0x000fe80008000404 */
[----:B------:R-:W-:Y:S04]  /*154c0*/  STS.U16 [R57+UR4+0x4c0], R9 ;  /* 0x0004c00939007988 */ /* 0x000fe80008000404 */
[----:B------:R-:W-:Y:S04]  /*154d0*/  STS.U16 [R57+UR4+0x680], R8 ;  /* 0x0006800839007988 */ /* 0x000fe80008000404 */
[----:B------:R-:W-:Y:S01]  /*154e0*/  STS.U16 [R57+UR4+0x6c0], R59 ;  /* 0x0006c03b39007988 */ /* 0x000fe20008000404 */
[----:B---3--:R-:W-:-:S02]  /*154f0*/  @!P0 IMAD.MOV.U32 R5, RZ, RZ, R54 ;  /* 0x000000ffff058224 */ /* 0x008fc400078e0036 */
[----:B------:R-:W-:Y:S02]  /*15500*/  @!P0 IMAD.MOV.U32 R4, RZ, RZ, R53 ;  /* 0x000000ffff048224 */ /* 0x000fe400078e0035 */
[----:B------:R-:W3:Y:S04]  /*15510*/  LDL R53, [R1+0x924] ;  /* 0x0009240001357983 */ /* 0x000ee80000100800 */
[----:B------:R0:W3:Y:S04]  /*15520*/  @!P0 LDG.E.U16 R24, desc[UR8][R4.64] ;  /* 0x0000000804188981 */ /* 0x0000e8000c1e1500 */
[----:B------:R-:W3:Y:S04]  /*15530*/  LDL.LU R61, [R1+0x320] ;  /* 0x00032000013d7983 */ /* 0x000ee80000300800 */
[----:B------:R-:W3:Y:S04]  /*15540*/  LDL R54, [R1+0x8e8] ;  /* 0x0008e80001367983 */ /* 0x000ee80000100800 */
[----:B------:R1:W-:Y:S01]  /*15550*/  STS.U16 [R57+UR4+0x880], R60 ;  /* 0x0008803c39007988 */ /* 0x0003e20008000404 */
[----:B0-----:R-:W-:-:S02]  /*15560*/  @!P0 IMAD.MOV.U32 R4, RZ, RZ, R0 ;  /* 0x000000ffff048224 */ /* 0x001fc400078e0000 */
[----:B------:R-:W-:Y:S02]  /*15570*/  @!P0 IMAD.MOV.U32 R5, RZ, RZ, R2 ;  /* 0x000000ffff058224 */ /* 0x000fe400078e0002 */
[----:B------:R-:W3:Y:S04]  /*15580*/  LDL R2, [R1+0x8ec] ;  /* 0x0008ec0001027983 */ /* 0x000ee80000100800 */
[----:B------:R2:W3:Y:S04]  /*15590*/  @!P0 LDG.E.U16 R23, desc[UR8][R4.64] ;  /* 0x0000000804178981 */ /* 0x0004e8000c1e1500 */
[----:B------:R-:W3:Y:S04]  /*155a0*/  LDL.LU R0, [R1+0x400] ;  /* 0x0004000001007983 */ /* 0x000ee80000300800 */
[----:B------:R0:W-:Y:S01]  /*155b0*/  STS.U16 [R57+UR4+0x8c0], R3 ;  /* 0x0008c00339007988 */ /* 0x0001e20008000404 */
[----:B--2---:R-:W-:-:S03]  /*155c0*/  @!P0 IMAD.MOV.U32 R4, RZ, RZ, R51 ;  /* 0x000000ffff048224 */ /* 0x004fc600078e0033 */
[----:B------:R-:W2:Y:S01]  /*155d0*/  LDL R51, [R1+0x8e4] ;  /* 0x0008e40001337983 */ /* 0x000ea20000100800 */
[----:B----4-:R-:W-:-:S03]  /*155e0*/  @!P0 IMAD.MOV.U32 R5, RZ, RZ, R52 ;  /* 0x000000ffff058224 */ /* 0x010fc600078e0034 */
[----:B------:R-:W4:Y:S04]  /*155f0*/  LDL R52, [R1+0x8e0] ;  /* 0x0008e00001347983 */ /* 0x000f280000100800 */
[----:B-1----:R-:W4:Y:S04]  /*15600*/  LDL.LU R60, [R1+0x3fc] ;  /* 0x0003fc00013c7983 */ /* 0x002f280000300800 */
[----:B0-----:R-:W4:Y:S01]  /*15610*/  LDL R3, [R1+0x8ac] ;  /* 0x0008ac0001037983 */ /* 0x001f220000100800 */
[----:B------:R-:W-:Y:S02]  /*15620*/  PRMT R22, RZ, 0x7610, R22 ;  /* 0x00007610ff167816 */ /* 0x000fe40000000016 */
[----:B------:R-:W-:-:S04]  /*15630*/  PRMT R21, RZ, 0x7610, R21 ;  /* 0x00007610ff157816 */ /* 0x000fc80000000015 */
[----:B------:R0:W4:Y:S01]  /*15640*/  @!P0 LDG.E.U16 R22, desc[UR8][R4.64] ;  /* 0x0000000804168981 */ /* 0x000122000c1e1500 */
[----:B------:R-:W-:-:S03]  /*15650*/  PRMT R20, RZ, 0x7610, R20 ;  /* 0x00007610ff147816 */ /* 0x000fc60000000014 */
[----:B------:R1:W-:Y:S01]  /*15660*/  STS.U16 [R57+UR4+0xa80], R7 ;  /* 0x000a800739007988 */ /* 0x0003e20008000404 */
[----:B0-----:R-:W-:Y:S01]  /*15670*/  @!P0 IMAD.MOV.U32 R5, RZ, RZ, R55 ;  /* 0x000000ffff058224 */ /* 0x001fe200078e0037 */
[----:B------:R-:W-:Y:S01]  /*15680*/  PRMT R19, RZ, 0x7610, R19 ;  /* 0x00007610ff137816 */ /* 0x000fe20000000013 */
[----:B---3--:R-:W-:Y:S02]  /*15690*/  @!P0 IMAD.MOV.U32 R4, RZ, RZ, R53 ;  /* 0x000000ffff048224 */ /* 0x008fe400078e0035 */
[----:B------:R-:W3:Y:S04]  /*156a0*/  LDL R53, [R1+0x8a8] ;  /* 0x0008a80001357983 */ /* 0x000ee80000100800 */
[----:B------:R0:W3:Y:S04]  /*156b0*/  @!P0 LDG.E.U16 R21, desc[UR8][R4.64] ;  /* 0x0000000804158981 */ /* 0x0000e8000c1e1500 */
[----:B------:R-:W3:Y:S04]  /*156c0*/  LDL.LU R56, [R1+0x3f8] ;  /* 0x0003f80001387983 */ /* 0x000ee80000300800 */
[----:B-1----:R-:W3:Y:S01]  /*156d0*/  LDL R7, [R1+0x8a0] ;  /* 0x0008a00001077983 */ /* 0x002ee20000100800 */
[----:B0-----:R-:W-:-:S03]  /*156e0*/  @!P0 IMAD.MOV.U32 R5, RZ, RZ, R54 ;  /* 0x000000ffff058224 */ /* 0x001fc600078e0036 */
[----:B------:R-:W-:Y:S01]  /*156f0*/  STS.U16 [R57+UR4+0xac0], R61 ;  /* 0x000ac03d39007988 */ /* 0x000fe20008000404 */
[----:B------:R-:W-:-:S03]  /*15700*/  @!P0 IMAD.MOV.U32 R4, RZ, RZ, R2 ;  /* 0x000000ffff048224 */ /* 0x000fc600078e0002 */
[----:B------:R-:W3:Y:S04]  /*15710*/  LDL R2, [R1+0x8a4] ;  /* 0x0008a40001027983 */ /* 0x000ee80000100800 */
[----:B------:R2:W3:Y:S04]  /*15720*/  @!P0 LDG.E.U16 R20, desc[UR8][R4.64] ;  /* 0x0000000804148981 */ /* 0x0004e8000c1e1500 */
[----:B------:R-:W3:Y:S04]  /*15730*/  LDL.LU R58, [R1+0x3f4] ;  /* 0x0003f400013a7983 */ /* 0x000ee80000300800 */
[----:B------:R-:W3:Y:S04]  /*15740*/  LDL.LU R59, [R1+0x3f0] ;  /* 0x0003f000013b7983 */ /* 0x000ee80000300800 */
[----:B------:R0:W-:Y:S01]  /*15750*/  STS.U16 [R57+UR4+0xc80], R0 ;  /* 0x000c800039007988 */ /* 0x0001e20008000404 */
[----:B--2---:R-:W-:-:S03]  /*15760*/  @!P0 IMAD.MOV.U32 R4, RZ, RZ, R51 ;  /* 0x000000ffff048224 */ /* 0x004fc600078e0033 */
[----:B------:R-:W2:Y:S01]  /*15770*/  LDL R51, [R1+0x86c] ;  /* 0x00086c0001337983 */ /* 0x000ea20000100800 */
[----:B----4-:R-:W-:-:S03]  /*15780*/  @!P0 IMAD.MOV.U32 R5, RZ, RZ, R52 ;  /* 0x000000ffff058224 */ /* 0x010fc600078e0034 */
[----:B------:R-:W4:Y:S04]  /*15790*/  LDL R52, [R1+0x868] ;  /* 0x0008680001347983 */ /* 0x000f280000100800 */
[----:B------:R1:W4:Y:S02]  /*157a0*/  @!P0 LDG.E.U16 R19, desc[UR8][R4.64] ;  /* 0x0000000804138981 */ /* 0x000324000c1e1500 */
[----:B-1----:R-:W-:Y:S02]  /*157b0*/  @!P0 IMAD.MOV.U32 R4, RZ, RZ, R3 ;  /* 0x000000ffff048224 */ /* 0x002fe400078e0003 */
[----:B------:R-:W4:Y:S04]  /*157c0*/  LDL.LU R3, [R1+0x3ec] ;  /* 0x0003ec0001037983 */ /* 0x000f280000300800 */
[----:B0-----:R-:W4:Y:S01]  /*157d0*/  LDL R0, [R1+0x864] ;  /* 0x0008640001007983 */ /* 0x001f220000100800 */
[----:B------:R-:W-:-:S03]  /*157e0*/  PRMT R18, RZ, 0x7610, R18 ;  /* 0x00007610ff127816 */ /* 0x000fc60000000012 */
[----:B------:R-:W4:Y:S01]  /*157f0*/  LDL R54, [R1+0x860] ;  /* 0x0008600001367983 */ /* 0x000f220000100800 */
[----:B------:R-:W-:Y:S02]  /*15800*/  PRMT R17, RZ, 0x7610, R17 ;  /* 0x00007610ff117816 */ /* 0x000fe40000000011 */
[----:B------:R-:W-:Y:S01]  /*15810*/  PRMT R16, RZ, 0x7610, R16 ;  /* 0x00007610ff107816 */ /* 0x000fe20000000010 */
[----:B------:R0:W-:Y:S01]  /*15820*/  STS.U16 [R57+UR4+0xcc0], R60 ;  /* 0x000cc03c39007988 */ /* 0x0001e20008000404 */
[----:B---3--:R-:W-:-:S03]  /*15830*/  @!P0 IMAD.MOV.U32 R5, RZ, RZ, R53 ;  /* 0x000000ffff058224 */ /* 0x008fc600078e0035 */
[----:B------:R-:W3:Y:S04]  /*15840*/  LDL R53, [R1+0x828] ;  /* 0x0008280001357983 */ /* 0x000ee80000100800 */
[----:B------:R1:W3:Y:S02]  /*15850*/  @!P0 LDG.E.U16 R18, desc[UR8][R4.64] ;  /* 0x0000000804128981 */ /* 0x0002e4000c1e1500 */
[----:B-1----:R-:W-:Y:S02]  /*15860*/  @!P0 IMAD.MOV.U32 R5, RZ, RZ, R7 ;  /* 0x000000ffff058224 */ /* 0x002fe400078e0007 */
[----:B------:R-:W-:Y:S02]  /*15870*/  @!P0 IMAD.MOV.U32 R4, RZ, RZ, R2 ;  /* 0x000000ffff048224 */ /* 0x000fe400078e0002 */
[----:B------:R-:W3:Y:S04]  /*15880*/  LDL R2, [R1+0x82c] ;  /* 0x00082c0001027983 */ /* 0x000ee80000100800 */
[----:B------:R-:W3:Y:S04]  /*15890*/  LDL.LU R7, [R1+0x3e8] ;  /* 0x0003e80001077983 */ /* 0x000ee80000300800 */
[----:B------:R2:W3:Y:S04]  /*158a0*/  @!P0 LDG.E.U16 R17, desc[UR8][R4.64] ;  /* 0x0000000804118981 */ /* 0x0004e8000c1e1500 */
[----:B------:R-:W3:Y:S01]  /*158b0*/  LDL.LU R61, [R1+0x3e4] ;  /* 0x0003e400013d7983 */ /* 0x000ee20000300800 */
[----:B--2---:R-:W-:-:S03]  /*158c0*/  @!P0 IMAD.MOV.U32 R4, RZ, RZ, R51 ;  /* 0x000000ffff048224 */ /* 0x004fc600078e0033 */
[----:B------:R-:W2:Y:S01]  /*158d0*/  LDL R51, [R1+0x824] ;  /* 0x0008240001337983 */ /* 0x000ea20000100800 */
[----:B----4-:R-:W-:-:S03]  /*158e0*/  @!P0 IMAD.MOV.U32 R5, RZ, RZ, R52 ;  /* 0x000000ffff058224 */ /* 0x010fc600078e0034 */
[----:B------:R-:W4:Y:S04]  /*158f0*/  LDL R52, [R1+0x820] ;  /* 0x0008200001347983 */ /* 0x000f280000100800 */
[----:B------:R1:W4:Y:S04]  /*15900*/  @!P0 LDG.E.U16 R16, desc[UR8][R4.64] ;  /* 0x0000000804108981 */ /* 0x000328000c1e1500 */
[----:B0-----:R-:W4:Y:S01]  /*15910*/  LDL.LU R60, [R1+0x3e0] ;  /* 0x0003e000013c7983 */ /* 0x001f220000300800 */
[----:B-1----:R-:W-:-:S03]  /*15920*/  @!P0 IMAD.MOV.U32 R4, RZ, RZ, R0 ;  /* 0x000000ffff048224 */ /* 0x002fc600078e0000 */
[----:B------:R-:W4:Y:S01]  /*15930*/  LDL R0, [R1+0x7ec] ;  /* 0x0007ec0001007983 */ /* 0x000f220000100800 */
[----:B------:R-:W-:Y:S01]  /*15940*/  PRMT R15, RZ, 0x7610, R15 ;  /* 0x00007610ff0f7816 */ /* 0x000fe2000000000f */
[----:B------:R-:W-:Y:S02]  /*15950*/  @!P0 IMAD.MOV.U32 R5, RZ, RZ, R54 ;  /* 0x000000ffff058224 */ /* 0x000fe400078e0036 */
[----:B------:R-:W4:Y:S01]  /*15960*/  LDL R54, [R1+0x7e8] ;  /* 0x0007e80001367983 */ /* 0x000f220000100800 */
[----:B------:R-:W-:-:S03]  /*15970*/  PRMT R14, RZ, 0x7610, R14 ;  /* 0x00007610ff0e7816 */ /* 0x000fc6000000000e */
[----:B------:R3:W4:Y:S01]  /*15980*/  @!P0 LDG.E.U16 R15, desc[UR8][R4.64] ;  /* 0x00000008040f8981 */ /* 0x000722000c1e1500 */
[----:B------:R-:W-:-:S03]  /*15990*/  PRMT R13, RZ, 0x7610, R13 ;  /* 0x00007610ff0d7816 */ /* 0x000fc6000000000d */
[----:B------:R-:W-:Y:S04]  /*159a0*/  STS.U16 [R57+UR4+0xe80], R56 ;  /* 0x000e803839007988 */ /* 0x000fe80008000404 */
[----:B------:R-:W-:Y:S04]  /*159b0*/  STS.U16 [R57+UR4+0xec0], R58 ;  /* 0x000ec03a39007988 */ /* 0x000fe80008000404 */
[----:B------:R-:W-:Y:S04]  /*159c0*/  STS.U16 [R57+UR4+0x1080], R59 ;  /* 0x0010803b39007988 */ /* 0x000fe80008000404 */
[----:B------:R0:W-:Y:S01]  /*159d0*/  STS.U16 [R57+UR4+0x10c0], R3 ;  /* 0x0010c00339007988 */ /* 0x0001e20008000404 */
[----:B---3--:R-:W-:-:S03]  /*159e0*/  @!P0 IMAD.MOV.U32 R5, RZ, RZ, R53 ;  /* 0x000000ffff058224 */ /* 0x008fc600078e0035 */
[----:B------:R-:W3:Y:S01]  /*159f0*/  LDL R53, [R1+0x7e0] ;  /* 0x0007e00001357983 */ /* 0x000ee20000100800 */
[----:B------:R-:W-:-:S03]  /*15a00*/  @!P0 IMAD.MOV.U32 R4, RZ, RZ, R2 ;  /* 0x000000ffff048224 */ /* 0x000fc600078e0002 */
[----:B------:R-:W3:Y:S04]  /*15a10*/  LDL R2, [R1+0x7e4] ;  /* 0x0007e40001027983 */ /* 0x000ee80000100800 */
[----:B------:R2:W3:Y:S02]  /*15a20*/  @!P0 LDG.E.U16 R14, desc[UR8][R4.64] ;  /* 0x00000008040e8981 */ /* 0x0004e4000c1e1500 */
[----:B--2---:R-:W-:Y:S02]  /*15a30*/  @!P0 IMAD.MOV.U32 R4, RZ, RZ, R51 ;  /* 0x000000ffff048224 */ /* 0x004fe400078e0033 */
[----:B------:R-:W2:Y:S01]  /*15a40*/  LDL R51, [R1+0x7ac] ;  /* 0x0007ac0001337983 */ /* 0x000ea20000100800 */
[----:B----4-:R-:W-:-:S03]  /*15a50*/  @!P0 IMAD.MOV.U32 R5, RZ, RZ, R52 ;  /* 0x000000ffff058224 */ /* 0x010fc600078e0034 */
[----:B------:R-:W4:Y:S04]  /*15a60*/  LDL R52, [R1+0x7a8] ;  /* 0x0007a80001347983 */ /* 0x000f280000100800 */
[----:B0-----:R-:W4:Y:S04]  /*15a70*/  LDL.LU R3, [R1+0x768] ;  /* 0x0007680001037983 */ /* 0x001f280000300800 */
[----:B------:R0:W4:Y:S04]  /*15a80*/  @!P0 LDG.E.U16 R13, desc[UR8][R4.64] ;  /* 0x00000008040d8981 */ /* 0x000128000c1e1500 */
[----:B------:R-:W4:Y:S01]  /*15a90*/  LDL R55, [R1+0x7a0] ;  /* 0x0007a00001377983 */ /* 0x000f220000100800 */
[----:B0-----:R-:W-:-:S03]  /*15aa0*/  @!P0 IMAD.MOV.U32 R4, RZ, RZ, R0 ;  /* 0x000000ffff048224 */ /* 0x001fc600078e0000 */
[----:B------:R-:W4:Y:S01]  /*15ab0*/  LDL R0, [R1+0x7a4] ;  /* 0x0007a40001007983 */ /* 0x000f220000100800 */
[----:B------:R-:W-:Y:S01]  /*15ac0*/  PRMT R12, RZ, 0x7610, R12 ;  /* 0x00007610ff0c7816 */ /* 0x000fe2000000000c */
[----:B------:R-:W-:Y:S01]  /*15ad0*/  @!P0 IMAD.MOV.U32 R5, RZ, RZ, R54 ;  /* 0x000000ffff058224 */ /* 0x000fe200078e0036 */
[----:B------:R-:W-:-:S04]  /*15ae0*/  PRMT R11, RZ, 0x7610, R11 ;  /* 0x00007610ff0b7816 */ /* 0x000fc8000000000b */
[----:B------:R3:W4:Y:S01]  /*15af0*/  @!P0 LDG.E.U16 R12, desc[UR8][R4.64] ;  /* 0x00000008040c8981 */ /* 0x000722000c1e1500 */
[----:B------:R-:W-:-:S03]  /*15b00*/  PRMT R10, RZ, 0x7610, R10 ;  /* 0x00007610ff0a7816 */ /* 0x000fc6000000000a */
[----:B------:R0:W-:Y:S01]  /*15b10*/  STS.U16 [R57+UR4+0x1280], R7 ;  /* 0x0012800739007988 */ /* 0x0001e20008000404 */
[----:B------:R-:W-:-:S03]  /*15b20*/  PRMT R9, RZ, 0x7610, R9 ;  /* 0x00007610ff097816 */ /* 0x000fc60000000009 */
[----:B0-----:R-:W4:Y:S04]  /*15b30*/  LDL.LU R7, [R1+0x328] ;  /* 0x0003280001077983 */ /* 0x001f280000300800 */
[----:B------:R0:W-:Y:S04]  /*15b40*/  STS.U16 [R57+UR4+0x12c0], R61 ;  /* 0x0012c03d39007988 */ /* 0x0001e80008000404 */
[----:B------:R1:W-:Y:S01]  /*15b50*/  STS.U16 [R57+UR4+0x1480], R60 ;  /* 0x0014803c39007988 */ /* 0x0003e20008000404 */
[----:B---3--:R-:W-:Y:S02]  /*15b60*/  @!P0 IMAD.MOV.U32 R5, RZ, RZ, R53 ;  /* 0x000000ffff058224 */ /* 0x008fe400078e0035 */
[----:B------:R-:W-:-:S02]  /*15b70*/  @!P0 IMAD.MOV.U32 R4, RZ, RZ, R2 ;  /* 0x000000ffff048224 */ /* 0x000fc400078e0002 */
[----:B------:R-:W3:Y:S04]  /*15b80*/  LDL.LU R2, [R1+0x728] ;  /* 0x0007280001027983 */ /* 0x000ee80000300800 */
[----:B------:R2:W3:Y:S02]  /*15b90*/  @!P0 LDG.E.U16 R11, desc[UR8][R4.64] ;  /* 0x00000008040b8981 */ /* 0x0004e4000c1e1500 */
[----:B--2---:R-:W-:Y:S02]  /*15ba0*/  @!P0 IMAD.MOV.U32 R4, RZ, RZ, R51 ;  /* 0x000000ffff048224 */ /* 0x004fe400078e0033 */
[----:B------:R-:W2:Y:S01]  /*15bb0*/  LDL.LU R51, [R1+0x408] ;  /* 0x0004080001337983 */ /* 0x000ea20000300800 */
[----:B----4-:R-:W-:-:S03]  /*15bc0*/  @!P0 IMAD.MOV.U32 R5, RZ, RZ, R52 ;  /* 0x000000ffff058224 */ /* 0x010fc600078e0034 */
[----:B------:R-:W4:Y:S04]  /*15bd0*/  LDL.LU R52, [R1+0x324] ;  /* 0x0003240001347983 */ /* 0x000f280000300800 */
[----:B------:R0:W4:Y:S04]  /*15be0*/  @!P0 LDG.E.U16 R10, desc[UR8][R4.64] ;  /* 0x00000008040a8981 */ /* 0x000128000c1e1500 */
[----:B------:R-:W4:Y:S04]  /*15bf0*/  LDL.LU R53, [R1+0x25c] ;  /* 0x00025c0001357983 */ /* 0x000f280000300800 */
[----:B------:R-:W4:Y:S01]  /*15c00*/  LDL.LU R54, [R1+0x254] ;  /* 0x0002540001367983 */ /* 0x000f220000300800 */
[----:B0-----:R-:W-:-:S03]  /*15c10*/  @!P0 IMAD.MOV.U32 R5, RZ, RZ, R55 ;  /* 0x000000ffff058224 */ /* 0x001fc600078e0037 */
[----:B------:R-:W4:Y:S01]  /*15c20*/  LDL.LU R55, [R1+0x34] ;  /* 0x0000340001377983 */ /* 0x000f220000300800 */
[----:B------:R-:W-:-:S03]  /*15c30*/  @!P0 IMAD.MOV.U32 R4, RZ, RZ, R0 ;  /* 0x000000ffff048224 */ /* 0x000fc600078e0000 */
[----:B------:R-:W4:Y:S04]  /*15c40*/  LDL.LU R56, [R1+0x28] ;  /* 0x0000280001387983 */ /* 0x000f280000300800 */
[----:B------:R-:W4:Y:S04]  /*15c50*/  LDL.LU R58, [R1+0x20] ;  /* 0x00002000013a7983 */ /* 0x000f280000300800 */
[----:B------:R-:W4:Y:S04]  /*15c60*/  LDL.LU R59, [R1+0x1c] ;  /* 0x00001c00013b7983 */ /* 0x000f280000300800 */
[----:B------:R-:W4:Y:S04]  /*15c70*/  LDL.LU R61, [R1+0x18] ;  /* 0x00001800013d7983 */ /* 0x000f280000300800 */
[----:B-1----:R-:W4:Y:S04]  /*15c80*/  LDL.LU R60, [R1+0x14] ;  /* 0x00001400013c7983 */ /* 0x002f280000300800 */
[----:B------:R-:W4:Y:S04]  /*15c90*/  LDL.LU R0, [R1+0x10] ;  /* 0x0000100001007983 */ /* 0x000f280000300800 */
[----:B------:R0:W4:Y:S04]  /*15ca0*/  @!P0 LDG.E.U16 R9, desc[UR8][R4.64] ;  /* 0x0000000804098981 */ /* 0x000128000c1e1500 */
[----:B------:R-:W3:Y:S04]  /*15cb0*/  LDL.LU R4, [R1+0x32c] ;  /* 0x00032c0001047983 */ /* 0x000ee80000300800 */
[----:B------:R-:W0:Y:S01]  /*15cc0*/  LDL R5, [R1+0x76c] ;  /* 0x00076c0001057983 */ /* 0x000e220000100800 */
[----:B------:R-:W-:-:S03]  /*15cd0*/  PRMT R8, RZ, 0x7610, R8 ;  /* 0x00007610ff087816 */ /* 0x000fc60000000008 */
[----:B------:R-:W-:Y:S04]  /*15ce0*/  STL [R1+0xb2c], R3 ;  /* 0x000b2c0301007387 */ /* 0x000fe80000100800 */
[----:B---3--:R0:W-:Y:S02]  /*15cf0*/  STS.U16 [R57+UR4+0x14c0], R4 ;  /* 0x0014c00439007988 */ /* 0x0081e40008000404 */
[----:B0-----:R-:W-:Y:S02]  /*15d00*/  @!P0 IMAD.MOV.U32 R4, RZ, RZ, R5 ;  /* 0x000000ffff048224 */ /* 0x001fe400078e0005 */
[----:B------:R-:W-:Y:S01]  /*15d10*/  @!P0 IMAD.MOV.U32 R5, RZ, RZ, R3 ;  /* 0x000000ffff058224 */ /* 0x000fe200078e0003 */
[----:B------:R0:W-:Y:S04]  /*15d20*/  STS.U16 [R57+UR4+0x1680], R7 ;  /* 0x0016800739007988 */ /* 0x0001e80008000404 */
[----:B------:R1:W3:Y:S04]  /*15d30*/  @!P0 LDG.E.U16 R8, desc[UR8][R4.64] ;  /* 0x0000000804088981 */ /* 0x0002e8000c1e1500 */
[----:B------:R-:W2:Y:S04]  /*15d40*/  LDL R3, [R1+0x72c] ;  /* 0x00072c0001037983 */ /* 0x000ea80000100800 */
[----:B------:R-:W1:Y:S04]  /*15d50*/  LDL R4, [R1+0x760] ;  /* 0x0007600001047983 */ /* 0x000e680000100800 */
[----:B------:R-:W1:Y:S04]  /*15d60*/  LDL R5, [R1+0x764] ;  /* 0x0007640001057983 */ /* 0x000e680000100800 */
[----:B0-----:R-:W4:Y:S01]  /*15d70*/  LDL.LU R7, [R1+0x1030] ;  /* 0x0010300001077983 */ /* 0x001f220000300800 */
[----:B-1----:R-:W-:-:S04]  /*15d80*/  @!P0 LOP3.LUT R5, R5, R4, RZ, 0x3c, !PT ;  /* 0x0000000405058212 */ /* 0x002fc800078e3cff */
[C---:B------:R-:W-:Y:S02]  /*15d90*/  @!P0 LOP3.LUT R4, R5.reuse, R4, RZ, 0x3c, !PT ;  /* 0x0000000405048212 */ /* 0x040fe400078e3cff */
[----:B----4-:R-:W-:Y:S02]  /*15da0*/  PRMT R7, RZ, 0x7610, R7 ;  /* 0x00007610ff077816 */ /* 0x010fe40000000007 */
[----:B------:R-:W-:-:S05]  /*15db0*/  @!P0 LOP3.LUT R5, R5, R4, RZ, 0x3c, !PT ;  /* 0x0000000405058212 */ /* 0x000fca00078e3cff */
[----:B------:R2:W4:Y:S04]  /*15dc0*/  @!P0 LDG.E.U16 R7, desc[UR8][R4.64] ;  /* 0x0000000804078981 */ /* 0x000528000c1e1500 */
[----:B------:R-:W3:Y:S04]  /*15dd0*/  LDL.LU R5, [R1+0x404] ;  /* 0x0004040001057983 */ /* 0x000ee80000300800 */
[----:B------:R-:W-:Y:S01]  /*15de0*/  STL [R1+0xb30], R2 ;  /* 0x000b300201007387 */ /* 0x000fe20000100800 */
[----:B--2---:R-:W-:Y:S02]  /*15df0*/  @!P0 IMAD.MOV.U32 R4, RZ, RZ, R3 ;  /* 0x000000ffff048224 */ /* 0x004fe400078e0003 */
[----:B------:R-:W0:Y:S01]  /*15e00*/  S2R R3, SR_TID.X ;  /* 0x0000000000037919 */ /* 0x000e220000002100 */
[----:B---3--:R1:W-:Y:S02]  /*15e10*/  STS.U16 [R57+UR4+0x16c0], R5 ;  /* 0x0016c00539007988 */ /* 0x0083e40008000404 */
[----:B-1----:R-:W-:-:S02]  /*15e20*/  @!P0 IMAD.MOV.U32 R5, RZ, RZ, R2 ;  /* 0x000000ffff058224 */ /* 0x002fc400078e0002 */
[----:B------:R-:W2:Y:S01]  /*15e30*/  LDL.LU R2, [R1+0x58] ;  /* 0x0000580001027983 */ /* 0x000ea20000300800 */
[----:B------:R-:W-:Y:S02]  /*15e40*/  PRMT R6, RZ, 0x7610, R6 ;  /* 0x00007610ff067816 */ /* 0x000fe40000000006 */
[----:B0-----:R-:W-:Y:S01]  /*15e50*/  LOP3.LUT R3, R3, 0x1f, RZ, 0xc0, !PT ;  /* 0x0000001f03037812 */ /* 0x001fe200078ec0ff */
[----:B------:R0:W-:Y:S04]  /*15e60*/  STS.U16 [R57+UR4+0x1880], R51 ;  /* 0x0018803339007988 */ /* 0x0001e80008000404 */
[----:B------:R1:W-:Y:S04]  /*15e70*/  STS.U16 [R57+UR4+0x18c0], R52 ;  /* 0x0018c03439007988 */ /* 0x0003e80008000404 */
[----:B------:R3:W-:Y:S04]  /*15e80*/  STS.U16 [R57+UR4+0x1a80], R53 ;  /* 0x001a803539007988 */ /* 0x0007e80008000404 */
[----:B------:R4:W-:Y:S04]  /*15e90*/  STS.U16 [R57+UR4+0x1ac0], R54 ;  /* 0x001ac03639007988 */ /* 0x0009e80008000404 */
[----:B------:R2:W2:Y:S04]  /*15ea0*/  @!P0 LDG.E.U16 R6, desc[UR8][R4.64] ;  /* 0x0000000804068981 */ /* 0x0004a8000c1e1500 */
[----:B------:R-:W2:Y:S04]  /*15eb0*/  LDL.LU R4, [R1+0xc] ;  /* 0x00000c0001047983 */ /* 0x000ea80000300800 */
[----:B------:R-:W2:Y:S04]  /*15ec0*/  LDL.LU R5, [R1+0x8] ;  /* 0x0000080001057983 */ /* 0x000ea80000300800 */
[----:B0-----:R-:W2:Y:S04]  /*15ed0*/  LDL.LU R51, [R1+0x102c] ;  /* 0x00102c0001337983 */ /* 0x001ea80000300800 */
[----:B-1----:R-:W2:Y:S04]  /*15ee0*/  LDL.LU R52, [R1+0x1028] ;  /* 0x0010280001347983 */ /* 0x002ea80000300800 */
[----:B---3--:R-:W3:Y:S04]  /*15ef0*/  LDL.LU R53, [R1+0x1024] ;  /* 0x0010240001357983 */ /* 0x008ee80000300800 */
[----:B----4-:R-:W4:Y:S04]  /*15f00*/  LDL.LU R54, [R1+0x1020] ;  /* 0x0010200001367983 */ /* 0x010f280000300800 */
[----:B--2---:R0:W-:Y:S04]  /*15f10*/  STS.U16 [R57+UR4+0x1c80], R2 ;  /* 0x001c800239007988 */ /* 0x0041e80008000404 */
[----:B------:R1:W-:Y:S01]  /*15f20*/  STS.U16 [R57+UR4+0x1cc0], R55 ;  /* 0x001cc03739007988 */ /* 0x0003e20008000404 */
[----:B0-----:R-:W-:-:S03]  /*15f30*/  IMAD.SHL.U32 R2, R3, 0x2, RZ ;  /* 0x0000000203027824 */ /* 0x001fc600078e00ff */
[----:B------:R0:W-:Y:S02]  /*15f40*/  STS.U16 [R57+UR4+0x1e80], R56 ;  /* 0x001e803839007988 */ /* 0x0001e40008000404 */
[----:B------:R-:W-:Y:S02]  /*15f50*/  LOP3.LUT R2, R2, 0x20, RZ, 0x3c, !PT ;  /* 0x0000002002027812 */ /* 0x000fe400078e3cff */
[----:B-1----:R-:W2:Y:S04]  /*15f60*/  LDL.LU R55, [R1+0x101c] ;  /* 0x00101c0001377983 */ /* 0x002ea80000300800 */
[----:B------:R1:W-:Y:S04]  /*15f70*/  STS.U16 [R57+UR4+0x1ec0], R58 ;  /* 0x001ec03a39007988 */ /* 0x0003e80008000404 */
[----:B0-----:R-:W3:Y:S04]  /*15f80*/  LDL.LU R56, [R1+0x1018] ;  /* 0x0010180001387983 */ /* 0x001ee80000300800 */
[----:B------:R0:W-:Y:S04]  /*15f90*/  STS.U16 [R2+UR4+0x100], R59 ;  /* 0x0001003b02007988 */ /* 0x0001e80008000404 */
[----:B-1----:R-:W4:Y:S04]  /*15fa0*/  LDL.LU R57, [R1+0x1014] ;  /* 0x0010140001397983 */ /* 0x002f280000300800 */
[----:B------:R-:W2:Y:S04]  /*15fb0*/  LDL.LU R58, [R1+0x1010] ;  /* 0x00101000013a7983 */ /* 0x000ea80000300800 */
[----:B0-----:R-:W3:Y:S04]  /*15fc0*/  LDL.LU R59, [R1+0x100c] ;  /* 0x00100c00013b7983 */ /* 0x001ee80000300800 */
[----:B------:R0:W-:Y:S04]  /*15fd0*/  STS.U16 [R2+UR4+0x140], R61 ;  /* 0x0001403d02007988 */ /* 0x0001e80008000404 */
[----:B------:R1:W-:Y:S04]  /*15fe0*/  STS.U16 [R2+UR4+0x300], R60 ;  /* 0x0003003c02007988 */ /* 0x0003e80008000404 */
[----:B------:R1:W-:Y:S04]  /*15ff0*/  STS.U16 [R2+UR4+0x340], R0 ;  /* 0x0003400002007988 */ /* 0x0003e80008000404 */
[----:B0-----:R-:W4:Y:S04]  /*16000*/  LDL.LU R61, [R1+0x1008] ;  /* 0x00100800013d7983 */ /* 0x001f280000300800 */
[----:B-1----:R-:W2:Y:S04]  /*16010*/  LDL.LU R60, [R1+0x1004] ;  /* 0x00100400013c7983 */ /* 0x002ea80000300800 */
[----:B------:R-:W3:Y:S04]  /*16020*/  LDL.LU R0, [R1+0x1000] ;  /* 0x0010000001007983 */ /* 0x000ee80000300800 */
[----:B------:R-:W-:Y:S04]  /*16030*/  STS.U16 [R2+UR4+0x500], R4 ;  /* 0x0005000402007988 */ /* 0x000fe80008000404 */
[----:B------:R-:W-:Y:S01]  /*16040*/  STS.U16 [R2+UR4+0x540], R5 ;  /* 0x0005400502007988 */ /* 0x000fe20008000404 */
[----:B------:R-:W-:-:S03]  /*16050*/  IMAD.SHL.U32 R3, R3, 0x2, RZ ;  /* 0x0000000203037824 */ /* 0x000fc600078e00ff */
[----:B---3--:R0:W-:Y:S04]  /*16060*/  STS.U16 [R2+UR4+0x700], R0 ;  /* 0x0007000002007988 */ /* 0x0081e80008000404 */
[----:B0-----:R-:W3:Y:S04]  /*16070*/  LDL.LU R0, [R1+0xffc] ;  /* 0x000ffc0001007983 */ /* 0x001ee80000300800 */
[----:B--2---:R0:W-:Y:S04]  /*16080*/  STS.U16 [R2+UR4+0x740], R60 ;  /* 0x0007403c02007988 */ /* 0x0041e80008000404 */
[----:B0-----:R-:W2:Y:S04]  /*16090*/  LDL.LU R60, [R1+0xff8] ;  /* 0x000ff800013c7983 */ /* 0x001ea80000300800 */
[----:B----4-:R-:W-:Y:S04]  /*160a0*/  STS.U16 [R2+UR4+0x900], R61 ;  /* 0x0009003d02007988 */ /* 0x010fe80008000404 */
        /* <DEDUP_REMOVED lines=14> */
[----:B------:R-:W-:Y:S01]  /*16190*/  STS.U16 [R2+UR4+0x1740], R45 ;  /* 0x0017402d02007988 */ /* 0x000fe20008000404 */
[----:B------:R-:W-:-:S03]  /*161a0*/  LOP3.LUT R3, R3, 0x30, RZ, 0x3c, !PT ;  /* 0x0000003003037812 */ /* 0x000fc600078e3cff */
        /* <DEDUP_REMOVED lines=8> */
[----:B---3--:R0:W-:Y:S04]  /*16230*/  STS.U16 [R3+UR4+0x1fc0], R0 ;  /* 0x001fc00003007988 */ /* 0x0081e80008000404 */
[----:B------:R-:W-:Y:S01]  /*16240*/  STS.U16 [R3+UR4+0x180], R36 ;  /* 0x0001802403007988 */ /* 0x000fe20008000404 */
[----:B0-----:R-:W0:Y:S03]  /*16250*/  S2R R0, SR_TID.X ;  /* 0x0000000000007919 */ /* 0x001e260000002100 */
        /* <DEDUP_REMOVED lines=22> */
[----:B0-----:R-:W-:-:S03]  /*163c0*/  LOP3.LUT R2, R0, 0x7, RZ, 0xc0, !PT ;  /* 0x0000000700027812 */ /* 0x001fc600078ec0ff */
[----:B------:R-:W-:Y:S04]  /*163d0*/  STS.U16 [R3+UR4+0x17c0], R13 ;  /* 0x0017c00d03007988 */ /* 0x000fe80008000404 */
[----:B------:R-:W-:Y:S04]  /*163e0*/  STS.U16 [R3+UR4+0x1980], R12 ;  /* 0x0019800c03007988 */ /* 0x000fe80008000404 */
[----:B------:R-:W-:Y:S04]  /*163f0*/  STS.U16 [R3+UR4+0x19c0], R11 ;  /* 0x0019c00b03007988 */ /* 0x000fe80008000404 */
[----:B------:R-:W-:Y:S04]  /*16400*/  STS.U16 [R3+UR4+0x1b80], R10 ;  /* 0x001b800a03007988 */ /* 0x000fe80008000404 */
[----:B------:R-:W-:Y:S01]  /*16410*/  STS.U16 [R3+UR4+0x1bc0], R9 ;  /* 0x001bc00903007988 */ /* 0x000fe20008000404 */
[----:B------:R-:W-:-:S03]  /*16420*/  IMAD.SHL.U32 R5, R0, 0x2, RZ ;  /* 0x0000000200057824 */ /* 0x000fc600078e00ff */
[----:B------:R-:W-:Y:S01]  /*16430*/  STS.U16 [R3+UR4+0x1d80], R8 ;  /* 0x001d800803007988 */ /* 0x000fe20008000404 */
[----:B------:R-:W-:-:S03]  /*16440*/  IMAD R2, R2, 0x90, RZ ;  /* 0x0000009002027824 */ /* 0x000fc600078e02ff */
[----:B------:R-:W-:Y:S04]  /*16450*/  STS.U16 [R3+UR4+0x1dc0], R7 ;  /* 0x001dc00703007988 */ /* 0x000fe80008000404 */
[----:B------:R0:W-:Y:S01]  /*16460*/  STS.U16 [R3+UR4+0x1f80], R6 ;  /* 0x001f800603007988 */ /* 0x0001e20008000404 */
[----:B------:R-:W-:Y:S01]  /*16470*/  BAR.SYNC.DEFER_BLOCKING 0x0 ;  /* 0x0000000000007b1d */ /* 0x000fe20000010000 */
[----:B------:R-:W-:Y:S01]  /*16480*/  IMAD.SHL.U32 R0, R0, 0x40, RZ ;  /* 0x0000004000007824 */ /* 0x000fe200078e00ff */
[----:B------:R-:W-:-:S04]  /*16490*/  LOP3.LUT R2, R2, 0x10, R5, 0x78, !PT ;  /* 0x0000001002027812 */ /* 0x000fc800078e7805 */
[----:B------:R-:W-:Y:S02]  /*164a0*/  LOP3.LUT R2, R2, 0x400, R0, 0xf8, !PT ;  /* 0x0000040002027812 */ /* 0x000fe400078ef800 */
[----:B------:R-:W1:Y:S01]  /*164b0*/  S2R R0, SR_TID.X ;  /* 0x0000000000007919 */ /* 0x000e620000002100 */
[----:B0-----:R-:W0:Y:S01]  /*164c0*/  S2R R3, SR_TID.X ;  /* 0x0000000000037919 */ /* 0x001e220000002100 */
[----:B--2---:R-:W2:Y:S04]  /*164d0*/  LDSM.16.M88.4 R8, [R60+UR4] ;  /* 0x000000043c08783b */ /* 0x004ea80008000200 */
[----:B------:R3:W-:Y:S04]  /*164e0*/  LDSM.16.MT88.4 R4, [R2+UR4+0x2000] ;  /* 0x002000040204783b */ /* 0x0007e80008004200 */
[----:B------:R-:W-:Y:S04]  /*164f0*/  LDSM.16.M88.4 R40, [R60+UR4+0x200] ;  /* 0x000200043c28783b */ /* 0x000fe80008000200 */
[----:B------:R-:W-:Y:S01]  /*16500*/  LDSM.16.M88.4 R20, [R60+UR4+0x400] ;  /* 0x000400043c14783b */ /* 0x000fe20008000200 */
[C---:B-1----:R-:W-:Y:S01]  /*16510*/  LOP3.LUT R61, R0.reuse, 0x7, RZ, 0xc0, !PT ;  /* 0x00000007003d7812 */ /* 0x042fe200078ec0ff */
[----:B---3--:R-:W-:-:S04]  /*16520*/  IMAD.SHL.U32 R2, R0, 0x2, RZ ;  /* 0x0000000200027824 */ /* 0x008fc800078e00ff */
[----:B------:R-:W-:Y:S02]  /*16530*/  IMAD R37, R61, 0x90, RZ ;  /* 0x000000903d257824 */ /* 0x000fe400078e02ff */
[----:B------:R-:W-:-:S03]  /*16540*/  IMAD.SHL.U32 R0, R0, 0x40, RZ ;  /* 0x0000004000007824 */ /* 0x000fc600078e00ff */
[----:B------:R-:W-:-:S04]  /*16550*/  LOP3.LUT R37, R37, 0x10, R2, 0x78, !PT ;  /* 0x0000001025257812 */ /* 0x000fc800078e7802 */
[----:B------:R-:W-:Y:S02]  /*16560*/  LOP3.LUT R37, R37, 0x400, R0, 0xf8, !PT ;  /* 0x0000040025257812 */ /* 0x000fe400078ef800 */
[----:B0-----:R-:W-:Y:S02]  /*16570*/  LOP3.LUT R58, R3, 0x7, RZ, 0xc0, !PT ;  /* 0x00000007033a7812 */ /* 0x001fe400078ec0ff */
[----:B------:R-:W-:Y:S01]  /*16580*/  LOP3.LUT R37, R37, 0x20, RZ, 0x3c, !PT ;  /* 0x0000002025257812 */ /* 0x000fe200078e3cff */
[----:B------:R-:W-:Y:S02]  /*16590*/  IMAD.SHL.U32 R59, R3, 0x2, RZ ;  /* 0x00000002033b7824 */ /* 0x000fe400078e00ff */
[----:B--2---:R-:W-:Y:S01]  /*165a0*/  IMAD.MOV.U32 R2, RZ, RZ, R8 ;  /* 0x000000ffff027224 */ /* 0x004fe200078e0008 */
[----:B------:R-:W-:Y:S01]  /*165b0*/  STL.64 [R1+0x58], R10 ;  /* 0x0000580a01007387 */ /* 0x000fe20000100a00 */
[----:B------:R-:W-:-:S03]  /*165c0*/  IMAD.MOV.U32 R0, RZ, RZ, R9 ;  /* 0x000000ffff007224 */ /* 0x000fc600078e0009 */
[----:B------:R0:W1:Y:S01]  /*165d0*/  LDSM.16.MT88.4 R8, [R37+UR4+0x2000] ;  /* 0x002000042508783b */ /* 0x0000620008004200 */
[----:B------:R-:W-:Y:S02]  /*165e0*/  IMAD.SHL.U32 R61, R3, 0x40, RZ ;  /* 0x00000040033d7824 */ /* 0x000fe400078e00ff */
[C---:B------:R-:W-:Y:S02]  /*165f0*/  IMAD R3, R58.reuse, 0x90, RZ ;  /* 0x000000903a037824 */ /* 0x040fe400078e02ff */
[----:B0-----:R-:W-:-:S03]  /*16600*/  IMAD R37, R58, 0x90, RZ ;  /* 0x000000903a257824 */ /* 0x001fc600078e02ff */
[--C-:B------:R-:W-:Y:S02]  /*16610*/  LOP3.LUT R3, R3, 0x10, R59.reuse, 0x78, !PT ;  /* 0x0000001003037812 */ /* 0x100fe400078e783b */
[----:B------:R-:W-:-:S04]  /*16620*/  LOP3.LUT R37, R37, 0x10, R59, 0x78, !PT ;  /* 0x0000001025257812 */ /* 0x000fc800078e783b */
[--C-:B------:R-:W-:Y:S02]  /*16630*/  LOP3.LUT R37, R37, 0x400, R61.reuse, 0xf8, !PT ;  /* 0x0000040025257812 */ /* 0x100fe400078ef83d */
[----:B------:R-:W-:Y:S02]  /*16640*/  LOP3.LUT R3, R3, 0x400, R61, 0xf8, !PT ;  /* 0x0000040003037812 */ /* 0x000fe400078ef83d */
[----:B------:R-:W-:Y:S02]  /*16650*/  LOP3.LUT R37, R37, 0x40, RZ, 0x3c, !PT ;  /* 0x0000004025257812 */ /* 0x000fe400078e3cff */
[----:B------:R-:W-:-:S03]  /*16660*/  LOP3.LUT R3, R3, 0x60, RZ, 0x3c, !PT ;  /* 0x0000006003037812 */ /* 0x000fc600078e3cff */
[----:B------:R-:W0:Y:S04]  /*16670*/  LDSM.16.MT88.4 R12, [R37+UR4+0x2000] ;  /* 0x00200004250c783b */ /* 0x000e280008004200 */
[----:B------:R-:W2:Y:S04]  /*16680*/  LDSM.16.MT88.4 R16, [R3+UR4+0x2000] ;  /* 0x002000040310783b */ /* 0x000ea80008004200 */
[----:B-1----:R-:W-:Y:S04]  /*16690*/  STL.64 [R1+0xff0], R10 ;  /* 0x000ff00a01007387 */ /* 0x002fe80000100a00 */
[----:B------:R1:W-:Y:S04]  /*166a0*/  STL.64 [R1+0xfe8], R8 ;  /* 0x000fe80801007387 */ /* 0x0003e80000100a00 */
[----:B0-----:R-:W-:Y:S04]  /*166b0*/  STL.64 [R1+0xfe0], R14 ;  /* 0x000fe00e01007387 */ /* 0x001fe80000100a00 */
[----:B------:R0:W-:Y:S04]  /*166c0*/  STL.64 [R1+0xfd8], R12 ;  /* 0x000fd80c01007387 */ /* 0x0001e80000100a00 */
[----:B-1----:R-:W3:Y:S04]  /*166d0*/  LDL.LU.64 R8, [R1+0x410] ;  /* 0x0004100001087983 */ /* 0x002ee80000300a00 */
[----:B------:R-:W3:Y:S04]  /*166e0*/  LDL.LU.64 R10, [R1+0x418] ;  /* 0x00041800010a7983 */ /* 0x000ee80000300a00 */
[----:B--2---:R-:W-:Y:S04]  /*166f0*/  STL.64 [R1+0xfd0], R18 ;  /* 0x000fd01201007387 */ /* 0x004fe80000100a00 */
[----:B------:R1:W-:Y:S04]  /*16700*/  STL.64 [R1+0xfc8], R16 ;  /* 0x000fc81001007387 */ /* 0x0003e80000100a00 */
[----:B------:R-:W2:Y:S04]  /*16710*/  LDL.LU.64 R56, [R1+0x330] ;  /* 0x0003300001387983 */ /* 0x000ea80000300a00 */
[----:B------:R-:W4:Y:S04]  /*16720*/  LDL.LU.64 R58, [R1+0x338] ;  /* 0x00033800013a7983 */ /* 0x000f280000300a00 */
[----:B----4-:R-:W-:Y:S04]  /*16730*/  STL.64 [R1+0xfb0], R58 ;  /* 0x000fb03a01007387 */ /* 0x010fe80000100a00 */
[----:B--2---:R2:W-:Y:S04]  /*16740*/  STL.64 [R1+0xfa8], R56 ;  /* 0x000fa83801007387 */ /* 0x0045e80000100a00 */
[----:B0-----:R-:W4:Y:S04]  /*16750*/  LDL.LU.64 R12, [R1+0xe0] ;  /* 0x0000e000010c7983 */ /* 0x001f280000300a00 */
[----:B------:R-:W4:Y:S04]  /*16760*/  LDL.LU.64 R14, [R1+0xe8] ;  /* 0x0000e800010e7983 */ /* 0x000f280000300a00 */
[----:B-1----:R-:W4:Y:S04]  /*16770*/  LDL.LU.64 R16, [R1+0xb0] ;  /* 0x0000b00001107983 */ /* 0x002f280000300a00 */
[----:B------:R-:W4:Y:S04]  /*16780*/  LDL.LU.64 R18, [R1+0xb8] ;  /* 0x0000b80001127983 */ /* 0x000f280000300a00 */
[----:B------:R-:W4:Y:S04]  /*16790*/  LDL.LU.64 R52, [R1+0xd0] ;  /* 0x0000d00001347983 */ /* 0x000f280000300a00 */
[----:B------:R-:W4:Y:S01]  /*167a0*/  LDL.LU.64 R54, [R1+0xd8] ;  /* 0x0000d80001367983 */ /* 0x000f220000300a00 */
[----:B--2---:R-:W-:-:S02]  /*167b0*/  IMAD.MOV.U32 R56, RZ, RZ, R2 ;  /* 0x000000ffff387224 */ /* 0x004fc400078e0002 */
[----:B------:R-:W-:-:S07]  /*167c0*/  IMAD.MOV.U32 R57, RZ, RZ, R0 ;  /* 0x000000ffff397224 */ /* 0x000fce00078e0000 */
[-C--:B---3--:R-:W-:Y:S01]  /*167d0*/  HMMA.16816.F32.BF16 R8, R4, R56.reuse, R8 ;  /* 0x000000380408723c */ /* 0x088fe20000041808 */
[----:B----4-:R-:W-:Y:S04]  /*167e0*/  STL.64 [R1+0xfc0], R54 ;  /* 0x000fc03601007387 */ /* 0x010fe80000100a00 */
[----:B------:R0:W-:Y:S04]  /*167f0*/  STL.64 [R1+0xfb8], R52 ;  /* 0x000fb83401007387 */ /* 0x0001e80000100a00 */
[----:B0-----:R-:W2:Y:S04]  /*16800*/  LDL.LU.64 R52, [R1+0x80] ;  /* 0x0000800001347983 */ /* 0x001ea80000300a00 */
[----:B------:R-:W2:Y:S04]  /*16810*/  LDL.LU.64 R54, [R1+0x88] ;  /* 0x0000880001367983 */ /* 0x000ea80000300a00 */
[----:B------:R-:W3:Y:S04]  /*16820*/  LDL.LU.64 R48, [R1+0xa0] ;  /* 0x0000a00001307983 */ /* 0x000ee80000300a00 */
[----:B------:R-:W3:Y:S04]  /*16830*/  LDL.LU.64 R50, [R1+0xa8] ;  /* 0x0000a80001327983 */ /* 0x000ee80000300a00 */
[----:B------:R-:W4:Y:S04]  /*16840*/  LDL.LU.64 R44, [R1+0x70] ;  /* 0x00007000012c7983 */ /* 0x000f280000300a00 */
        /* <DEDUP_REMOVED lines=9> */
[----:B------:R-:W-:Y:S04]  /*168e0*/  STL.64 [R1+0x410], R8 ;  /* 0x0004100801007387 */ /* 0x000fe80000100a00 */
[----:B------:R0:W-:Y:S04]  /*168f0*/  STL.64 [R1+0x418], R10 ;  /* 0x0004180a01007387 */ /* 0x0001e80000100a00 */
[----:B0-----:R-:W2:Y:S04]  /*16900*/  LDL.LU.64 R10, [R1+0xff0] ;  /* 0x000ff000010a7983 */ /* 0x001ea80000300a00 */
[----:B------:R-:W2:Y:S02]  /*16910*/  LDL.LU.64 R8, [R1+0xfe8] ;  /* 0x000fe80001087983 */ /* 0x000ea40000300a00 */
[----:B--2---:R-:W-:-:S15]  /*16920*/  HMMA.16816.F32.BF16 R12, R8, R56, R12 ;  /* 0x00000038080c723c */ /* 0x004fde000004180c */
[----:B------:R-:W-:-:S08]  /*16930*/  NOP ;  /* 0x0000000000007918 */ /* 0x000fd00000000000 */
[----:B------:R-:W-:Y:S04]  /*16940*/  STL.64 [R1+0x3f0], R12 ;  /* 0x0003f00c01007387 */ /* 0x000fe80000100a00 */
[----:B------:R0:W-:Y:S04]  /*16950*/  STL.64 [R1+0x3f8], R14 ;  /* 0x0003f80e01007387 */ /* 0x0001e80000100a00 */
[----:B0-----:R-:W2:Y:S04]  /*16960*/  LDL.LU.64 R14, [R1+0xfe0] ;  /* 0x000fe000010e7983 */ /* 0x001ea80000300a00 */
[----:B------:R-:W2:Y:S04]  /*16970*/  LDL.LU.64 R12, [R1+0xfd8] ;  /* 0x000fd800010c7983 */ /* 0x000ea80000300a00 */
[----:B------:R-:W-:Y:S01]  /*16980*/  STL.64 [R1+0x48], R42 ;  /* 0x0000482a01007387 */ /* 0x000fe20000100a00 */
[----:B--2---:R-:W-:-:S15]  /*16990*/  HMMA.16816.F32.BF16 R16, R12, R56, R16 ;  /* 0x000000380c10723c */ /* 0x004fde0000041810 */
[----:B------:R-:W-:-:S08]  /*169a0*/  NOP ;  /* 0x0000000000007918 */ /* 0x000fd00000000000 */
[----:B------:R-:W-:Y:S04]  /*169b0*/  STL.64 [R1+0x450], R16 ;  /* 0x0004501001007387 */ /* 0x000fe80000100a00 */
[----:B------:R0:W-:Y:S04]  /*169c0*/  STL.64 [R1+0x458], R18 ;  /* 0x0004581201007387 */ /* 0x0001e80000100a00 */
[----:B0-----:R-:W2:Y:S04]  /*169d0*/  LDL.LU.64 R18, [R1+0xfd0] ;  /* 0x000fd00001127983 */ /* 0x001ea80000300a00 */
[----:B------:R-:W2:Y:S04]  /*169e0*/  LDL.LU.64 R16, [R1+0xfc8] ;  /* 0x000fc80001107983 */ /* 0x000ea80000300a00 */
[----:B------:R-:W-:Y:S01]  /*169f0*/  STL.64 [R1+0x38], R22 ;  /* 0x0000381601007387 */ /* 0x000fe20000100a00 */
[----:B--2---:R-:W-:Y:S03]  /*16a00*/  HMMA.16816.F32.BF16 R56, R16, R56, R52 ;  /* 0x000000381038723c */ /* 0x004fe60000041834 */
[----:B------:R-:W2:Y:S04]  /*16a10*/  LDL.LU.64 R54, [R1+0xfc0] ;  /* 0x000fc00001367983 */ /* 0x000ea80000300a00 */
[----:B------:R-:W2:-:S15]  /*16a20*/  LDL.LU.64 R52, [R1+0xfb8] ;  /* 0x000fb80001347983 */ /* 0x000e9e0000300a00 */
[----:B------:R-:W-:-:S01]  /*16a30*/  NOP ;  /* 0x0000000000007918 */ /* 0x000fc20000000000 */
[----:B------:R-:W-:Y:S04]  /*16a40*/  STL.64 [R1+0x440], R56 ;  /* 0x0004403801007387 */ /* 0x000fe80000100a00 */
[----:B------:R0:W-:Y:S04]  /*16a50*/  STL.64 [R1+0x448], R58 ;  /* 0x0004483a01007387 */ /* 0x0001e80000100a00 */
[----:B0-----:R-:W2:Y:S04]  /*16a60*/  LDL.LU.64 R58, [R1+0xfb0] ;  /* 0x000fb000013a7983 */ /* 0x001ea80000300a00 */
[----:B------:R-:W2:Y:S01]  /*16a70*/  LDL.LU.64 R56, [R1+0xfa8] ;  /* 0x000fa80001387983 */ /* 0x000ea20000300a00 */
[----:B---3--:R-:W-:Y:S06]  /*16a80*/  HMMA.16816.F32.BF16 R48, R12, R40, R48 ;  /* 0x000000280c30723c */ /* 0x008fec0000041830 */
[-C--:B----4-:R-:W-:Y:S06]  /*16a90*/  HMMA.16816.F32.BF16 R36, R4, R20.reuse, R36 ;  /* 0x000000140424723c */ /* 0x090fec0000041824 */
[C---:B------:R-:W-:Y:S06]  /*16aa0*/  HMMA.16816.F32.BF16 R32, R8.reuse, R20, R32 ;  /* 0x000000140820723c */ /* 0x040fec0000041820 */
[-C--:B--2---:R-:W-:Y:S06]  /*16ab0*/  HMMA.16816.F32.BF16 R52, R8, R40.reuse, R52 ;  /* 0x000000280834723c */ /* 0x084fec0000041834 */
[-C--:B------:R-:W-:Y:S06]  /*16ac0*/  HMMA.16816.F32.BF16 R56, R4, R40.reuse, R56 ;  /* 0x000000280438723c */ /* 0x080fec0000041838 */
[----:B------:R-:W-:Y:S01]  /*16ad0*/  HMMA.16816.F32.BF16 R40, R16, R40, R44 ;  /* 0x000000281028723c */ /* 0x000fe2000004182c */
[----:B------:R-:W-:-:S15]  /*16ae0*/  LDSM.16.M88.4 R44, [R60+UR4+0x1800] ;  /* 0x001800043c2c783b */ /* 0x000fde0008000200 */
[----:B------:R-:W-:-:S01]  /*16af0*/  NOP ;  /* 0x0000000000007918 */ /* 0x000fc20000000000 */
[----:B------:R-:W-:Y:S04]  /*16b00*/  STL.64 [R1+0x330], R56 ;  /* 0x0003303801007387 */ /* 0x000fe80000100a00 */
        /* <DEDUP_REMOVED lines=10> */
[----:B------:R0:W-:Y:S04]  /*16bb0*/  STL.64 [R1+0xf30], R8 ;  /* 0x000f300801007387 */ /* 0x0001e80000100a00 */
[----:B------:R-:W-:Y:S04]  /*16bc0*/  LDSM.16.M88.4 R36, [R60+UR4+0x1400] ;  /* 0x001400043c24783b */ /* 0x000fe80008000200 */
[----:B------:R-:W-:Y:S01]  /*16bd0*/  LDSM.16.M88.4 R40, [R60+UR4+0x1600] ;  /* 0x001600043c28783b */ /* 0x000fe20008000200 */
[-C--:B0-----:R-:W-:Y:S03]  /*16be0*/  HMMA.16816.F32.BF16 R8, R12, R20.reuse, R28 ;  /* 0x000000140c08723c */ /* 0x081fe6000004181c */
[----:B------:R-:W-:Y:S04]  /*16bf0*/  STL.64 [R1+0x250], R32 ;  /* 0x0002502001007387 */ /* 0x000fe80000100a00 */
[----:B------:R-:W-:Y:S04]  /*16c00*/  STL.64 [R1+0x258], R34 ;  /* 0x0002582201007387 */ /* 0x000fe80000100a00 */
[----:B------:R-:W-:Y:S04]  /*16c10*/  STL.64 [R1+0xee0], R14 ;  /* 0x000ee00e01007387 */ /* 0x000fe80000100a00 */
[----:B------:R-:W-:Y:S04]  /*16c20*/  STL.64 [R1+0xed8], R12 ;  /* 0x000ed80c01007387 */ /* 0x000fe80000100a00 */
[----:B------:R-:W-:Y:S04]  /*16c30*/  LDSM.16.M88.4 R28, [R60+UR4+0x1000] ;  /* 0x001000043c1c783b */ /* 0x000fe80008000200 */
[----:B------:R-:W-:Y:S04]  /*16c40*/  LDSM.16.M88.4 R32, [R60+UR4+0x1200] ;  /* 0x001200043c20783b */ /* 0x000fe80008000200 */
[----:B------:R0:W-:Y:S04]  /*16c50*/  STL.64 [R1+0x3e0], R8 ;  /* 0x0003e00801007387 */ /* 0x0001e80000100a00 */
[----:B------:R1:W-:Y:S04]  /*16c60*/  STL.64 [R1+0x3e8], R10 ;  /* 0x0003e80a01007387 */ /* 0x0003e80000100a00 */
[----:B------:R-:W-:Y:S04]  /*16c70*/  LDSM.16.M88.4 R48, [R60+UR4+0x1a00] ;  /* 0x001a00043c30783b */ /* 0x000fe80008000200 */
[----:B0-----:R-:W2:Y:S04]  /*16c80*/  LDL.LU.64 R8, [R1+0x4d0] ;  /* 0x0004d00001087983 */ /* 0x001ea80000300a00 */
[----:B-1----:R-:W3:Y:S01]  /*16c90*/  LDL.LU.64 R10, [R1+0x4d8] ;  /* 0x0004d800010a7983 */ /* 0x002ee20000300a00 */
[----:B------:R-:W-:Y:S03]  /*16ca0*/  HMMA.16816.F32.BF16 R12, R16, R20, R24 ;  /* 0x00000014100c723c */ /* 0x000fe60000041818 */
[----:B------:R-:W-:Y:S04]  /*16cb0*/  LDSM.16.M88.4 R20, [R60+UR4+0xc00] ;  /* 0x000c00043c14783b */ /* 0x000fe80008000200 */
[----:B------:R-:W-:Y:S04]  /*16cc0*/  LDSM.16.M88.4 R24, [R60+UR4+0xe00] ;  /* 0x000e00043c18783b */ /* 0x000fe80008000200 */
[----:B------:R-:W-:Y:S04]  /*16cd0*/  LDSM.16.M88.4 R52, [R60+UR4+0x1c00] ;  /* 0x001c00043c34783b */ /* 0x000fe80008000200 */
[----:B------:R-:W-:Y:S08]  /*16ce0*/  LDSM.16.M88.4 R56, [R60+UR4+0x1e00] ;  /* 0x001e00043c38783b */ /* 0x000ff00008000200 */
[----:B------:R-:W-:Y:S04]  /*16cf0*/  STL.64 [R1+0x420], R12 ;  /* 0x0004200c01007387 */ /* 0x000fe80000100a00 */
[----:B------:R-:W-:Y:S04]  /*16d00*/  STL.64 [R1+0x428], R14 ;  /* 0x0004280e01007387 */ /* 0x000fe80000100a00 */
[----:B------:R-:W-:Y:S04]  /*16d10*/  LDSM.16.M88.4 R12, [R60+UR4+0x800] ;  /* 0x000800043c0c783b */ /* 0x000fe80008000200 */
[----:B---3--:R-:W-:Y:S04]  /*16d20*/  STL.64 [R1+0xf50], R10 ;  /* 0x000f500a01007387 */ /* 0x008fe80000100a00 */
[----:B--2---:R0:W-:Y:S04]  /*16d30*/  STL.64 [R1+0xf48], R8 ;  /* 0x000f480801007387 */ /* 0x0041e80000100a00 */
[----:B0-----:R-:W2:Y:S04]  /*16d40*/  LDL.LU.64 R8, [R1+0x4e0] ;  /* 0x0004e00001087983 */ /* 0x001ea80000300a00 */
[----:B------:R-:W3:Y:S04]  /*16d50*/  LDL.LU.64 R10, [R1+0x4e8] ;  /* 0x0004e800010a7983 */ /* 0x000ee80000300a00 */
        /* <DEDUP_REMOVED lines=9> */
[----:B--2---:R-:W-:Y:S04]  /*16df0*/  STL.64 [R1+0xf78], R8 ;  /* 0x000f780801007387 */ /* 0x004fe80000100a00 */
[----:B------:R-:W-:Y:S04]  /*16e00*/  STL.64 [R1+0xe90], R18 ;  /* 0x000e901201007387 */ /* 0x000fe80000100a00 */
[----:B------:R0:W-:Y:S04]  /*16e10*/  STL.64 [R1+0xe88], R16 ;  /* 0x000e881001007387 */ /* 0x0001e80000100a00 */
[----:B------:R-:W-:Y:S04]  /*16e20*/  LDSM.16.M88.4 R8, [R60+UR4+0xa00] ;  /* 0x000a00043c08783b */ /* 0x000fe80008000200 */
[----:B0-----:R-:W2:Y:S04]  /*16e30*/  LDL.LU.64 R16, [R1+0x110] ;  /* 0x0001100001107983 */ /* 0x001ea80000300a00 */
[----:B------:R-:W3:Y:S04]  /*16e40*/  LDL.LU.64 R18, [R1+0x118] ;  /* 0x0001180001127983 */ /* 0x000ee80000300a00 */
[----:B---3--:R-:W-:Y:S04]  /*16e50*/  STL.64 [R1+0xf98], R18 ;  /* 0x000f981201007387 */ /* 0x008fe80000100a00 */
[----:B--2---:R-:W-:Y:S04]  /*16e60*/  STL.64 [R1+0xf90], R16 ;  /* 0x000f901001007387 */ /* 0x004fe80000100a00 */
[----:B------:R-:W0:Y:S04]  /*16e70*/  LDSM.16.M88.4 R16, [R60+UR4+0x600] ;  /* 0x000600043c10783b */ /* 0x000e280008000200 */
[----:B0-----:R-:W-:Y:S04]  /*16e80*/  STL.64 [R1+0x20], R16 ;  /* 0x0000201001007387 */ /* 0x001fe80000100a00 */
[----:B------:R-:W-:Y:S04]  /*16e90*/  STL.64 [R1+0x28], R18 ;  /* 0x0000281201007387 */ /* 0x000fe80000100a00 */
[----:B------:R-:W-:Y:S04]  /*16ea0*/  STL [R1+0xdcc], R22 ;  /* 0x000dcc1601007387 */ /* 0x000fe80000100800 */
[----:B------:R-:W-:Y:S04]  /*16eb0*/  STL.64 [R1+0x10], R12 ;  /* 0x0000100c01007387 */ /* 0x000fe80000100a00 */
[----:B------:R-:W-:Y:S04]  /*16ec0*/  STL.64 [R1], R8 ;  /* 0x0000000801007387 */ /* 0x000fe80000100a00 */
[----:B------:R-:W-:Y:S04]  /*16ed0*/  STL.64 [R1+0x8], R10 ;  /* 0x0000080a01007387 */ /* 0x000fe80000100a00 */
[----:B------:R0:W-:Y:S04]  /*16ee0*/  STL.64 [R1+0xfa0], R8 ;  /* 0x000fa00801007387 */ /* 0x0001e80000100a00 */
[----:B0-----:R-:W2:Y:S04]  /*16ef0*/  LDL.LU.64 R8, [R1+0x120] ;  /* 0x0001200001087983 */ /* 0x001ea80000300a00 */
[----:B------:R-:W2:Y:S04]  /*16f00*/  LDL.LU.64 R10, [R1+0x128] ;  /* 0x00012800010a7983 */ /* 0x000ea80000300a00 */
[----:B------:R-:W-:Y:S04]  /*16f10*/  STL.64 [R1+0x18], R14 ;  /* 0x0000180e01007387 */ /* 0x000fe80000100a00 */
[----:B------:R-:W-:Y:S04]  /*16f20*/  STL [R1+0xdc8], R23 ;  /* 0x000dc81701007387 */ /* 0x000fe80000100800 */
[----:B------:R0:W-:Y:S04]  /*16f30*/  STL.64 [R1+0xf88], R20 ;  /* 0x000f881401007387 */ /* 0x0001e80000100a00 */
[----:B0-----:R-:W3:Y:S04]  /*16f40*/  LDL.LU.64 R20, [R1+0x100] ;  /* 0x0001000001147983 */ /* 0x001ee80000300a00 */
[----:B------:R-:W3:Y:S04]  /*16f50*/  LDL.LU.64 R22, [R1+0x108] ;  /* 0x0001080001167983 */ /* 0x000ee80000300a00 */
        /* <DEDUP_REMOVED lines=18> */
[----:B------:R0:W-:Y:S01]  /*17080*/  STL.64 [R1+0xf40], R56 ;  /* 0x000f403801007387 */ /* 0x0001e20000100a00 */
[----:B------:R-:W-:-:S02]  /*17090*/  IMAD.MOV.U32 R3, RZ, RZ, R19 ;  /* 0x000000ffff037224 */ /* 0x000fc400078e0013 */
[----:B------:R-:W-:Y:S02]  /*170a0*/  IMAD.MOV.U32 R15, RZ, RZ, R16 ;  /* 0x000000ffff0f7224 */ /* 0x000fe400078e0010 */
[----:B------:R-:W-:Y:S01]  /*170b0*/  IMAD.MOV.U32 R14, RZ, RZ, R17 ;  /* 0x000000ffff0e7224 */ /* 0x000fe200078e0011 */
[----:B0-----:R-:W4:Y:S04]  /*170c0*/  LDL.LU.64 R56, [R1+0x4c0] ;  /* 0x0004c00001387983 */ /* 0x001f280000300a00 */
[----:B------:R-:W4:Y:S04]  /*170d0*/  LDL.LU.64 R58, [R1+0x4c8] ;  /* 0x0004c800013a7983 */ /* 0x000f280000300a00 */
[----:B------:R-:W-:Y:S01]  /*170e0*/  STL [R1+0xb34], R60 ;  /* 0x000b343c01007387 */ /* 0x000fe20000100800 */
[----:B--2---:R-:W-:-:S15]  /*170f0*/  HMMA.16816.F32.BF16 R8, R4, R16, R8 ;  /* 0x000000100408723c */ /* 0x004fde0000041808 */
[----:B------:R-:W-:-:S08]  /*17100*/  NOP ;  /* 0x0000000000007918 */ /* 0x000fd00000000000 */
[----:B------:R0:W-:Y:S04]  /*17110*/  STL.64 [R1+0x120], R8 ;  /* 0x0001200801007387 */ /* 0x0001e80000100a00 */
[----:B------:R-:W-:Y:S04]  /*17120*/  STL.64 [R1+0x128], R10 ;  /* 0x0001280a01007387 */ /* 0x000fe80000100a00 */
[----:B0-----:R-:W3:Y:S04]  /*17130*/  LDL.LU.64 R8, [R1+0xfa0] ;  /* 0x000fa00001087983 */ /* 0x001ee80000300a00 */
[----:B------:R-:W2:Y:S04]  /*17140*/  LDL.LU.64 R18, [R1+0xf98] ;  /* 0x000f980001127983 */ /* 0x000ea80000300a00 */
[----:B------:R-:W2:Y:S01]  /*17150*/  LDL.LU.64 R16, [R1+0xf90] ;  /* 0x000f900001107983 */ /* 0x000ea20000300a00 */
[C---:B---3--:R-:W-:Y:S06]  /*17160*/  HMMA.16816.F32.BF16 R20, R4.reuse, R8, R20 ;  /* 0x000000080414723c */ /* 0x048fec0000041814 */
[----:B--2---:R-:W-:Y:S01]  /*17170*/  HMMA.16816.F32.BF16 R16, R4, R12, R16 ;  /* 0x0000000c0410723c */ /* 0x004fe20000041810 */
[----:B------:R-:W-:-:S02]  /*17180*/  IMAD.MOV.U32 R2, RZ, RZ, R8 ;  /* 0x000000ffff027224 */ /* 0x000fc400078e0008 */
[----:B------:R-:W-:-:S15]  /*17190*/  IMAD.MOV.U32 R0, RZ, RZ, R9 ;  /* 0x000000ffff007224 */ /* 0x000fde00078e0009 */
[----:B------:R-:W-:-:S05]  /*171a0*/  NOP ;  /* 0x0000000000007918 */ /* 0x000fca0000000000 */
[----:B------:R0:W-:Y:S04]  /*171b0*/  STL.64 [R1+0x110], R16 ;  /* 0x0001101001007387 */ /* 0x0001e80000100a00 */
[----:B------:R1:W-:Y:S04]  /*171c0*/  STL.64 [R1+0x118], R18 ;  /* 0x0001181201007387 */ /* 0x0003e80000100a00 */
[----:B0-----:R-:W2:Y:S04]  /*171d0*/  LDL.LU.64 R16, [R1+0x4b0] ;  /* 0x0004b00001107983 */ /* 0x001ea80000300a00 */
[----:B-1----:R-:W2:Y:S04]  /*171e0*/  LDL.LU.64 R18, [R1+0x4b8] ;  /* 0x0004b80001127983 */ /* 0x002ea80000300a00 */
[----:B------:R-:W-:Y:S04]  /*171f0*/  STL.64 [R1+0xf18], R12 ;  /* 0x000f180c01007387 */ /* 0x000fe80000100a00 */
[----:B------:R0:W-:Y:S04]  /*17200*/  STL.64 [R1+0x100], R20 ;  /* 0x0001001401007387 */ /* 0x0001e80000100a00 */
[----:B------:R-:W-:Y:S04]  /*17210*/  STL.64 [R1+0x108], R22 ;  /* 0x0001081601007387 */ /* 0x000fe80000100a00 */
[----:B0-----:R-:W3:Y:S04]  /*17220*/  LDL.LU.64 R20, [R1+0xf88] ;  /* 0x000f880001147983 */ /* 0x001ee80000300a00 */
[----:B------:R-:W3:Y:S04]  /*17230*/  LDL.LU.64 R10, [R1+0xf80] ;  /* 0x000f8000010a7983 */ /* 0x000ee80000300a00 */
[----:B------:R-:W3:Y:S02]  /*17240*/  LDL.LU.64 R8, [R1+0xf78] ;  /* 0x000f780001087983 */ /* 0x000ee40000300a00 */
[----:B---3--:R-:W-:-:S15]  /*17250*/  HMMA.16816.F32.BF16 R8, R4, R20, R8 ;  /* 0x000000140408723c */ /* 0x008fde0000041808 */
[----:B------:R-:W-:-:S08]  /*17260*/  NOP ;  /* 0x0000000000007918 */ /* 0x000fd00000000000 */
[----:B------:R-:W-:Y:S04]  /*17270*/  STL.64 [R1+0xf0], R8 ;  /* 0x0000f00801007387 */ /* 0x000fe80000100a00 */
[----:B------:R0:W-:Y:S04]  /*17280*/  STL.64 [R1+0xf8], R10 ;  /* 0x0000f80a01007387 */ /* 0x0001e80000100a00 */
[----:B0-----:R-:W3:Y:S04]  /*17290*/  LDL.LU.64 R10, [R1+0xf70] ;  /* 0x000f7000010a7983 */ /* 0x001ee80000300a00 */
        /* <DEDUP_REMOVED lines=12> */
[----:B------:R-:W3:Y:S01]  /*17360*/  LDL.LU.64 R8, [R1+0xf48] ;  /* 0x000f480001087983 */ /* 0x000ee20000300a00 */
[C---:B--2---:R-:W-:Y:S06]  /*17370*/  HMMA.16816.F32.BF16 R16, R4.reuse, R40, R16 ;  /* 0x000000280410723c */ /* 0x044fec0000041810 */
[----:B----4-:R-:W-:-:S15]  /*17380*/  HMMA.16816.F32.BF16 R56, R4, R36, R56 ;  /* 0x000000240438723c */ /* 0x010fde0000041838 */
[----:B------:R-:W-:-:S03]  /*17390*/  NOP ;  /* 0x0000000000007918 */ /* 0x000fc60000000000 */
[----:B------:R-:W-:Y:S02]  /*173a0*/  IMAD.MOV.U32 R50, RZ, RZ, R16 ;  /* 0x000000ffff327224 */ /* 0x000fe400078e0010 */
[----:B------:R-:W-:Y:S02]  /*173b0*/  IMAD.MOV.U32 R34, RZ, RZ, R17 ;  /* 0x000000ffff227224 */ /* 0x000fe400078e0011 */
[----:B------:R-:W-:Y:S02]  /*173c0*/  IMAD.MOV.U32 R30, RZ, RZ, R18 ;  /* 0x000000ffff1e7224 */ /* 0x000fe400078e0012 */
[----:B------:R-:W-:Y:S02]  /*173d0*/  IMAD.MOV.U32 R31, RZ, RZ, R19 ;  /* 0x000000ffff1f7224 */ /* 0x000fe400078e0013 */
[----:B------:R-:W-:Y:S02]  /*173e0*/  IMAD.MOV.U32 R43, RZ, RZ, R56 ;  /* 0x000000ffff2b7224 */ /* 0x000fe400078e0038 */
[----:B------:R-:W-:-:S02]  /*173f0*/  IMAD.MOV.U32 R51, RZ, RZ, R57 ;  /* 0x000000ffff337224 */ /* 0x000fc400078e0039 */
[----:B------:R-:W-:Y:S02]  /*17400*/  IMAD.MOV.U32 R46, RZ, RZ, R58 ;  /* 0x000000ffff2e7224 */ /* 0x000fe400078e003a */
[----:B------:R-:W-:Y:S01]  /*17410*/  IMAD.MOV.U32 R47, RZ, RZ, R59 ;  /* 0x000000ffff2f7224 */ /* 0x000fe200078e003b */
[----:B---3--:R-:W-:-:S15]  /*17420*/  HMMA.16816.F32.BF16 R8, R4, R32, R8 ;  /* 0x000000200408723c */ /* 0x008fde0000041808 */
[----:B------:R-:W-:-:S08]  /*17430*/  NOP ;  /* 0x0000000000007918 */ /* 0x000fd00000000000 */
[----:B------:R0:W-:Y:S04]  /*17440*/  STL.64 [R1+0xc0], R8 ;  /* 0x0000c00801007387 */ /* 0x0001e80000100a00 */
[----:B------:R1:W-:Y:S04]  /*17450*/  STL.64 [R1+0xc8], R10 ;  /* 0x0000c80a01007387 */ /* 0x0003e80000100a00 */
[----:B0-----:R-:W2:Y:S04]  /*17460*/  LDL.LU.64 R8, [R1+0x4a0] ;  /* 0x0004a00001087983 */ /* 0x001ea80000300a00 */
[----:B-1----:R-:W2:Y:S04]  /*17470*/  LDL.LU.64 R10, [R1+0x4a8] ;  /* 0x0004a800010a7983 */ /* 0x002ea80000300a00 */
[----:B------:R-:W3:Y:S04]  /*17480*/  LDL.LU.64 R16, [R1+0x490] ;  /* 0x0004900001107983 */ /* 0x000ee80000300a00 */
[----:B------:R-:W3:Y:S04]  /*17490*/  LDL.LU.64 R18, [R1+0x498] ;  /* 0x0004980001127983 */ /* 0x000ee80000300a00 */
[----:B------:R-:W-:Y:S04]  /*174a0*/  STL.64 [R1+0xf28], R30 ;  /* 0x000f281e01007387 */ /* 0x000fe80000100a00 */
[----:B------:R0:W-:Y:S04]  /*174b0*/  STL.64 [R1+0xf20], R28 ;  /* 0x000f201c01007387 */ /* 0x0001e80000100a00 */
[----:B------:R-:W4:Y:S04]  /*174c0*/  LDL.LU.64 R56, [R1+0x480] ;  /* 0x0004800001387983 */ /* 0x000f280000300a00 */
[----:B------:R-:W4:Y:S01]  /*174d0*/  LDL.LU.64 R58, [R1+0x488] ;  /* 0x00048800013a7983 */ /* 0x000f220000300a00 */
[C---:B--2---:R-:W-:Y:S06]  /*174e0*/  HMMA.16816.F32.BF16 R8, R4.reuse, R44, R8 ;  /* 0x0000002c0408723c */ /* 0x044fec0000041808 */
[C---:B---3--:R-:W-:Y:S06]  /*174f0*/  HMMA.16816.F32.BF16 R16, R4.reuse, R48, R16 ;  /* 0x000000300410723c */ /* 0x048fec0000041810 */
[----:B----4-:R-:W-:-:S12]  /*17500*/  HMMA.16816.F32.BF16 R56, R4, R52, R56 ;  /* 0x000000340438723c */ /* 0x010fd80000041838 */
[----:B------:R-:W-:Y:S02]  /*17510*/  IMAD.MOV.U32 R35, RZ, RZ, R8 ;  /* 0x000000ffff237224 */ /* 0x000fe400078e0008 */
[----:B------:R-:W-:Y:S02]  /*17520*/  IMAD.MOV.U32 R42, RZ, RZ, R9 ;  /* 0x000000ffff2a7224 */ /* 0x000fe400078e0009 */
[----:B------:R-:W-:Y:S01]  /*17530*/  IMAD.MOV.U32 R38, RZ, RZ, R10 ;  /* 0x000000ffff267224 */ /* 0x000fe200078e000a */
[----:B------:R-:W2:Y:S01]  /*17540*/  LDL.LU.64 R8, [R1+0x470] ;  /* 0x0004700001087983 */ /* 0x000ea20000300a00 */
[----:B------:R-:W-:-:S03]  /*17550*/  IMAD.MOV.U32 R39, RZ, RZ, R11 ;  /* 0x000000ffff277224 */ /* 0x000fc600078e000b */
[----:B------:R-:W2:Y:S01]  /*17560*/  LDL.LU.64 R10, [R1+0x478] ;  /* 0x00047800010a7983 */ /* 0x000ea20000300a00 */
[----:B------:R-:W-:-:S03]  /*17570*/  IMAD.MOV.U32 R26, RZ, RZ, R16 ;  /* 0x000000ffff1a7224 */ /* 0x000fc600078e0010 */
[----:B0-----:R-:W3:Y:S01]  /*17580*/  LDL.LU.64 R28, [R1+0x150] ;  /* 0x00015000011c7983 */ /* 0x001ee20000300a00 */
[----:B------:R-:W-:-:S03]  /*17590*/  IMAD.MOV.U32 R27, RZ, RZ, R17 ;  /* 0x000000ffff1b7224 */ /* 0x000fc600078e0011 */
[----:B------:R-:W3:Y:S01]  /*175a0*/  LDL.LU.64 R30, [R1+0x158] ;  /* 0x00015800011e7983 */ /* 0x000ee20000300a00 */
[----:B------:R-:W-:-:S03]  /*175b0*/  IMAD.MOV.U32 R22, RZ, RZ, R18 ;  /* 0x000000ffff167224 */ /* 0x000fc600078e0012 */
[----:B------:R-:W-:Y:S01]  /*175c0*/  STL.64 [R1+0xf10], R46 ;  /* 0x000f102e01007387 */ /* 0x000fe20000100a00 */
[----:B------:R-:W-:-:S03]  /*175d0*/  IMAD.MOV.U32 R23, RZ, RZ, R19 ;  /* 0x000000ffff177224 */ /* 0x000fc600078e0013 */
[----:B------:R-:W-:Y:S04]  /*175e0*/  STL.64 [R1+0xf08], R44 ;  /* 0x000f082c01007387 */ /* 0x000fe80000100a00 */
[----:B------:R-:W4:Y:S04]  /*175f0*/  LDL.LU.64 R16, [R1+0x1f0] ;  /* 0x0001f00001107983 */ /* 0x000f280000300a00 */
[----:B------:R-:W4:Y:S04]  /*17600*/  LDL.LU.64 R18, [R1+0x1f8] ;  /* 0x0001f80001127983 */ /* 0x000f280000300a00 */
[----:B------:R-:W-:Y:S04]  /*17610*/  STL.64 [R1+0xf00], R50 ;  /* 0x000f003201007387 */ /* 0x000fe80000100a00 */
[----:B------:R0:W-:Y:S04]  /*17620*/  STL.64 [R1+0xef8], R48 ;  /* 0x000ef83001007387 */ /* 0x0001e80000100a00 */
[----:B0-----:R-:W4:Y:S04]  /*17630*/  LDL.LU.64 R48, [R1+0x200] ;  /* 0x0002000001307983 */ /* 0x001f280000300a00 */
[----:B------:R-:W4:Y:S04]  /*17640*/  LDL.LU.64 R50, [R1+0x208] ;  /* 0x0002080001327983 */ /* 0x000f280000300a00 */
[----:B------:R0:W-:Y:S04]  /*17650*/  STL.64 [R1+0x70], R56 ;  /* 0x0000703801007387 */ /* 0x0001e80000100a00 */
[----:B------:R-:W-:Y:S04]  /*17660*/  STL.64 [R1+0x78], R58 ;  /* 0x0000783a01007387 */ /* 0x000fe80000100a00 */
[----:B0-----:R-:W2:Y:S01]  /*17670*/  LDL.LU.64 R56, [R1+0xf40] ;  /* 0x000f400001387983 */ /* 0x001ea20000300a00 */
[----:B------:R-:W-:-:S02]  /*17680*/  IMAD.MOV.U32 R12, RZ, RZ, R15 ;  /* 0x000000ffff0c7224 */ /* 0x000fc400078e000f */
[----:B------:R-:W-:Y:S01]  /*17690*/  IMAD.MOV.U32 R13, RZ, RZ, R14 ;  /* 0x000000ffff0d7224 */ /* 0x000fe200078e000e */
[----:B--2---:R-:W-:Y:S01]  /*176a0*/  HMMA.16816.F32.BF16 R4, R4, R56, R8 ;  /* 0x000000380404723c */ /* 0x004fe20000041808 */
[----:B------:R-:W3:Y:S04]  /*176b0*/  LDL.LU.64 R10, [R1+0xf38] ;  /* 0x000f3800010a7983 */ /* 0x000ee80000300a00 */
[----:B------:R-:W3:-:S15]  /*176c0*/  LDL.LU.64 R8, [R1+0xf30] ;  /* 0x000f300001087983 */ /* 0x000ede0000300a00 */
[----:B------:R-:W-:-:S03]  /*176d0*/  NOP ;  /* 0x0000000000007918 */ /* 0x000fc60000000000 */
[----:B------:R0:W-:Y:S04]  /*176e0*/  STL.64 [R1+0x60], R4 ;  /* 0x0000600401007387 */ /* 0x0001e80000100a00 */
[----:B------:R1:W-:Y:S04]  /*176f0*/  STL.64 [R1+0x68], R6 ;  /* 0x0000680601007387 */ /* 0x0003e80000100a00 */
[----:B0-----:R-:W2:Y:S04]  /*17700*/  LDL.LU.64 R4, [R1+0x140] ;  /* 0x0001400001047983 */ /* 0x001ea80000300a00 */
[----:B-1----:R-:W2:Y:S01]  /*17710*/  LDL.LU.64 R6, [R1+0x148] ;  /* 0x0001480001067983 */ /* 0x002ea20000300a00 */
[----:B---3--:R-:W-:Y:S03]  /*17720*/  HMMA.16816.F32.BF16 R12, R8, R12, R28 ;  /* 0x0000000c080c723c */ /* 0x008fe6000004181c */
[----:B------:R-:W3:Y:S04]  /*17730*/  LDL.LU.64 R30, [R1+0xf28] ;  /* 0x000f2800011e7983 */ /* 0x000ee80000300a00 */
[----:B------:R-:W3:-:S15]  /*17740*/  LDL.LU.64 R28, [R1+0xf20] ;  /* 0x000f2000011c7983 */ /* 0x000ede0000300a00 */
[----:B------:R-:W-:-:S01]  /*17750*/  NOP ;  /* 0x0000000000007918 */ /* 0x000fc20000000000 */
[----:B------:R0:W-:Y:S04]  /*17760*/  STL.64 [R1+0x150], R12 ;  /* 0x0001500c01007387 */ /* 0x0001e80000100a00 */
[----:B0-----:R-:W2:Y:S01]  /*17770*/  LDL.LU.64 R12, [R1+0xf18] ;  /* 0x000f1800010c7983 */ /* 0x001ea20000300a00 */
[----:B------:R-:W-:Y:S02]  /*17780*/  IMAD.MOV.U32 R44, RZ, RZ, R2 ;  /* 0x000000ffff2c7224 */ /* 0x000fe400078e0002 */
[----:B------:R-:W-:Y:S02]  /*17790*/  IMAD.MOV.U32 R45, RZ, RZ, R0 ;  /* 0x000000ffff2d7224 */ /* 0x000fe400078e0000 */
[----:B------:R-:W-:Y:S02]  /*177a0*/  IMAD.MOV.U32 R54, RZ, RZ, R14 ;  /* 0x000000ffff367224 */ /* 0x000fe400078e000e */
[----:B------:R-:W-:Y:S01]  /*177b0*/  IMAD.MOV.U32 R55, RZ, RZ, R15 ;  /* 0x000000ffff377224 */ /* 0x000fe200078e000f */
[C---:B----4-:R-:W-:Y:S06]  /*177c0*/  HMMA.16816.F32.BF16 R16, R8.reuse, R20, R16 ;  /* 0x000000140810723c */ /* 0x050fec0000041810 */
[----:B--2---:R-:W-:Y:S01]  /*177d0*/  HMMA.16816.F32.BF16 R4, R8, R12, R4 ;  /* 0x0000000c0804723c */ /* 0x004fe20000041804 */
[----:B------:R-:W2:Y:S04]  /*177e0*/  LDL.LU.64 R12, [R1+0x1e0] ;  /* 0x0001e000010c7983 */ /* 0x000ea80000300a00 */
[----:B------:R-:W2:-:S15]  /*177f0*/  LDL.LU.64 R14, [R1+0x1e8] ;  /* 0x0001e800010e7983 */ /* 0x000e9e0000300a00 */
[----:B------:R-:W-:-:S03]  /*17800*/  NOP ;  /* 0x0000000000007918 */ /* 0x000fc60000000000 */
[----:B------:R-:W-:Y:S04]  /*17810*/  STL.64 [R1+0x140], R4 ;  /* 0x0001400401007387 */ /* 0x000fe80000100a00 */
[----:B------:R0:W-:Y:S02]  /*17820*/  STL.64 [R1+0x148], R6 ;  /* 0x0001480601007387 */ /* 0x0001e40000100a00 */
[----:B0-----:R-:W-:-:S15]  /*17830*/  HMMA.16816.F32.BF16 R4, R8, R44, R48 ;  /* 0x0000002c0804723c */ /* 0x001fde0000041830 */
[----:B------:R-:W-:-:S09]  /*17840*/  NOP ;  /* 0x0000000000007918 */ /* 0x000fd20000000000 */
[----:B------:R-:W-:Y:S02]  /*17850*/  IMAD.MOV.U32 R58, RZ, RZ, R4 ;  /* 0x000000ffff3a7224 */ /* 0x000fe400078e0004 */
[----:B------:R-:W-:Y:S01]  /*17860*/  IMAD.MOV.U32 R59, RZ, RZ, R5 ;  /* 0x000000ffff3b7224 */ /* 0x000fe200078e0005 */
[----:B------:R0:W-:Y:S04]  /*17870*/  STL.64 [R1+0x208], R6 ;  /* 0x0002080601007387 */ /* 0x0001e80000100a00 */
[----:B------:R-:W3:Y:S04]  /*17880*/  LDL.LU.64 R4, [R1+0x1d0] ;  /* 0x0001d00001047983 */ /* 0x000ee80000300a00 */
[----:B0-----:R-:W3:Y:S04]  /*17890*/  LDL.LU.64 R6, [R1+0x1d8] ;  /* 0x0001d80001067983 */ /* 0x001ee80000300a00 */
[----:B------:R-:W-:Y:S04]  /*178a0*/  STL.64 [R1+0xef0], R58 ;  /* 0x000ef03a01007387 */ /* 0x000fe80000100a00 */
[----:B------:R-:W-:Y:S04]  /*178b0*/  STL.64 [R1+0xee8], R56 ;  /* 0x000ee83801007387 */ /* 0x000fe80000100a00 */
[----:B------:R-:W-:Y:S04]  /*178c0*/  STL.64 [R1+0x1f0], R16 ;  /* 0x0001f01001007387 */ /* 0x000fe80000100a00 */
[----:B------:R-:W-:Y:S04]  /*178d0*/  STL [R1+0x1f8], R18 ;  /* 0x0001f81201007387 */ /* 0x000fe80000100800 */
[----:B------:R-:W-:Y:S04]  /*178e0*/  STL.64 [R1+0xea0], R22 ;  /* 0x000ea01601007387 */ /* 0x000fe80000100a00 */
[----:B------:R0:W-:Y:S04]  /*178f0*/  STL.64 [R1+0xe98], R20 ;  /* 0x000e981401007387 */ /* 0x0001e80000100a00 */
[----:B0-----:R-:W4:Y:S04]  /*17900*/  LDL.LU.64 R20, [R1] ;  /* 0x0000000001147983 */ /* 0x001f280000300a00 */
[----:B----4-:R0:W-:Y:S04]  /*17910*/  STL.64 [R1+0xeb8], R20 ;  /* 0x000eb81401007387 */ /* 0x0101e80000100a00 */
[----:B0-----:R-:W4:Y:S01]  /*17920*/  LDL.LU.64 R20, [R1+0x10] ;  /* 0x0000100001147983 */ /* 0x001f220000300a00 */
[C---:B--2---:R-:W-:Y:S06]  /*17930*/  HMMA.16816.F32.BF16 R12, R8.reuse, R24, R12 ;  /* 0x00000018080c723c */ /* 0x044fec000004180c */
[C---:B---3--:R-:W-:Y:S01]  /*17940*/  HMMA.16816.F32.BF16 R4, R8.reuse, R28, R4 ;  /* 0x0000001c0804723c */ /* 0x048fe20000041804 */
[----:B------:R-:W-:Y:S01]  /*17950*/  IMAD.MOV.U32 R61, RZ, RZ, R19 ;  /* 0x000000ffff3d7224 */ /* 0x000fe200078e0013 */
[----:B----4-:R0:W-:Y:S04]  /*17960*/  STL.64 [R1+0xed0], R20 ;  /* 0x000ed01401007387 */ /* 0x0101e80000100a00 */
[----:B0-----:R-:W2:Y:S04]  /*17970*/  LDL.LU.64 R20, [R1+0x20] ;  /* 0x0000200001147983 */ /* 0x001ea80000300a00 */
[----:B------:R-:W-:Y:S04]  /*17980*/  STL.64 [R1+0xeb0], R26 ;  /* 0x000eb01a01007387 */ /* 0x000fe80000100a00 */
[----:B------:R0:W-:Y:S04]  /*17990*/  STL.64 [R1+0xea8], R24 ;  /* 0x000ea81801007387 */ /* 0x0001e80000100a00 */
[----:B------:R-:W-:Y:S04]  /*179a0*/  STL.64 [R1+0x1e0], R12 ;  /* 0x0001e00c01007387 */ /* 0x000fe80000100a00 */
[----:B------:R-:W-:Y:S04]  /*179b0*/  STL.64 [R1+0x1e8], R14 ;  /* 0x0001e80e01007387 */ /* 0x000fe80000100a00 */
[----:B0-----:R-:W3:Y:S04]  /*179c0*/  LDL.LU.64 R24, [R1+0x1c0] ;  /* 0x0001c00001187983 */ /* 0x001ee80000300a00 */
[----:B------:R-:W3:Y:S04]  /*179d0*/  LDL.LU.64 R26, [R1+0x1c8] ;  /* 0x0001c800011a7983 */ /* 0x000ee80000300a00 */
[----:B------:R0:W-:Y:S04]  /*179e0*/  STL.64 [R1+0x1d0], R4 ;  /* 0x0001d00401007387 */ /* 0x0001e80000100a00 */
[----:B------:R1:W-:Y:S04]  /*179f0*/  STL.64 [R1+0x1d8], R6 ;  /* 0x0001d80601007387 */ /* 0x0003e80000100a00 */
[----:B------:R-:W4:Y:S04]  /*17a00*/  LDL.LU.64 R16, [R1+0x1b0] ;  /* 0x0001b00001107983 */ /* 0x000f280000300a00 */
[----:B------:R-:W4:Y:S04]  /*17a10*/  LDL.LU.64 R18, [R1+0x1b8] ;  /* 0x0001b80001127983 */ /* 0x000f280000300a00 */
[----:B------:R-:W2:Y:S04]  /*17a20*/  LDL.LU.64 R44, [R1+0x1a0] ;  /* 0x0001a000012c7983 */ /* 0x000ea80000300a00 */
[----:B------:R-:W2:Y:S04]  /*17a30*/  LDL.LU.64 R46, [R1+0x1a8] ;  /* 0x0001a800012e7983 */ /* 0x000ea80000300a00 */
[----:B------:R-:W2:Y:S04]  /*17a40*/  LDL.LU.64 R48, [R1+0x190] ;  /* 0x0001900001307983 */ /* 0x000ea80000300a00 */
[----:B------:R-:W2:Y:S04]  /*17a50*/  LDL.LU.64 R50, [R1+0x198] ;  /* 0x0001980001327983 */ /* 0x000ea80000300a00 */
[----:B0-----:R-:W2:Y:S04]  /*17a60*/  LDL.LU.64 R4, [R1+0x180] ;  /* 0x0001800001047983 */ /* 0x001ea80000300a00 */
[----:B-1----:R-:W2:Y:S04]  /*17a70*/  LDL.LU.64 R6, [R1+0x188] ;  /* 0x0001880001067983 */ /* 0x002ea80000300a00 */
[----:B------:R-:W2:Y:S04]  /*17a80*/  LDL.LU.64 R56, [R1+0x170] ;  /* 0x0001700001387983 */ /* 0x000ea80000300a00 */
[----:B------:R-:W2:Y:S04]  /*17a90*/  LDL.LU.64 R58, [R1+0x178] ;  /* 0x00017800013a7983 */ /* 0x000ea80000300a00 */
[----:B------:R-:W2:Y:S04]  /*17aa0*/  LDL.LU.64 R12, [R1+0x130] ;  /* 0x00013000010c7983 */ /* 0x000ea80000300a00 */
[----:B------:R-:W2:Y:S04]  /*17ab0*/  LDL.LU.64 R14, [R1+0x138] ;  /* 0x00013800010e7983 */ /* 0x000ea80000300a00 */
[----:B------:R-:W-:Y:S04]  /*17ac0*/  STL.64 [R1+0xec8], R30 ;  /* 0x000ec81e01007387 */ /* 0x000fe80000100a00 */
[----:B------:R0:W-:Y:S04]  /*17ad0*/  STL.64 [R1+0xec0], R28 ;  /* 0x000ec01c01007387 */ /* 0x0001e80000100a00 */
[----:B0-----:R-:W2:Y:S04]  /*17ae0*/  LDL.LU.64 R28, [R1+0x300] ;  /* 0x00030000011c7983 */ /* 0x001ea80000300a00 */
[----:B------:R-:W2:Y:S01]  /*17af0*/  LDL.LU.64 R30, [R1+0x308] ;  /* 0x00030800011e7983 */ /* 0x000ea20000300a00 */
[C---:B---3--:R-:W-:Y:S06]  /*17b00*/  HMMA.16816.F32.BF16 R24, R8.reuse, R32, R24 ;  /* 0x000000200818723c */ /* 0x048fec0000041818 */
[C---:B----4-:R-:W-:Y:S06]  /*17b10*/  HMMA.16816.F32.BF16 R16, R8.reuse, R36, R16 ;  /* 0x000000240810723c */ /* 0x050fec0000041810 */
[C---:B--2---:R-:W-:Y:S11]  /*17b20*/  HMMA.16816.F32.BF16 R44, R8.reuse, R40, R44 ;  /* 0x00000028082c723c */ /* 0x044ff6000004182c */
[----:B------:R0:W-:Y:S04]  /*17b30*/  STL.64 [R1+0x1c0], R24 ;  /* 0x0001c01801007387 */ /* 0x0001e80000100a00 */
[----:B------:R1:W-:Y:S04]  /*17b40*/  STL.64 [R1+0x1c8], R26 ;  /* 0x0001c81a01007387 */ /* 0x0003e80000100a00 */
[----:B0-----:R-:W2:Y:S04]  /*17b50*/  LDL.LU.64 R24, [R1+0x2f0] ;  /* 0x0002f00001187983 */ /* 0x001ea80000300a00 */
[----:B-1----:R-:W2:Y:S04]  /*17b60*/  LDL.LU.64 R26, [R1+0x2f8] ;  /* 0x0002f800011a7983 */ /* 0x002ea80000300a00 */
[----:B------:R0:W-:Y:S04]  /*17b70*/  STL.64 [R1+0x1b0], R16 ;  /* 0x0001b01001007387 */ /* 0x0001e80000100a00 */
[----:B------:R1:W-:Y:S04]  /*17b80*/  STL.64 [R1+0x1b8], R18 ;  /* 0x0001b81201007387 */ /* 0x0003e80000100a00 */
[----:B0-----:R-:W3:Y:S04]  /*17b90*/  LDL.LU.64 R16, [R1+0x2e0] ;  /* 0x0002e00001107983 */ /* 0x001ee80000300a00 */
[----:B-1----:R-:W3:Y:S04]  /*17ba0*/  LDL.LU.64 R18, [R1+0x2e8] ;  /* 0x0002e80001127983 */ /* 0x002ee80000300a00 */
[----:B------:R-:W-:Y:S04]  /*17bb0*/  STL.64 [R1+0x1a0], R44 ;  /* 0x0001a02c01007387 */ /* 0x000fe80000100a00 */
[----:B------:R0:W-:Y:S04]  /*17bc0*/  STL.64 [R1+0x1a8], R46 ;  /* 0x0001a82e01007387 */ /* 0x0001e80000100a00 */
[----:B0-----:R-:W4:Y:S04]  /*17bd0*/  LDL.LU.64 R46, [R1+0xf10] ;  /* 0x000f1000012e7983 */ /* 0x001f280000300a00 */
[----:B------:R-:W2:Y:S02]  /*17be0*/  LDL.LU.64 R44, [R1+0xf08] ;  /* 0x000f0800012c7983 */ /* 0x000ea40000300a00 */
[----:B--2---:R-:W-:-:S15]  /*17bf0*/  HMMA.16816.F32.BF16 R48, R8, R44, R48 ;  /* 0x0000002c0830723c */ /* 0x004fde0000041830 */
[----:B------:R-:W-:-:S08]  /*17c00*/  NOP ;  /* 0x0000000000007918 */ /* 0x000fd00000000000 */
[----:B------:R-:W-:Y:S04]  /*17c10*/  STL.64 [R1+0x190], R48 ;  /* 0x0001903001007387 */ /* 0x000fe80000100a00 */
[----:B------:R0:W-:Y:S04]  /*17c20*/  STL.64 [R1+0x198], R50 ;  /* 0x0001983201007387 */ /* 0x0001e80000100a00 */
[----:B0-----:R-:W2:Y:S04]  /*17c30*/  LDL.LU.64 R50, [R1+0xf00] ;  /* 0x000f000001327983 */ /* 0x001ea80000300a00 */
[----:B------:R-:W3:Y:S01]  /*17c40*/  LDL.LU.64 R48, [R1+0xef8] ;  /* 0x000ef80001307983 */ /* 0x000ee20000300a00 */
[C---:B------:R-:W-:Y:S06]  /*17c50*/  HMMA.16816.F32.BF16 R56, R8.reuse, R52, R56 ;  /* 0x000000340838723c */ /* 0x040fec0000041838 */
[----:B---3--:R-:W-:-:S15]  /*17c60*/  HMMA.16816.F32.BF16 R4, R8, R48, R4 ;  /* 0x000000300804723c */ /* 0x008fde0000041804 */
[----:B------:R-:W-:-:S08]  /*17c70*/  NOP ;  /* 0x0000000000007918 */ /* 0x000fd00000000000 */
[----:B------:R0:W-:Y:S04]  /*17c80*/  STL.64 [R1+0x180], R4 ;  /* 0x0001800401007387 */ /* 0x0001e80000100a00 */
[----:B------:R1:W-:Y:S04]  /*17c90*/  STL.64 [R1+0x188], R6 ;  /* 0x0001880601007387 */ /* 0x0003e80000100a00 */
[----:B0-----:R-:W3:Y:S04]  /*17ca0*/  LDL.LU.64 R4, [R1+0x2d0] ;  /* 0x0002d00001047983 */ /* 0x001ee80000300a00 */
[----:B-1----:R-:W3:Y:S04]  /*17cb0*/  LDL.LU.64 R6, [R1+0x2d8] ;  /* 0x0002d80001067983 */ /* 0x002ee80000300a00 */
[----:B------:R-:W-:Y:S04]  /*17cc0*/  STL.64 [R1+0x170], R56 ;  /* 0x0001703801007387 */ /* 0x000fe80000100a00 */
[----:B------:R0:W-:Y:S04]  /*17cd0*/  STL.64 [R1+0x178], R58 ;  /* 0x0001783a01007387 */ /* 0x0001e80000100a00 */
[----:B0-----:R-:W2:Y:S04]  /*17ce0*/  LDL.LU.64 R58, [R1+0xef0] ;  /* 0x000ef000013a7983 */ /* 0x001ea80000300a00 */
[----:B------:R-:W4:Y:S02]  /*17cf0*/  LDL.LU.64 R56, [R1+0xee8] ;  /* 0x000ee80001387983 */ /* 0x000f240000300a00 */
[----:B----4-:R-:W-:Y:S02]  /*17d00*/  HMMA.16816.F32.BF16 R8, R8, R56, R12 ;  /* 0x000000380808723c */ /* 0x010fe4000004180c */
[----:B------:R-:W4:Y:S04]  /*17d10*/  LDL.LU.64 R14, [R1+0xee0] ;  /* 0x000ee000010e7983 */ /* 0x000f280000300a00 */
[----:B------:R-:W4:-:S15]  /*17d20*/  LDL.LU.64 R12, [R1+0xed8] ;  /* 0x000ed800010c7983 */ /* 0x000f1e0000300a00 */
[----:B------:R-:W-:-:S02]  /*17d30*/  NOP ;  /* 0x0000000000007918 */ /* 0x000fc40000000000 */
[----:B------:R0:W-:Y:S04]  /*17d40*/  STL.64 [R1+0x130], R8 ;  /* 0x0001300801007387 */ /* 0x0001e80000100a00 */
[----:B------:R1:W-:Y:S04]  /*17d50*/  STL.64 [R1+0x138], R10 ;  /* 0x0001380a01007387 */ /* 0x0003e80000100a00 */
[----:B0-----:R-:W4:Y:S04]  /*17d60*/  LDL.LU.64 R8, [R1+0x310] ;  /* 0x0003100001087983 */ /* 0x001f280000300a00 */
[----:B-1----:R-:W4:Y:S02]  /*17d70*/  LDL.LU.64 R10, [R1+0x318] ;  /* 0x00031800010a7983 */ /* 0x002f240000300a00 */
[----:B----4-:R-:W-:-:S15]  /*17d80*/  HMMA.16816.F32.BF16 R8, R12, R20, R8 ;  /* 0x000000140c08723c */ /* 0x010fde0000041808 */
[----:B------:R-:W-:-:S08]  /*17d90*/  NOP ;  /* 0x0000000000007918 */ /* 0x000fd00000000000 */
[----:B------:R0:W-:Y:S04]  /*17da0*/  STL.64 [R1+0x310], R8 ;  /* 0x0003100801007387 */ /* 0x0001e80000100a00 */
[----:B------:R1:W-:Y:S01]  /*17db0*/  STL.64 [R1+0x318], R10 ;  /* 0x0003180a01007387 */ /* 0x0003e20000100a00 */
[----:B0-----:R-:W-:Y:S02]  /*17dc0*/  IMAD.MOV.U32 R9, RZ, RZ, R20 ;  /* 0x000000ffff097224 */ /* 0x001fe400078e0014 */
[----:B------:R-:W-:Y:S02]  /*17dd0*/  IMAD.MOV.U32 R8, RZ, RZ, R21 ;  /* 0x000000ffff087224 */ /* 0x000fe400078e0015 */
[----:B------:R-:W4:Y:S02]  /*17de0*/  LDL.LU.64 R20, [R1+0xed0] ;  /* 0x000ed00001147983 */ /* 0x000f240000300a00 */
[----:B----4-:R-:W-:Y:S06]  /*17df0*/  HMMA.16816.F32.BF16 R28, R12, R20, R28 ;  /* 0x000000140c1c723c */ /* 0x010fec000004181c */
[----:B-1----:R-:W-:-:S02]  /*17e00*/  IMAD.MOV.U32 R11, RZ, RZ, R20 ;  /* 0x000000ffff0b7224 */ /* 0x002fc400078e0014 */
[----:B------:R-:W-:-:S15]  /*17e10*/  IMAD.MOV.U32 R10, RZ, RZ, R21 ;  /* 0x000000ffff0a7224 */ /* 0x000fde00078e0015 */
[----:B------:R-:W-:Y:S04]  /*17e20*/  STL.64 [R1+0x300], R28 ;  /* 0x0003001c01007387 */ /* 0x000fe80000100a00 */
[----:B------:R0:W-:Y:S04]  /*17e30*/  STL.64 [R1+0x308], R30 ;  /* 0x0003081e01007387 */ /* 0x0001e80000100a00 */
[----:B0-----:R-:W4:Y:S04]  /*17e40*/  LDL.LU.64 R30, [R1+0xec8] ;  /* 0x000ec800011e7983 */ /* 0x001f280000300a00 */
[----:B------:R-:W2:Y:S04]  /*17e50*/  LDL.LU.64 R28, [R1+0xec0] ;  /* 0x000ec000011c7983 */ /* 0x000ea80000300a00 */
[----:B------:R-:W3:Y:S02]  /*17e60*/  LDL.LU.64 R20, [R1+0xeb8] ;  /* 0x000eb80001147983 */ /* 0x000ee40000300a00 */
[----:B---3--:R-:W-:Y:S06]  /*17e70*/  HMMA.16816.F32.BF16 R24, R12, R20, R24 ;  /* 0x000000140c18723c */ /* 0x008fec0000041818 */
[----:B------:R-:W-:-:S02]  /*17e80*/  IMAD.MOV.U32 R2, RZ, RZ, R20 ;  /* 0x000000ffff027224 */ /* 0x000fc400078e0014 */
[----:B------:R-:W-:-:S15]  /*17e90*/  IMAD.MOV.U32 R0, RZ, RZ, R21 ;  /* 0x000000ffff007224 */ /* 0x000fde00078e0015 */
[----:B------:R-:W-:Y:S04]  /*17ea0*/  STL.64 [R1+0x2f0], R24 ;  /* 0x0002f01801007387 */ /* 0x000fe80000100a00 */
[----:B------:R0:W-:Y:S04]  /*17eb0*/  STL.64 [R1+0x2f8], R26 ;  /* 0x0002f81a01007387 */ /* 0x0001e80000100a00 */
[----:B0-----:R-:W3:Y:S04]  /*17ec0*/  LDL.LU.64 R26, [R1+0xeb0] ;  /* 0x000eb000011a7983 */ /* 0x001ee80000300a00 */
[----:B------:R-:W4:Y:S04]  /*17ed0*/  LDL.LU.64 R24, [R1+0xea8] ;  /* 0x000ea80001187983 */ /* 0x000f280000300a00 */
[----:B------:R-:W2:Y:S04]  /*17ee0*/  LDL.LU.64 R22, [R1+0xea0] ;  /* 0x000ea00001167983 */ /* 0x000ea80000300a00 */
[----:B------:R-:W3:Y:S01]  /*17ef0*/  LDL.LU.64 R20, [R1+0xe98] ;  /* 0x000e980001147983 */ /* 0x000ee20000300a00 */
[C---:B----4-:R-:W-:Y:S06]  /*17f00*/  HMMA.16816.F32.BF16 R4, R12.reuse, R24, R4 ;  /* 0x000000180c04723c */ /* 0x050fec0000041804 */
[----:B---3--:R-:W-:-:S15]  /*17f10*/  HMMA.16816.F32.BF16 R16, R12, R20, R16 ;  /* 0x000000140c10723c */ /* 0x008fde0000041810 */
[----:B------:R-:W-:-:S08]  /*17f20*/  NOP ;  /* 0x0000000000007918 */ /* 0x000fd00000000000 */
[----:B------:R-:W-:Y:S04]  /*17f30*/  STL.64 [R1+0x2e0], R16 ;  /* 0x0002e01001007387 */ /* 0x000fe80000100a00 */
[----:B------:R0:W-:Y:S04]  /*17f40*/  STL.64 [R1+0x2e8], R18 ;  /* 0x0002e81201007387 */ /* 0x0001e80000100a00 */
[----:B0-----:R-:W3:Y:S04]  /*17f50*/  LDL.LU.64 R18, [R1+0xe90] ;  /* 0x000e900001127983 */ /* 0x001ee80000300a00 */
[----:B------:R-:W3:Y:S04]  /*17f60*/  LDL.LU.64 R16, [R1+0xe88] ;  /* 0x000e880001107983 */ /* 0x000ee80000300a00 */
[----:B--2---:R-:W-:Y:S04]  /*17f70*/  STL.64 [R1+0xe58], R22 ;  /* 0x000e581601007387 */ /* 0x004fe80000100a00 */
[----:B------:R0:W-:Y:S04]  /*17f80*/  STL.64 [R1+0xe50], R20 ;  /* 0x000e501401007387 */ /* 0x0001e80000100a00 */
[----:B0-----:R-:W2:Y:S04]  /*17f90*/  LDL.LU.64 R20, [R1+0x2b0] ;  /* 0x0002b00001147983 */ /* 0x001ea80000300a00 */
[----:B------:R-:W2:Y:S04]  /*17fa0*/  LDL.LU.64 R22, [R1+0x2b8] ;  /* 0x0002b80001167983 */ /* 0x000ea80000300a00 */
[----:B------:R0:W-:Y:S04]  /*17fb0*/  STL.64 [R1+0x2d0], R4 ;  /* 0x0002d00401007387 */ /* 0x0001e80000100a00 */
[----:B------:R1:W-:Y:S04]  /*17fc0*/  STL.64 [R1+0x2d8], R6 ;  /* 0x0002d80601007387 */ /* 0x0003e80000100a00 */
[----:B0-----:R-:W4:Y:S04]  /*17fd0*/  LDL.LU.64 R4, [R1+0x2a0] ;  /* 0x0002a00001047983 */ /* 0x001f280000300a00 */
[----:B-1----:R-:W4:Y:S04]  /*17fe0*/  LDL.LU.64 R6, [R1+0x2a8] ;  /* 0x0002a80001067983 */ /* 0x002f280000300a00 */
[----:B------:R-:W-:Y:S04]  /*17ff0*/  STL.64 [R1+0xe48], R26 ;  /* 0x000e481a01007387 */ /* 0x000fe80000100a00 */
[----:B------:R0:W-:Y:S04]  /*18000*/  STL.64 [R1+0xe40], R24 ;  /* 0x000e401801007387 */ /* 0x0001e80000100a00 */
[----:B0-----:R-:W3:Y:S04]  /*18010*/  LDL.LU.64 R24, [R1+0x2c0] ;  /* 0x0002c00001187983 */ /* 0x001ee80000300a00 */
[----:B------:R-:W3:Y:S01]  /*18020*/  LDL.LU.64 R26, [R1+0x2c8] ;  /* 0x0002c800011a7983 */ /* 0x000ee20000300a00 */
[C---:B--2---:R-:W-:Y:S06]  /*18030*/  HMMA.16816.F32.BF16 R20, R12.reuse, R32, R20 ;  /* 0x000000200c14723c */ /* 0x044fec0000041814 */
[----:B---3--:R-:W-:-:S15]  /*18040*/  HMMA.16816.F32.BF16 R24, R12, R28, R24 ;  /* 0x0000001c0c18723c */ /* 0x008fde0000041818 */
[----:B------:R-:W-:-:S08]  /*18050*/  NOP ;  /* 0x0000000000007918 */ /* 0x000fd00000000000 */
[----:B------:R0:W-:Y:S04]  /*18060*/  STL.64 [R1+0x2c0], R24 ;  /* 0x0002c01801007387 */ /* 0x0001e80000100a00 */
[----:B------:R1:W-:Y:S04]  /*18070*/  STL.64 [R1+0x2c8], R26 ;  /* 0x0002c81a01007387 */ /* 0x0003e80000100a00 */
[----:B0-----:R-:W2:Y:S04]  /*18080*/  LDL.LU.64 R24, [R1+0x270] ;  /* 0x0002700001187983 */ /* 0x001ea80000300a00 */
[----:B-1----:R-:W2:Y:S04]  /*18090*/  LDL.LU.64 R26, [R1+0x278] ;  /* 0x00027800011a7983 */ /* 0x002ea80000300a00 */
[----:B------:R-:W-:Y:S04]  /*180a0*/  STL.64 [R1+0xe38], R30 ;  /* 0x000e381e01007387 */ /* 0x000fe80000100a00 */
[----:B------:R0:W-:Y:S04]  /*180b0*/  STL.64 [R1+0xe30], R28 ;  /* 0x000e301c01007387 */ /* 0x0001e80000100a00 */
[----:B0-----:R-:W3:Y:S04]  /*180c0*/  LDL.LU.64 R28, [R1+0x280] ;  /* 0x00028000011c7983 */ /* 0x001ee80000300a00 */
[----:B------:R-:W3:Y:S04]  /*180d0*/  LDL.LU.64 R30, [R1+0x288] ;  /* 0x00028800011e7983 */ /* 0x000ee80000300a00 */
[----:B------:R0:W-:Y:S04]  /*180e0*/  STL.64 [R1+0x2b0], R20 ;  /* 0x0002b01401007387 */ /* 0x0001e80000100a00 */
[----:B------:R1:W-:Y:S04]  /*180f0*/  STL.64 [R1+0x2b8], R22 ;  /* 0x0002b81601007387 */ /* 0x0003e80000100a00 */
[----:B0-----:R-:W3:Y:S04]  /*18100*/  LDL.LU.64 R20, [R1+0x260] ;  /* 0x0002600001147983 */ /* 0x001ee80000300a00 */
[----:B-1----:R-:W3:Y:S04]  /*18110*/  LDL.LU.64 R22, [R1+0x268] ;  /* 0x0002680001167983 */ /* 0x002ee80000300a00 */
[----:B------:R-:W-:Y:S04]  /*18120*/  STL.64 [R1+0xe28], R34 ;  /* 0x000e282201007387 */ /* 0x000fe80000100a00 */
[----:B------:R0:W-:Y:S04]  /*18130*/  STL.64 [R1+0xe20], R32 ;  /* 0x000e202001007387 */ /* 0x0001e80000100a00 */
[----:B0-----:R-:W3:Y:S04]  /*18140*/  LDL.LU.64 R32, [R1+0x290] ;  /* 0x0002900001207983 */ /* 0x001ee80000300a00 */
[----:B------:R-:W3:Y:S01]  /*18150*/  LDL.LU.64 R34, [R1+0x298] ;  /* 0x0002980001227983 */ /* 0x000ee20000300a00 */
[----:B----4-:R-:W-:-:S15]  /*18160*/  HMMA.16816.F32.BF16 R4, R12, R36, R4 ;  /* 0x000000240c04723c */ /* 0x010fde0000041804 */
[----:B------:R-:W-:-:S08]  /*18170*/  NOP ;  /* 0x0000000000007918 */ /* 0x000fd00000000000 */
[----:B------:R0:W-:Y:S04]  /*18180*/  STL.64 [R1+0x2a0], R4 ;  /* 0x0002a00401007387 */ /* 0x0001e80000100a00 */
[----:B------:R1:W-:Y:S04]  /*18190*/  STL.64 [R1+0x2a8], R6 ;  /* 0x0002a80601007387 */ /* 0x0003e80000100a00 */
[----:B0-----:R-:W4:Y:S04]  /*181a0*/  LDL.LU.64 R4, [R1+0x240] ;  /* 0x0002400001047983 */ /* 0x001f280000300a00 */
[----:B-1----:R-:W4:Y:S04]  /*181b0*/  LDL.LU.64 R6, [R1+0x248] ;  /* 0x0002480001067983 */ /* 0x002f280000300a00 */
[----:B------:R-:W-:Y:S04]  /*181c0*/  STL.64 [R1+0xe18], R38 ;  /* 0x000e182601007387 */ /* 0x000fe80000100a00 */
[----:B------:R-:W-:Y:S04]  /*181d0*/  STL.64 [R1+0xe10], R36 ;  /* 0x000e102401007387 */ /* 0x000fe80000100a00 */
[----:B------:R-:W-:Y:S04]  /*181e0*/  STL.64 [R1+0xe08], R42 ;  /* 0x000e082a01007387 */ /* 0x000fe80000100a00 */
[----:B------:R-:W-:Y:S01]  /*181f0*/  STL.64 [R1+0xe00], R40 ;  /* 0x000e002801007387 */ /* 0x000fe20000100a00 */
[C---:B--2---:R-:W-:Y:S06]  /*18200*/  HMMA.16816.F32.BF16 R24, R12.reuse, R48, R24 ;  /* 0x000000300c18723c */ /* 0x044fec0000041818 */
[C---:B---3--:R-:W-:Y:S06]  /*18210*/  HMMA.16816.F32.BF16 R28, R12.reuse, R44, R28 ;  /* 0x0000002c0c1c723c */ /* 0x048fec000004181c */
[C---:B------:R-:W-:Y:S06]  /*18220*/  HMMA.16816.F32.BF16 R20, R12.reuse, R52, R20 ;  /* 0x000000340c14723c */ /* 0x040fec0000041814 */
[----:B------:R-:W-:-:S15]  /*18230*/  HMMA.16816.F32.BF16 R32, R12, R40, R32 ;  /* 0x000000280c20723c */ /* 0x000fde0000041820 */
[----:B------:R-:W-:-:S08]  /*18240*/  NOP ;  /* 0x0000000000007918 */ /* 0x000fd00000000000 */
        /* <DEDUP_REMOVED lines=8> */
[----:B------:R-:W-:Y:S04]  /*182d0*/  STL.64 [R1+0x270], R24 ;  /* 0x0002701801007387 */ /* 0x000fe80000100a00 */
[----:B------:R-:W-:Y:S01]  /*182e0*/  STL.64 [R1+0x278], R26 ;  /* 0x0002781a01007387 */ /* 0x000fe20000100a00 */
[----:B0-----:R-:W-:-:S02]  /*182f0*/  IMAD.MOV.U32 R48, RZ, RZ, R11 ;  /* 0x000000ffff307224 */ /* 0x001fc400078e000b */
[----:B------:R-:W-:Y:S01]  /*18300*/  IMAD.MOV.U32 R49, RZ, RZ, R10 ;  /* 0x000000ffff317224 */ /* 0x000fe200078e000a */
[----:B------:R-:W-:Y:S04]  /*18310*/  STL.64 [R1+0x260], R20 ;  /* 0x0002601401007387 */ /* 0x000fe80000100a00 */
[----:B------:R-:W-:Y:S04]  /*18320*/  STL.64 [R1+0x268], R22 ;  /* 0x0002681601007387 */ /* 0x000fe80000100a00 */
[----:B------:R0:W-:Y:S04]  /*18330*/  STL.64 [R1+0xe80], R48 ;  /* 0x000e803001007387 */ /* 0x0001e80000100a00 */
[----:B------:R-:W-:Y:S04]  /*18340*/  STL.64 [R1+0xde8], R54 ;  /* 0x000de83601007387 */ /* 0x000fe80000100a00 */
[----:B------:R-:W-:Y:S04]  /*18350*/  STL.64 [R1+0xde0], R52 ;  /* 0x000de03401007387 */ /* 0x000fe80000100a00 */
[----:B0-----:R-:W2:Y:S04]  /*18360*/  LDL.LU.64 R48, [R1+0x3d0] ;  /* 0x0003d00001307983 */ /* 0x001ea80000300a00 */
[----:B------:R-:W2:Y:S01]  /*18370*/  LDL.LU.64 R50, [R1+0x3d8] ;  /* 0x0003d80001327983 */ /* 0x000ea20000300a00 */
[----:B----4-:R-:W-:Y:S07]  /*18380*/  HMMA.16816.F32.BF16 R4, R12, R56, R4 ;  /* 0x000000380c04723c */ /* 0x010fee0000041804 */
[----:B------:R-:W-:-:S02]  /*18390*/  IMAD.MOV.U32 R12, RZ, RZ, R9 ;  /* 0x000000ffff0c7224 */ /* 0x000fc400078e0009 */
[----:B------:R-:W-:-:S14]  /*183a0*/  IMAD.MOV.U32 R13, RZ, RZ, R8 ;  /* 0x000000ffff0d7224 */ /* 0x000fdc00078e0008 */
[----:B------:R-:W-:Y:S04]  /*183b0*/  STL.64 [R1+0x240], R4 ;  /* 0x0002400401007387 */ /* 0x000fe80000100a00 */
[----:B------:R-:W-:Y:S04]  /*183c0*/  STL.64 [R1+0x248], R6 ;  /* 0x0002480601007387 */ /* 0x000fe80000100a00 */
[----:B------:R-:W-:Y:S04]  /*183d0*/  STL.64 [R1+0xe78], R58 ;  /* 0x000e783a01007387 */ /* 0x000fe80000100a00 */
[----:B------:R0:W-:Y:S04]  /*183e0*/  STL.64 [R1+0xe70], R56 ;  /* 0x000e703801007387 */ /* 0x0001e80000100a00 */
[----:B0-----:R-:W3:Y:S04]  /*183f0*/  LDL.LU.64 R56, [R1+0x3c0] ;  /* 0x0003c00001387983 */ /* 0x001ee80000300a00 */
[----:B------:R-:W3:Y:S04]  /*18400*/  LDL.LU.64 R58, [R1+0x3c8] ;  /* 0x0003c800013a7983 */ /* 0x000ee80000300a00 */
[----:B------:R-:W4:Y:S04]  /*18410*/  LDL.LU.64 R20, [R1+0x3b0] ;  /* 0x0003b00001147983 */ /* 0x000f280000300a00 */
[----:B------:R-:W4:Y:S04]  /*18420*/  LDL.LU.64 R22, [R1+0x3b8] ;  /* 0x0003b80001167983 */ /* 0x000f280000300a00 */
[----:B------:R-:W3:Y:S04]  /*18430*/  LDL.LU.64 R24, [R1+0x3a0] ;  /* 0x0003a00001187983 */ /* 0x000ee80000300a00 */
        /* <DEDUP_REMOVED lines=13> */
[----:B------:R-:W4:Y:S04]  /*18510*/  LDL R14, [R1+0x28] ;  /* 0x00002800010e7983 */ /* 0x000f280000100800 */
[----:B------:R-:W3:Y:S04]  /*18520*/  LDL.LU.64 R52, [R1+0x230] ;  /* 0x0002300001347983 */ /* 0x000ee80000300a00 */
[----:B------:R-:W3:Y:S04]  /*18530*/  LDL.LU.64 R54, [R1+0x238] ;  /* 0x0002380001367983 */ /* 0x000ee80000300a00 */
[----:B------:R-:W3:Y:S04]  /*18540*/  LDL.LU.64 R8, [R1+0x220] ;  /* 0x0002200001087983 */ /* 0x000ee80000300a00 */
[----:B------:R-:W3:Y:S01]  /*18550*/  LDL.LU.64 R10, [R1+0x228] ;  /* 0x00022800010a7983 */ /* 0x000ee20000300a00 */
[----:B--2---:R-:W-:-:S15]  /*18560*/  HMMA.16816.F32.BF16 R48, R16, R12, R48 ;  /* 0x0000000c1030723c */ /* 0x004fde0000041830 */
[----:B------:R-:W-:-:S08]  /*18570*/  NOP ;  /* 0x0000000000007918 */ /* 0x000fd00000000000 */
[----:B------:R0:W-:Y:S04]  /*18580*/  STL.64 [R1+0x3d0], R48 ;  /* 0x0003d03001007387 */ /* 0x0001e80000100a00 */
[----:B------:R-:W-:Y:S04]  /*18590*/  STL.64 [R1+0x3d8], R50 ;  /* 0x0003d83201007387 */ /* 0x000fe80000100a00 */
[----:B0-----:R-:W3:Y:S01]  /*185a0*/  LDL.LU.64 R48, [R1+0xe80] ;  /* 0x000e800001307983 */ /* 0x001ee20000300a00 */
[----:B------:R-:W-:Y:S02]  /*185b0*/  IMAD.MOV.U32 R15, RZ, RZ, R3 ;  /* 0x000000ffff0f7224 */ /* 0x000fe400078e0003 */
[----:B------:R-:W-:-:S02]  /*185c0*/  IMAD.MOV.U32 R12, RZ, RZ, R2 ;  /* 0x000000ffff0c7224 */ /* 0x000fc400078e0002 */
[----:B------:R-:W-:Y:S01]  /*185d0*/  IMAD.MOV.U32 R13, RZ, RZ, R0 ;  /* 0x000000ffff0d7224 */ /* 0x000fe200078e0000 */
[----:B----4-:R0:W-:Y:S06]  /*185e0*/  STL.64 [R1+0xdd8], R14 ;  /* 0x000dd80e01007387 */ /* 0x0101ec0000100a00 */
[C---:B0-----:R-:W-:Y:S06]  /*185f0*/  HMMA.16816.F32.BF16 R12, R16.reuse, R12, R20 ;  /* 0x0000000c100c723c */ /* 0x041fec0000041814 */
[----:B---3--:R-:W-:Y:S01]  /*18600*/  HMMA.16816.F32.BF16 R48, R16, R48, R56 ;  /* 0x000000301030723c */ /* 0x008fe20000041838 */
[----:B------:R-:W2:Y:S04]  /*18610*/  LDL.LU.64 R58, [R1+0xe78] ;  /* 0x000e7800013a7983 */ /* 0x000ea80000300a00 */
[----:B------:R-:W3:-:S15]  /*18620*/  LDL.LU.64 R56, [R1+0xe70] ;  /* 0x000e700001387983 */ /* 0x000ede0000300a00 */
[----:B------:R-:W-:-:S03]  /*18630*/  NOP ;  /* 0x0000000000007918 */ /* 0x000fc60000000000 */
[----:B------:R-:W-:Y:S04]  /*18640*/  STL.64 [R1+0x3c0], R48 ;  /* 0x0003c03001007387 */ /* 0x000fe80000100a00 */
[----:B------:R0:W-:Y:S04]  /*18650*/  STL.64 [R1+0x3c8], R50 ;  /* 0x0003c83201007387 */ /* 0x0001e80000100a00 */
[----:B0-----:R-:W4:Y:S04]  /*18660*/  LDL.LU.64 R50, [R1+0xe68] ;  /* 0x000e680001327983 */ /* 0x001f280000300a00 */
[----:B------:R-:W2:Y:S04]  /*18670*/  LDL.LU.64 R48, [R1+0xe60] ;  /* 0x000e600001307983 */ /* 0x000ea80000300a00 */
[----:B------:R-:W3:Y:S04]  /*18680*/  LDL.LU.64 R22, [R1+0xe58] ;  /* 0x000e580001167983 */ /* 0x000ee80000300a00 */
[----:B------:R-:W4:Y:S04]  /*18690*/  LDL.LU.64 R20, [R1+0xe50] ;  /* 0x000e500001147983 */ /* 0x000f280000300a00 */
[----:B------:R-:W-:Y:S04]  /*186a0*/  STL.64 [R1+0x3b0], R12 ;  /* 0x0003b00c01007387 */ /* 0x000fe80000100a00 */
[----:B------:R0:W-:Y:S04]  /*186b0*/  STL.64 [R1+0x3b8], R14 ;  /* 0x0003b80e01007387 */ /* 0x0001e80000100a00 */
[----:B0-----:R-:W3:Y:S01]  /*186c0*/  LDL.64 R14, [R1+0x58] ;  /* 0x00005800010e7983 */ /* 0x001ee20000100a00 */
[----:B----4-:R-:W-:-:S15]  /*186d0*/  HMMA.16816.F32.BF16 R24, R16, R20, R24 ;  /* 0x000000141018723c */ /* 0x010fde0000041818 */
[----:B------:R-:W-:-:S08]  /*186e0*/  NOP ;  /* 0x0000000000007918 */ /* 0x000fd00000000000 */
        /* <DEDUP_REMOVED lines=9> */
[----:B------:R-:W3:Y:S02]  /*18780*/  LDL.LU.64 R28, [R1+0xe30] ;  /* 0x000e3000011c7983 */ /* 0x000ee40000300a00 */
[----:B---3--:R-:W-:-:S15]  /*18790*/  HMMA.16816.F32.BF16 R32, R16, R28, R32 ;  /* 0x0000001c1020723c */ /* 0x008fde0000041820 */
[----:B------:R-:W-:-:S08]  /*187a0*/  NOP ;  /* 0x0000000000007918 */ /* 0x000fd00000000000 */
[----:B------:R-:W-:Y:S04]  /*187b0*/  STL.64 [R1+0x380], R32 ;  /* 0x0003802001007387 */ /* 0x000fe80000100a00 */
[----:B------:R0:W-:Y:S04]  /*187c0*/  STL.64 [R1+0x388], R34 ;  /* 0x0003882201007387 */ /* 0x0001e80000100a00 */
[----:B0-----:R-:W3:Y:S04]  /*187d0*/  LDL.LU.64 R34, [R1+0xe28] ;  /* 0x000e280001227983 */ /* 0x001ee80000300a00 */
[----:B------:R-:W4:Y:S02]  /*187e0*/  LDL.LU.64 R32, [R1+0xe20] ;  /* 0x000e200001207983 */ /* 0x000f240000300a00 */
        /* <DEDUP_REMOVED lines=17> */
[----:B------:R-:W4:Y:S01]  /*18900*/  LDL.LU.64 R44, [R1+0xdf0] ;  /* 0x000df000012c7983 */ /* 0x000f220000300a00 */
[C---:B------:R-:W-:Y:S06]  /*18910*/  HMMA.16816.F32.BF16 R52, R16.reuse, R48, R52 ;  /* 0x000000301034723c */ /* 0x040fec0000041834 */
[----:B----4-:R-:W-:-:S15]  /*18920*/  HMMA.16816.F32.BF16 R4, R16, R44, R4 ;  /* 0x0000002c1004723c */ /* 0x010fde0000041804 */
[----:B------:R-:W-:-:S08]  /*18930*/  NOP ;  /* 0x0000000000007918 */ /* 0x000fd00000000000 */
[----:B------:R0:W-:Y:S04]  /*18940*/  STL.64 [R1+0x340], R4 ;  /* 0x0003400401007387 */ /* 0x0001e80000100a00 */
[----:B------:R1:W-:Y:S04]  /*18950*/  STL.64 [R1+0x348], R6 ;  /* 0x0003480601007387 */ /* 0x0003e80000100a00 */
[----:B0-----:R-:W4:Y:S04]  /*18960*/  LDL.LU.64 R4, [R1+0x210] ;  /* 0x0002100001047983 */ /* 0x001f280000300a00 */
[----:B-1----:R-:W4:Y:S04]  /*18970*/  LDL.LU.64 R6, [R1+0x218] ;  /* 0x0002180001067983 */ /* 0x002f280000300a00 */
[----:B------:R-:W-:Y:S04]  /*18980*/  STL.64 [R1+0x230], R52 ;  /* 0x0002303401007387 */ /* 0x000fe80000100a00 */
[----:B------:R0:W-:Y:S04]  /*18990*/  STL.64 [R1+0x238], R54 ;  /* 0x0002383601007387 */ /* 0x0001e80000100a00 */
[----:B0-----:R-:W2:Y:S04]  /*189a0*/  LDL.LU.64 R54, [R1+0xde8] ;  /* 0x000de80001367983 */ /* 0x001ea80000300a00 */
[----:B------:R-:W3:Y:S04]  /*189b0*/  LDL.LU.64 R52, [R1+0xde0] ;  /* 0x000de00001347983 */ /* 0x000ee80000300a00 */
[----:B------:R0:W-:Y:S04]  /*189c0*/  STL.64 [R1+0xda0], R50 ;  /* 0x000da03201007387 */ /* 0x0001e80000100a00 */
[----:B------:R-:W4:Y:S04]  /*189d0*/  LDL.LU R48, [R1+0x330] ;  /* 0x0003300001307983 */ /* 0x000f280000300800 */
[----:B------:R-:W4:Y:S04]  /*189e0*/  LDL.LU R49, [R1+0x334] ;  /* 0x0003340001317983 */ /* 0x000f280000300800 */
[----:B0-----:R-:W4:Y:S04]  /*189f0*/  LDL.LU R50, [R1+0x338] ;  /* 0x0003380001327983 */ /* 0x001f280000300800 */
[----:B------:R-:W4:Y:S04]  /*18a00*/  LDL.LU R51, [R1+0x33c] ;  /* 0x00033c0001337983 */ /* 0x000f280000300800 */
[----:B--2---:R0:W-:Y:S01]  /*18a10*/  STL.64 [R1+0xd58], R54 ;  /* 0x000d583601007387 */ /* 0x0041e20000100a00 */
[C---:B---3--:R-:W-:Y:S03]  /*18a20*/  HMMA.16816.F32.BF16 R8, R16.reuse, R52, R8 ;  /* 0x000000341008723c */ /* 0x048fe60000041808 */
[----:B------:R-:W2:Y:S04]  /*18a30*/  LDL.LU R52, [R1+0x410] ;  /* 0x0004100001347983 */ /* 0x000ea80000300800 */
[----:B------:R-:W2:Y:S04]  /*18a40*/  LDL.LU R53, [R1+0x414] ;  /* 0x0004140001357983 */ /* 0x000ea80000300800 */
[----:B0-----:R-:W2:Y:S04]  /*18a50*/  LDL.LU R54, [R1+0x418] ;  /* 0x0004180001367983 */ /* 0x001ea80000300800 */
[----:B------:R-:W2:Y:S04]  /*18a60*/  LDL.LU R55, [R1+0x41c] ;  /* 0x00041c0001377983 */ /* 0x000ea80000300800 */
[----:B------:R0:W-:Y:S04]  /*18a70*/  STL.64 [R1+0xd98], R58 ;  /* 0x000d983a01007387 */ /* 0x0001e80000100a00 */
[----:B0-----:R-:W3:Y:S01]  /*18a80*/  LDL.64 R58, [R1+0x48] ;  /* 0x00004800013a7983 */ /* 0x001ee20000100a00 */
[----:B----4-:R-:W-:Y:S01]  /*18a90*/  HMMA.16816.F32.BF16 R16, R16, R56, R4 ;  /* 0x000000381010723c */ /* 0x010fe20000041804 */
[----:B------:R-:W0:Y:S01]  /*18aa0*/  S2R R7, SR_TID.X ;  /* 0x0000000000077919 */ /* 0x000e220000002100 */
[----:B------:R-:W-:-:S02]  /*18ab0*/  IMAD.MOV.U32 R0, RZ, RZ, R8 ;  /* 0x000000ffff007224 */ /* 0x000fc400078e0008 */
[----:B------:R-:W-:Y:S02]  /*18ac0*/  IMAD.MOV.U32 R60, RZ, RZ, R9 ;  /* 0x000000ffff3c7224 */ /* 0x000fe400078e0009 */
[----:B------:R-:W-:Y:S02]  /*18ad0*/  IMAD.MOV.U32 R3, RZ, RZ, R10 ;  /* 0x000000ffff037224 */ /* 0x000fe400078e000a */
[----:B------:R-:W-:Y:S01]  /*18ae0*/  IMAD.MOV.U32 R2, RZ, RZ, R11 ;  /* 0x000000ffff027224 */ /* 0x000fe200078e000b */
[C---:B0-----:R-:W-:Y:S01]  /*18af0*/  LOP3.LUT R6, R7.reuse, 0x7, RZ, 0xc0, !PT ;  /* 0x0000000707067812 */ /* 0x041fe200078ec0ff */
[C---:B------:R-:W-:Y:S02]  /*18b00*/  IMAD.SHL.U32 R4, R7.reuse, 0x2, RZ ;  /* 0x0000000207047824 */ /* 0x040fe400078e00ff */
[----:B------:R-:W-:Y:S02]  /*18b10*/  IMAD.SHL.U32 R5, R7, 0x40, RZ ;  /* 0x0000004007057824 */ /* 0x000fe400078e00ff */
[----:B------:R-:W-:-:S02]  /*18b20*/  IMAD R7, R6, 0x90, RZ ;  /* 0x0000009006077824 */ /* 0x000fc400078e02ff */
[----:B------:R-:W-:-:S05]  /*18b30*/  IMAD R6, R6, 0x90, RZ ;  /* 0x0000009006067824 */ /* 0x000fca00078e02ff */
[----:B------:R-:W-:-:S04]  /*18b40*/  LOP3.LUT R6, R6, 0x10, R4, 0x78, !PT ;  /* 0x0000001006067812 */ /* 0x000fc800078e7804 */
[----:B------:R-:W-:-:S05]  /*18b50*/  LOP3.LUT R6, R6, 0x400, R5, 0xf8, !PT ;  /* 0x0000040006067812 */ /* 0x000fca00078ef805 */
[----:B------:R-:W-:Y:S01]  /*18b60*/  LDSM.16.MT88.4 R8, [R6+UR4+0x2800] ;  /* 0x002800040608783b */ /* 0x000fe20008004200 */
[----:B------:R-:W-:-:S04]  /*18b70*/  LOP3.LUT R7, R7, 0x10, R4, 0x78, !PT ;  /* 0x0000001007077812 */ /* 0x000fc800078e7804 */
[----:B------:R-:W-:-:S04]  /*18b80*/  LOP3.LUT R7, R7, 0x400, R5, 0xf8, !PT ;  /* 0x0000040007077812 */ /* 0x000fc800078ef805 */
[----:B------:R-:W-:-:S06]  /*18b90*/  LOP3.LUT R7, R7, 0x20, RZ, 0x3c, !PT ;  /* 0x0000002007077812 */ /* 0x000fcc00078e3cff */
[----:B------:R-:W0:Y:S04]  /*18ba0*/  LDSM.16.MT88.4 R4, [R7+UR4+0x2800] ;  /* 0x002800040704783b */ /* 0x000e280008004200 */
[----:B------:R1:W-:Y:S04]  /*18bb0*/  STL.64 [R1+0xb58], R18 ;  /* 0x000b581201007387 */ /* 0x0003e80000100a00 */
[----:B------:R-:W-:Y:S04]  /*18bc0*/  STL.64 [R1+0xb50], R16 ;  /* 0x000b501001007387 */ /* 0x000fe80000100a00 */
[----:B-1----:R-:W4:Y:S04]  /*18bd0*/  LDL.LU R18, [R1+0x38] ;  /* 0x0000380001127983 */ /* 0x002f280000300800 */
[----:B------:R-:W4:Y:S04]  /*18be0*/  LDL.LU R19, [R1+0x3c] ;  /* 0x00003c0001137983 */ /* 0x000f280000300800 */
[----:B0-----:R-:W-:Y:S04]  /*18bf0*/  STL.64 [R1+0xd30], R6 ;  /* 0x000d300601007387 */ /* 0x001fe80000100a00 */
[----:B------:R0:W-:Y:S02]  /*18c00*/  STL.64 [R1+0xd28], R4 ;  /* 0x000d280401007387 */ /* 0x0001e40000100a00 */
[----:B0-----:R-:W-:-:S02]  /*18c10*/  IMAD.MOV.U32 R5, RZ, RZ, R14 ;  /* 0x000000ffff057224 */ /* 0x001fc400078e000e */
[----:B------:R-:W-:Y:S01]  /*18c20*/  IMAD.MOV.U32 R4, RZ, RZ, R15 ;  /* 0x000000ffff047224 */ /* 0x000fe200078e000f */
[C---:B--2---:R-:W-:Y:S01]  /*18c30*/  HMMA.16816.F32.BF16 R52, R8.reuse, R14, R52 ;  /* 0x0000000e0834723c */ /* 0x044fe20000041834 */
[----:B------:R-:W2:Y:S05]  /*18c40*/  LDL.LU.64 R14, [R1+0xdd8] ;  /* 0x000dd800010e7983 */ /* 0x000eaa0000300a00 */
[----:B---3--:R-:W-:-:S15]  /*18c50*/  HMMA.16816.F32.BF16 R48, R8, R58, R48 ;  /* 0x0000003a0830723c */ /* 0x008fde0000041830 */
[----:B------:R-:W-:-:S02]  /*18c60*/  NOP ;  /* 0x0000000000007918 */ /* 0x000fc40000000000 */
[----:B------:R0:W-:Y:S01]  /*18c70*/  STL.64 [R1+0x410], R52 ;  /* 0x0004103401007387 */ /* 0x0001e20000100a00 */
[----:B------:R-:W-:Y:S02]  /*18c80*/  IMAD.MOV.U32 R44, RZ, RZ, R52 ;  /* 0x000000ffff2c7224 */ /* 0x000fe400078e0034 */
[----:B------:R-:W-:Y:S01]  /*18c90*/  IMAD.MOV.U32 R40, RZ, RZ, R53 ;  /* 0x000000ffff287224 */ /* 0x000fe200078e0035 */
[----:B------:R1:W-:Y:S01]  /*18ca0*/  STL.64 [R1+0x418], R54 ;  /* 0x0004183601007387 */ /* 0x0003e20000100a00 */
[----:B------:R-:W-:Y:S02]  /*18cb0*/  IMAD.MOV.U32 R45, RZ, RZ, R54 ;  /* 0x000000ffff2d7224 */ /* 0x000fe400078e0036 */
[----:B------:R-:W-:Y:S01]  /*18cc0*/  IMAD.MOV.U32 R41, RZ, RZ, R55 ;  /* 0x000000ffff297224 */ /* 0x000fe200078e0037 */
[----:B0-----:R-:W4:Y:S04]  /*18cd0*/  LDL.LU R52, [R1+0x160] ;  /* 0x0001600001347983 */ /* 0x001f280000300800 */
[----:B------:R-:W4:Y:S04]  /*18ce0*/  LDL.LU R53, [R1+0x164] ;  /* 0x0001640001357983 */ /* 0x000f280000300800 */
[----:B-1----:R-:W4:Y:S04]  /*18cf0*/  LDL.LU R54, [R1+0x168] ;  /* 0x0001680001367983 */ /* 0x002f280000300800 */
[----:B------:R-:W4:Y:S04]  /*18d00*/  LDL.LU R55, [R1+0x16c] ;  /* 0x00016c0001377983 */ /* 0x000f280000300800 */
[----:B------:R4:W-:Y:S04]  /*18d10*/  STL.64 [R1+0xd60], R4 ;  /* 0x000d600401007387 */ /* 0x0009e80000100a00 */
[----:B------:R-:W-:Y:S01]  /*18d20*/  STL [R1+0xb44], R44 ;  /* 0x000b442c01007387 */ /* 0x000fe20000100800 */
[----:B------:R-:W-:-:S03]  /*18d30*/  IMAD.MOV.U32 R37, RZ, RZ, R50 ;  /* 0x000000ffff257224 */ /* 0x000fc600078e0032 */
[----:B------:R-:W-:Y:S01]  /*18d40*/  STL [R1+0xb40], R45 ;  /* 0x000b402d01007387 */ /* 0x000fe20000100800 */
[----:B------:R-:W-:-:S03]  /*18d50*/  IMAD.MOV.U32 R36, RZ, RZ, R48 ;  /* 0x000000ffff247224 */ /* 0x000fc600078e0030 */
[----:B------:R-:W-:Y:S04]  /*18d60*/  STL.64 [R1+0xd78], R46 ;  /* 0x000d782e01007387 */ /* 0x000fe80000100a00 */
[----:B------:R-:W-:Y:S04]  /*18d70*/  STL [R1+0xb3c], R40 ;  /* 0x000b3c2801007387 */ /* 0x000fe80000100800 */
[----:B------:R-:W-:Y:S04]  /*18d80*/  STL [R1+0xb38], R41 ;  /* 0x000b382901007387 */ /* 0x000fe80000100800 */
[----:B------:R-:W-:Y:S04]  /*18d90*/  STL.64 [R1+0xd90], R42 ;  /* 0x000d902a01007387 */ /* 0x000fe80000100a00 */
[----:B------:R-:W-:Y:S04]  /*18da0*/  STL.64 [R1+0x330], R48 ;  /* 0x0003303001007387 */ /* 0x000fe80000100a00 */
[----:B------:R-:W-:Y:S01]  /*18db0*/  STL.64 [R1+0x338], R50 ;  /* 0x0003383201007387 */ /* 0x000fe20000100a00 */
[----:B------:R-:W-:-:S03]  /*18dc0*/  IMAD.MOV.U32 R13, RZ, RZ, R58 ;  /* 0x000000ffff0d7224 */ /* 0x000fc600078e003a */
[----:B------:R0:W-:Y:S01]  /*18dd0*/  STL.64 [R1+0xdb0], R38 ;  /* 0x000db02601007387 */ /* 0x0001e20000100a00 */
[----:B------:R-:W-:-:S03]  /*18de0*/  IMAD.MOV.U32 R12, RZ, RZ, R59 ;  /* 0x000000ffff0c7224 */ /* 0x000fc600078e003b */
[----:B------:R-:W-:Y:S04]  /*18df0*/  STL.64 [R1+0xda8], R36 ;  /* 0x000da82401007387 */ /* 0x000fe80000100a00 */
[----:B------:R-:W3:Y:S04]  /*18e00*/  LDL.LU R56, [R1+0x100] ;  /* 0x0001000001387983 */ /* 0x000ee80000300800 */
[----:B------:R-:W3:Y:S04]  /*18e10*/  LDL.LU R57, [R1+0x104] ;  /* 0x0001040001397983 */ /* 0x000ee80000300800 */
[----:B------:R-:W2:Y:S04]  /*18e20*/  LDL.LU R58, [R1+0x108] ;  /* 0x00010800013a7983 */ /* 0x000ea80000300800 */
[----:B------:R-:W2:Y:S01]  /*18e30*/  LDL.LU R59, [R1+0x10c] ;  /* 0x00010c00013b7983 */ /* 0x000ea20000300800 */
[----:B------:R-:W-:-:S02]  /*18e40*/  IMAD.MOV.U32 R29, RZ, RZ, R51 ;  /* 0x000000ffff1d7224 */ /* 0x000fc400078e0033 */
[----:B------:R-:W-:Y:S01]  /*18e50*/  IMAD.MOV.U32 R28, RZ, RZ, R49 ;  /* 0x000000ffff1c7224 */ /* 0x000fe200078e0031 */
[----:B----4-:R-:W-:-:S15]  /*18e60*/  HMMA.16816.F32.BF16 R4, R8, R18, R52 ;  /* 0x000000120804723c */ /* 0x010fde0000041834 */
[----:B------:R-:W-:-:S09]  /*18e70*/  NOP ;  /* 0x0000000000007918 */ /* 0x000fd20000000000 */
[----:B------:R-:W-:Y:S02]  /*18e80*/  IMAD.MOV.U32 R24, RZ, RZ, R4 ;  /* 0x000000ffff187224 */ /* 0x000fe400078e0004 */
[----:B------:R-:W-:Y:S02]  /*18e90*/  IMAD.MOV.U32 R32, RZ, RZ, R5 ;  /* 0x000000ffff207224 */ /* 0x000fe400078e0005 */
[----:B------:R-:W-:Y:S02]  /*18ea0*/  IMAD.MOV.U32 R25, RZ, RZ, R6 ;  /* 0x000000ffff197224 */ /* 0x000fe400078e0006 */
[----:B------:R-:W-:Y:S01]  /*18eb0*/  IMAD.MOV.U32 R33, RZ, RZ, R7 ;  /* 0x000000ffff217224 */ /* 0x000fe200078e0007 */
[----:B--2---:R-:W-:Y:S04]  /*18ec0*/  STL.64 [R1+0xdc0], R58 ;  /* 0x000dc03a01007387 */ /* 0x004fe80000100a00 */
[----:B---3--:R1:W-:Y:S04]  /*18ed0*/  STL.64 [R1+0xdb8], R56 ;  /* 0x000db83801007387 */ /* 0x0083e80000100a00 */
[----:B0-----:R-:W2:Y:S04]  /*18ee0*/  LDL R38, [R1+0x18] ;  /* 0x0000180001267983 */ /* 0x001ea80000100800 */
[----:B------:R-:W2:Y:S04]  /*18ef0*/  LDL R39, [R1+0x1c] ;  /* 0x00001c0001277983 */ /* 0x000ea80000100800 */
[----:B-1----:R-:W2:Y:S04]  /*18f00*/  LDL.LU R56, [R1+0x110] ;  /* 0x0001100001387983 */ /* 0x002ea80000300800 */
[----:B------:R-:W2:Y:S04]  /*18f10*/  LDL.LU R57, [R1+0x114] ;  /* 0x0001140001397983 */ /* 0x000ea80000300800 */
[----:B------:R-:W2:Y:S04]  /*18f20*/  LDL.LU R58, [R1+0x118] ;  /* 0x00011800013a7983 */ /* 0x000ea80000300800 */
[----:B------:R-:W2:Y:S04]  /*18f30*/  LDL.LU R59, [R1+0x11c] ;  /* 0x00011c00013b7983 */ /* 0x000ea80000300800 */
[----:B------:R-:W3:Y:S04]  /*18f40*/  LDL.64 R50, [R1+0x8] ;  /* 0x0000080001327983 */ /* 0x000ee80000100a00 */
[----:B------:R-:W4:Y:S04]  /*18f50*/  LDL.LU R40, [R1+0xf0] ;  /* 0x0000f00001287983 */ /* 0x000f280000300800 */
[----:B------:R-:W4:Y:S04]  /*18f60*/  LDL.LU R41, [R1+0xf4] ;  /* 0x0000f40001297983 */ /* 0x000f280000300800 */
[----:B------:R-:W4:Y:S04]  /*18f70*/  LDL.LU R42, [R1+0xf8] ;  /* 0x0000f800012a7983 */ /* 0x000f280000300800 */
[----:B------:R-:W4:Y:S04]  /*18f80*/  LDL.LU R43, [R1+0xfc] ;  /* 0x0000fc00012b7983 */ /* 0x000f280000300800 */
[----:B------:R-:W-:Y:S04]  /*18f90*/  STL [R1+0xb4c], R28 ;  /* 0x000b4c1c01007387 */ /* 0x000fe80000100800 */
[----:B------:R-:W-:Y:S04]  /*18fa0*/  STL [R1+0xb48], R29 ;  /* 0x000b481d01007387 */ /* 0x000fe80000100800 */
[----:B------:R0:W-:Y:S04]  /*18fb0*/  STL.64 [R1+0x160], R4 ;  /* 0x0001600401007387 */ /* 0x0001e80000100a00 */
[----:B------:R1:W-:Y:S04]  /*18fc0*/  STL.64 [R1+0x168], R6 ;  /* 0x0001680601007387 */ /* 0x0003e80000100a00 */
        /* <DEDUP_REMOVED lines=10> */
[----:B-1----:R-:W4:Y:S04]  /*19070*/  LDL.LU R6, [R1+0xd8] ;  /* 0x0000d80001067983 */ /* 0x002f280000300800 */
[----:B------:R-:W4:Y:S04]  /*19080*/  LDL.LU R7, [R1+0xdc] ;  /* 0x0000dc0001077983 */ /* 0x000f280000300800 */
[----:B------:R0:W-:Y:S04]  /*19090*/  STL.64 [R1+0xd10], R18 ;  /* 0x000d101201007387 */ /* 0x0001e80000100a00 */
[----:B------:R-:W3:Y:S04]  /*190a0*/  LDL.LU R16, [R1+0x120] ;  /* 0x0001200001107983 */ /* 0x000ee80000300800 */
[----:B------:R-:W3:Y:S04]  /*190b0*/  LDL.LU R17, [R1+0x124] ;  /* 0x0001240001117983 */ /* 0x000ee80000300800 */
[----:B0-----:R-:W3:Y:S04]  /*190c0*/  LDL.LU R18, [R1+0x128] ;  /* 0x0001280001127983 */ /* 0x001ee80000300800 */
[----:B------:R-:W3:Y:S01]  /*190d0*/  LDL.LU R19, [R1+0x12c] ;  /* 0x00012c0001137983 */ /* 0x000ee20000300800 */
[C---:B--2---:R-:W-:Y:S06]  /*190e0*/  HMMA.16816.F32.BF16 R36, R8.reuse, R38, R56 ;  /* 0x000000260824723c */ /* 0x044fec0000041838 */
[----:B---3--:R-:W-:-:S15]  /*190f0*/  HMMA.16816.F32.BF16 R16, R8, R14, R16 ;  /* 0x0000000e0810723c */ /* 0x008fde0000041810 */
[----:B------:R-:W-:-:S08]  /*19100*/  NOP ;  /* 0x0000000000007918 */ /* 0x000fd00000000000 */
[----:B------:R0:W-:Y:S01]  /*19110*/  STL.64 [R1+0x120], R16 ;  /* 0x0001201001007387 */ /* 0x0001e20000100a00 */
[----:B------:R-:W-:Y:S02]  /*19120*/  IMAD.MOV.U32 R20, RZ, RZ, R16 ;  /* 0x000000ffff147224 */ /* 0x000fe400078e0010 */
[----:B------:R-:W-:Y:S01]  /*19130*/  IMAD.MOV.U32 R21, RZ, RZ, R18 ;  /* 0x000000ffff157224 */ /* 0x000fe200078e0012 */
[----:B------:R1:W-:Y:S01]  /*19140*/  STL.64 [R1+0x128], R18 ;  /* 0x0001281201007387 */ /* 0x0003e20000100a00 */
[----:B0-----:R-:W-:-:S03]  /*19150*/  IMAD.MOV.U32 R16, RZ, RZ, R26 ;  /* 0x000000ffff107224 */ /* 0x001fc600078e001a */
[----:B------:R-:W2:Y:S01]  /*19160*/  LDL.LU R26, [R1+0xdd4] ;  /* 0x000dd400011a7983 */ /* 0x000ea20000300800 */
[----:B------:R-:W-:Y:S02]  /*19170*/  IMAD.MOV.U32 R17, RZ, RZ, R27 ;  /* 0x000000ffff117224 */ /* 0x000fe400078e001b */
[----:B-1----:R-:W-:Y:S01]  /*19180*/  IMAD.MOV.U32 R18, RZ, RZ, R22 ;  /* 0x000000ffff127224 */ /* 0x002fe200078e0016 */
[----:B------:R-:W2:Y:S01]  /*19190*/  LDL.LU R27, [R1+0xdd0] ;  /* 0x000dd000011b7983 */ /* 0x000ea20000300800 */
[----:B------:R-:W-:-:S03]  /*191a0*/  IMAD.MOV.U32 R19, RZ, RZ, R23 ;  /* 0x000000ffff137224 */ /* 0x000fc600078e0017 */
[----:B------:R-:W4:Y:S04]  /*191b0*/  LDL.LU R22, [R1+0xdcc] ;  /* 0x000dcc0001167983 */ /* 0x000f280000300800 */
[----:B------:R-:W4:Y:S04]  /*191c0*/  LDL.LU R23, [R1+0xdc8] ;  /* 0x000dc80001177983 */ /* 0x000f280000300800 */
[----:B------:R-:W3:Y:S04]  /*191d0*/  LDL.LU.64 R58, [R1+0xdc0] ;  /* 0x000dc000013a7983 */ /* 0x000ee80000300a00 */
[----:B------:R-:W3:Y:S01]  /*191e0*/  LDL.LU.64 R56, [R1+0xdb8] ;  /* 0x000db80001387983 */ /* 0x000ee20000300a00 */
[----:B------:R-:W-:-:S03]  /*191f0*/  IMAD.MOV.U32 R29, RZ, RZ, R50 ;  /* 0x000000ffff1d7224 */ /* 0x000fc600078e0032 */
[----:B------:R-:W-:Y:S01]  /*19200*/  STL.64 [R1+0x110], R36 ;  /* 0x0001102401007387 */ /* 0x000fe20000100a00 */
[----:B------:R-:W-:-:S03]  /*19210*/  IMAD.MOV.U32 R28, RZ, RZ, R51 ;  /* 0x000000ffff1c7224 */ /* 0x000fc600078e0033 */
[----:B------:R0:W-:Y:S04]  /*19220*/  STL.64 [R1+0x118], R38 ;  /* 0x0001182601007387 */ /* 0x0001e80000100a00 */
[----:B0-----:R-:W2:Y:S04]  /*19230*/  LDL.LU.64 R38, [R1+0xdb0] ;  /* 0x000db00001267983 */ /* 0x001ea80000300a00 */
[----:B------:R-:W2:Y:S01]  /*19240*/  LDL.LU.64 R36, [R1+0xda8] ;  /* 0x000da80001247983 */ /* 0x000ea20000300a00 */
[C---:B---3--:R-:W-:Y:S03]  /*19250*/  HMMA.16816.F32.BF16 R56, R8.reuse, R50, R56 ;  /* 0x000000320838723c */ /* 0x048fe60000041838 */
[----:B------:R-:W3:Y:S03]  /*19260*/  LDL.LU.64 R50, [R1+0xda0] ;  /* 0x000da00001327983 */ /* 0x000ee60000300a00 */
[C---:B----4-:R-:W-:Y:S06]  /*19270*/  HMMA.16816.F32.BF16 R40, R8.reuse, R22, R40 ;  /* 0x000000160828723c */ /* 0x050fec0000041828 */
[----:B--2---:R-:W-:Y:S11]  /*19280*/  HMMA.16816.F32.BF16 R44, R8, R26, R44 ;  /* 0x0000001a082c723c */ /* 0x004ff6000004182c */
[----:B------:R0:W-:Y:S01]  /*19290*/  STL.64 [R1+0x100], R56 ;  /* 0x0001003801007387 */ /* 0x0001e20000100a00 */
[----:B------:R-:W-:-:S03]  /*192a0*/  IMAD.MOV.U32 R49, RZ, RZ, R59 ;  /* 0x000000ffff317224 */ /* 0x000fc600078e003b */
[----:B------:R1:W-:Y:S01]  /*192b0*/  STL.64 [R1+0x108], R58 ;  /* 0x0001083a01007387 */ /* 0x0003e20000100a00 */
[----:B------:R-:W-:Y:S02]  /*192c0*/  IMAD.MOV.U32 R48, RZ, RZ, R57 ;  /* 0x000000ffff307224 */ /* 0x000fe400078e0039 */
[----:B0-----:R-:W-:Y:S01]  /*192d0*/  IMAD.MOV.U32 R57, RZ, RZ, R42 ;  /* 0x000000ffff397224 */ /* 0x001fe200078e002a */
[----:B-1----:R-:W2:Y:S04]  /*192e0*/  LDL.LU.64 R58, [R1+0xd98] ;  /* 0x000d9800013a7983 */ /* 0x002ea80000300a00 */
[----:B------:R-:W-:Y:S04]  /*192f0*/  STL.64 [R1+0xf0], R40 ;  /* 0x0000f02801007387 */ /* 0x000fe80000100a00 */
[----:B------:R0:W-:Y:S04]  /*19300*/  STL.64 [R1+0xf8], R42 ;  /* 0x0000f82a01007387 */ /* 0x0001e80000100a00 */
[----:B0-----:R-:W4:Y:S04]  /*19310*/  LDL.LU.64 R42, [R1+0xd90] ;  /* 0x000d9000012a7983 */ /* 0x001f280000300a00 */
[----:B------:R0:W-:Y:S04]  /*19320*/  STL.64 [R1+0xce8], R22 ;  /* 0x000ce81601007387 */ /* 0x0001e80000100a00 */
[----:B------:R1:W-:Y:S01]  /*19330*/  STL.64 [R1+0xce0], R20 ;  /* 0x000ce01401007387 */ /* 0x0003e20000100a00 */
[----:B0-----:R-:W-:-:S02]  /*19340*/  IMAD.MOV.U32 R22, RZ, RZ, R30 ;  /* 0x000000ffff167224 */ /* 0x001fc400078e001e */
[----:B------:R-:W-:Y:S02]  /*19350*/  IMAD.MOV.U32 R23, RZ, RZ, R31 ;  /* 0x000000ffff177224 */ /* 0x000fe400078e001f */
[----:B-1----:R-:W-:Y:S02]  /*19360*/  IMAD.MOV.U32 R21, RZ, RZ, R34 ;  /* 0x000000ffff157224 */ /* 0x002fe400078e0022 */
[----:B---3--:R-:W-:Y:S02]  /*19370*/  IMAD.MOV.U32 R20, RZ, RZ, R50 ;  /* 0x000000ffff147224 */ /* 0x008fe400078e0032 */
[----:B------:R-:W3:Y:S04]  /*19380*/  LDL.LU R50, [R1+0xd8c] ;  /* 0x000d8c0001327983 */ /* 0x000ee80000300800 */
[----:B------:R-:W2:Y:S04]  /*19390*/  LDL.LU R34, [R1+0xd88] ;  /* 0x000d880001227983 */ /* 0x000ea80000300800 */
[----:B------:R-:W3:Y:S04]  /*193a0*/  LDL.LU R30, [R1+0xd84] ;  /* 0x000d8400011e7983 */ /* 0x000ee80000300800 */
[----:B------:R-:W3:Y:S04]  /*193b0*/  LDL.LU R31, [R1+0xd80] ;  /* 0x000d8000011f7983 */ /* 0x000ee80000300800 */
[----:B------:R-:W-:Y:S04]  /*193c0*/  STL.64 [R1+0x4f0], R44 ;  /* 0x0004f02c01007387 */ /* 0x000fe80000100a00 */
[----:B------:R0:W-:Y:S04]  /*193d0*/  STL.64 [R1+0x4f8], R46 ;  /* 0x0004f82e01007387 */ /* 0x0001e80000100a00 */
[----:B0-----:R-:W2:Y:S04]  /*193e0*/  LDL.LU.64 R46, [R1+0xd78] ;  /* 0x000d7800012e7983 */ /* 0x001ea80000300a00 */
[----:B------:R-:W-:Y:S04]  /*193f0*/  STL.64 [R1+0xcd8], R26 ;  /* 0x000cd81a01007387 */ /* 0x000fe80000100a00 */
[----:B------:R0:W-:Y:S02]  /*19400*/  STL.64 [R1+0xcd0], R24 ;  /* 0x000cd01801007387 */ /* 0x0001e40000100a00 */
[----:B0-----:R-:W-:-:S02]  /*19410*/  IMAD.MOV.U32 R24, RZ, RZ, R35 ;  /* 0x000000ffff187224 */ /* 0x001fc400078e0023 */
[----:B------:R-:W2:Y:S01]  /*19420*/  LDL.LU R35, [R1+0xd74] ;  /* 0x000d740001237983 */ /* 0x000ea20000300800 */
[----:B------:R-:W-:Y:S02]  /*19430*/  IMAD.MOV.U32 R26, RZ, RZ, R38 ;  /* 0x000000ffff1a7224 */ /* 0x000fe400078e0026 */
[----:B----4-:R-:W-:Y:S02]  /*19440*/  IMAD.MOV.U32 R25, RZ, RZ, R42 ;  /* 0x000000ffff197224 */ /* 0x010fe400078e002a */
[----:B------:R-:W4:Y:S01]  /*19450*/  LDL.LU R42, [R1+0xd70] ;  /* 0x000d7000012a7983 */ /* 0x000f220000300800 */
[----:B------:R-:W-:-:S03]  /*19460*/  IMAD.MOV.U32 R27, RZ, RZ, R39 ;  /* 0x000000ffff1b7224 */ /* 0x000fc600078e0027 */
[----:B------:R-:W4:Y:S04]  /*19470*/  LDL.LU R38, [R1+0xd6c] ;  /* 0x000d6c0001267983 */ /* 0x000f280000300800 */
[----:B------:R-:W4:Y:S01]  /*19480*/  LDL.LU R39, [R1+0xd68] ;  /* 0x000d680001277983 */ /* 0x000f220000300800 */
[----:B---3--:R-:W-:-:S15]  /*19490*/  HMMA.16816.F32.BF16 R4, R8, R30, R4 ;  /* 0x0000001e0804723c */ /* 0x008fde0000041804 */
[----:B------:R-:W-:-:S08]  /*194a0*/  NOP ;  /* 0x0000000000007918 */ /* 0x000fd00000000000 */
[----:B------:R0:W-:Y:S01]  /*194b0*/  STL.64 [R1+0x4e0], R4 ;  /* 0x0004e00401007387 */ /* 0x0001e20000100a00 */
[----:B--2---:R-:W-:Y:S03]  /*194c0*/  HMMA.16816.F32.BF16 R52, R8, R34, R52 ;  /* 0x000000220834723c */ /* 0x004fe60000041834 */
[----:B------:R-:W-:Y:S04]  /*194d0*/  STL.64 [R1+0x4e8], R6 ;  /* 0x0004e80601007387 */ /* 0x000fe80000100a00 */
[----:B0-----:R-:W2:Y:S04]  /*194e0*/  LDL.LU.64 R4, [R1+0xd60] ;  /* 0x000d600001047983 */ /* 0x001ea80000300a00 */
[----:B------:R-:W-:-:S12]  /*194f0*/  STL.64 [R1+0xcc8], R30 ;  /* 0x000cc81e01007387 */ /* 0x000fd80000100a00 */
[----:B------:R-:W-:Y:S04]  /*19500*/  STL.64 [R1+0x4d0], R52 ;  /* 0x0004d03401007387 */ /* 0x000fe80000100a00 */
[----:B------:R0:W-:Y:S04]  /*19510*/  STL.64 [R1+0x4d8], R54 ;  /* 0x0004d83601007387 */ /* 0x0001e80000100a00 */
[----:B0-----:R-:W3:Y:S04]  /*19520*/  LDL.LU.64 R54, [R1+0xd58] ;  /* 0x000d580001367983 */ /* 0x001ee80000300a00 */
[----:B------:R-:W-:Y:S04]  /*19530*/  STL.64 [R1+0xcc0], R34 ;  /* 0x000cc02201007387 */ /* 0x000fe80000100a00 */
[----:B------:R0:W-:Y:S02]  /*19540*/  STL.64 [R1+0xcb8], R32 ;  /* 0x000cb82001007387 */ /* 0x0001e40000100a00 */
[----:B0-----:R-:W-:-:S02]  /*19550*/  IMAD.MOV.U32 R32, RZ, RZ, R43 ;  /* 0x000000ffff207224 */ /* 0x001fc400078e002b */
[----:B------:R-:W2:Y:S01]  /*19560*/  LDL.LU R43, [R1+0xd54] ;  /* 0x000d5400012b7983 */ /* 0x000ea20000300800 */
[----:B------:R-:W-:Y:S02]  /*19570*/  IMAD.MOV.U32 R33, RZ, RZ, R51 ;  /* 0x000000ffff217224 */ /* 0x000fe400078e0033 */
[----:B------:R-:W-:Y:S01]  /*19580*/  IMAD.MOV.U32 R34, RZ, RZ, R46 ;  /* 0x000000ffff227224 */ /* 0x000fe200078e002e */
[----:B------:R-:W3:Y:S01]  /*19590*/  LDL.LU R51, [R1+0xd50] ;  /* 0x000d500001337983 */ /* 0x000ee20000300800 */
[----:B------:R-:W-:-:S03]  /*195a0*/  IMAD.MOV.U32 R35, RZ, RZ, R47 ;  /* 0x000000ffff237224 */ /* 0x000fc600078e002f */
[----:B------:R-:W3:Y:S04]  /*195b0*/  LDL.LU R46, [R1+0xd4c] ;  /* 0x000d4c00012e7983 */ /* 0x000ee80000300800 */
[----:B------:R-:W3:Y:S01]  /*195c0*/  LDL.LU R47, [R1+0xd48] ;  /* 0x000d4800012f7983 */ /* 0x000ee20000300800 */
[----:B----4-:R-:W-:Y:S06]  /*195d0*/  HMMA.16816.F32.BF16 R32, R8, R38, R32 ;  /* 0x000000260820723c */ /* 0x010fec0000041820 */
[----:B------:R-:W-:Y:S04]  /*195e0*/  STL.64 [R1+0xcb0], R38 ;  /* 0x000cb02601007387 */ /* 0x000fe80000100a00 */
[----:B------:R-:W-:-:S13]  /*195f0*/  STL.64 [R1+0xca8], R36 ;  /* 0x000ca82401007387 */ /* 0x000fda0000100a00 */
[----:B------:R-:W-:Y:S04]  /*19600*/  STL.64 [R1+0x4c0], R32 ;  /* 0x0004c02001007387 */ /* 0x000fe80000100a00 */
[----:B------:R2:W-:Y:S02]  /*19610*/  STL.64 [R1+0x4c8], R34 ;  /* 0x0004c82201007387 */ /* 0x0005e40000100a00 */
[C---:B--2---:R-:W-:Y:S02]  /*19620*/  HMMA.16816.F32.BF16 R32, R8.reuse, R42, R20 ;  /* 0x0000002a0820723c */ /* 0x044fe40000041814 */
[----:B------:R-:W2:Y:S04]  /*19630*/  LDL.LU R20, [R1+0x70] ;  /* 0x0000700001147983 */ /* 0x000ea80000300800 */
[C---:B---3--:R-:W-:Y:S06]  /*19640*/  HMMA.16816.F32.BF16 R16, R8.reuse, R50, R16 ;  /* 0x000000320810723c */ /* 0x048fec0000041810 */
[----:B------:R-:W-:Y:S11]  /*19650*/  HMMA.16816.F32.BF16 R24, R8, R46, R24 ;  /* 0x0000002e0818723c */ /* 0x000ff60000041818 */
[----:B------:R0:W-:Y:S04]  /*19660*/  STL.64 [R1+0x4b0], R32 ;  /* 0x0004b02001007387 */ /* 0x0001e80000100a00 */
[----:B------:R1:W-:Y:S04]  /*19670*/  STL.64 [R1+0x4b8], R34 ;  /* 0x0004b82201007387 */ /* 0x0003e80000100a00 */
[----:B------:R-:W2:Y:S04]  /*19680*/  LDL.LU R21, [R1+0x74] ;  /* 0x0000740001157983 */ /* 0x000ea80000300800 */
[----:B------:R-:W2:Y:S04]  /*19690*/  LDL.LU R22, [R1+0x78] ;  /* 0x0000780001167983 */ /* 0x000ea80000300800 */
[----:B------:R-:W2:Y:S04]  /*196a0*/  LDL.LU R23, [R1+0x7c] ;  /* 0x00007c0001177983 */ /* 0x000ea80000300800 */
[----:B------:R-:W-:Y:S04]  /*196b0*/  STL.64 [R1+0xcf0], R42 ;  /* 0x000cf02a01007387 */ /* 0x000fe80000100a00 */
[----:B------:R-:W-:Y:S04]  /*196c0*/  STL.64 [R1+0xcf8], R46 ;  /* 0x000cf82e01007387 */ /* 0x000fe80000100a00 */
[----:B------:R-:W-:Y:S04]  /*196d0*/  STL.64 [R1+0x4a0], R24 ;  /* 0x0004a01801007387 */ /* 0x000fe80000100a00 */
[----:B------:R-:W-:Y:S04]  /*196e0*/  STL.64 [R1+0x4a8], R26 ;  /* 0x0004a81a01007387 */ /* 0x000fe80000100a00 */
[----:B0-----:R-:W3:Y:S04]  /*196f0*/  LDL.LU R32, [R1+0x250] ;  /* 0x0002500001207983 */ /* 0x001ee80000300800 */
[----:B------:R-:W-:Y:S04]  /*19700*/  STL.64 [R1+0x490], R16 ;  /* 0x0004901001007387 */ /* 0x000fe80000100a00 */
[----:B------:R-:W-:Y:S04]  /*19710*/  STL.64 [R1+0x498], R18 ;  /* 0x0004981201007387 */ /* 0x000fe80000100a00 */
[----:B------:R-:W3:Y:S04]  /*19720*/  LDL.LU R33, [R1+0x254] ;  /* 0x0002540001217983 */ /* 0x000ee80000300800 */
[----:B-1----:R-:W4:Y:S04]  /*19730*/  LDL.LU R34, [R1+0x258] ;  /* 0x0002580001227983 */ /* 0x002f280000300800 */
[----:B------:R-:W4:Y:S01]  /*19740*/  LDL.LU R35, [R1+0x25c] ;  /* 0x00025c0001237983 */ /* 0x000f220000300800 */
[----:B------:R-:W-:-:S02]  /*19750*/  IMAD.MOV.U32 R31, RZ, RZ, R4 ;  /* 0x000000ffff1f7224 */ /* 0x000fc400078e0004 */
[----:B------:R-:W-:Y:S02]  /*19760*/  IMAD.MOV.U32 R30, RZ, RZ, R5 ;  /* 0x000000ffff1e7224 */ /* 0x000fe400078e0005 */
[----:B------:R-:W-:Y:S02]  /*19770*/  IMAD.MOV.U32 R38, RZ, RZ, R54 ;  /* 0x000000ffff267224 */ /* 0x000fe400078e0036 */
[----:B------:R-:W-:Y:S01]  /*19780*/  IMAD.MOV.U32 R39, RZ, RZ, R55 ;  /* 0x000000ffff277224 */ /* 0x000fe200078e0037 */
[----:B----4-:R-:W-:Y:S04]  /*19790*/  STL.64 [R1+0xd20], R34 ;  /* 0x000d202201007387 */ /* 0x010fe80000100a00 */
[----:B---3--:R0:W-:Y:S04]  /*197a0*/  STL.64 [R1+0xd18], R32 ;  /* 0x000d182001007387 */ /* 0x0081e80000100a00 */
[----:B------:R-:W3:Y:S04]  /*197b0*/  LDL.LU R4, [R1+0x60] ;  /* 0x0000600001047983 */ /* 0x000ee80000300800 */
[----:B------:R-:W3:Y:S04]  /*197c0*/  LDL.LU R5, [R1+0x64] ;  /* 0x0000640001057983 */ /* 0x000ee80000300800 */
[----:B------:R-:W3:Y:S04]  /*197d0*/  LDL.LU R6, [R1+0x68] ;  /* 0x0000680001067983 */ /* 0x000ee80000300800 */
[----:B------:R-:W3:Y:S04]  /*197e0*/  LDL.LU R7, [R1+0x6c] ;  /* 0x00006c0001077983 */ /* 0x000ee80000300800 */
[----:B0-----:R-:W4:Y:S04]  /*197f0*/  LDL.LU R32, [R1+0x3f0] ;  /* 0x0003f00001207983 */ /* 0x001f280000300800 */
[----:B------:R-:W4:Y:S04]  /*19800*/  LDL.LU R33, [R1+0x3f4] ;  /* 0x0003f40001217983 */ /* 0x000f280000300800 */
[----:B------:R-:W4:Y:S04]  /*19810*/  LDL.LU R34, [R1+0x3f8] ;  /* 0x0003f80001227983 */ /* 0x000f280000300800 */
[----:B------:R-:W4:Y:S04]  /*19820*/  LDL.LU R35, [R1+0x3fc] ;  /* 0x0003fc0001237983 */ /* 0x000f280000300800 */
[----:B------:R-:W4:Y:S04]  /*19830*/  LDL.LU R36, [R1+0x150] ;  /* 0x0001500001247983 */ /* 0x000f280000300800 */
[----:B------:R-:W4:Y:S04]  /*19840*/  LDL.LU R37, [R1+0x154] ;  /* 0x0001540001257983 */ /* 0x000f280000300800 */
[----:B------:R-:W2:Y:S04]  /*19850*/  LDL.LU R54, [R1+0xd44] ;  /* 0x000d440001367983 */ /* 0x000ea80000300800 */
[----:B------:R-:W2:Y:S04]  /*19860*/  LDL.LU R55, [R1+0xd40] ;  /* 0x000d400001377983 */ /* 0x000ea80000300800 */
[----:B------:R-:W4:Y:S04]  /*19870*/  LDL.LU R16, [R1+0x320] ;  /* 0x0003200001107983 */ /* 0x000f280000300800 */
[----:B------:R-:W4:Y:S04]  /*19880*/  LDL.LU R17, [R1+0x324] ;  /* 0x0003240001117983 */ /* 0x000f280000300800 */
[----:B------:R-:W4:Y:S04]  /*19890*/  LDL.LU R18, [R1+0x328] ;  /* 0x0003280001127983 */ /* 0x000f280000300800 */
[----:B------:R-:W4:Y:S04]  /*198a0*/  LDL.LU R19, [R1+0x32c] ;  /* 0x00032c0001137983 */ /* 0x000f280000300800 */
[----:B------:R-:W-:Y:S04]  /*198b0*/  STL.64 [R1+0xd08], R50 ;  /* 0x000d083201007387 */ /* 0x000fe80000100a00 */
[----:B------:R0:W-:Y:S01]  /*198c0*/  STL.64 [R1+0xd00], R48 ;  /* 0x000d003001007387 */ /* 0x0001e20000100a00 */
[----:B------:R-:W-:-:S02]  /*198d0*/  IMAD.MOV.U32 R56, RZ, RZ, R40 ;  /* 0x000000ffff387224 */ /* 0x000fc400078e0028 */
[----:B------:R-:W-:Y:S02]  /*198e0*/  IMAD.MOV.U32 R40, RZ, RZ, R58 ;  /* 0x000000ffff287224 */ /* 0x000fe400078e003a */
[----:B------:R-:W-:Y:S01]  /*198f0*/  IMAD.MOV.U32 R41, RZ, RZ, R59 ;  /* 0x000000ffff297224 */ /* 0x000fe200078e003b */
[----:B--2---:R-:W-:-:S15]  /*19900*/  HMMA.16816.F32.BF16 R24, R8, R54, R20 ;  /* 0x000000360818723c */ /* 0x004fde0000041814 */
[----:B------:R-:W-:-:S08]  /*19910*/  NOP ;  /* 0x0000000000007918 */ /* 0x000fd00000000000 */
[----:B------:R1:W-:Y:S04]  /*19920*/  STL.64 [R1+0x480], R24 ;  /* 0x0004801801007387 */ /* 0x0003e80000100a00 */
[----:B------:R2:W-:Y:S04]  /*19930*/  STL.64 [R1+0x488], R26 ;  /* 0x0004881a01007387 */ /* 0x0005e80000100a00 */
[----:B0-----:R-:W4:Y:S04]  /*19940*/  LDL.LU R48, [R1+0x140] ;  /* 0x0001400001307983 */ /* 0x001f280000300800 */
[----:B------:R-:W4:Y:S04]  /*19950*/  LDL.LU R49, [R1+0x144] ;  /* 0x0001440001317983 */ /* 0x000f280000300800 */
[----:B------:R-:W4:Y:S04]  /*19960*/  LDL.LU R50, [R1+0x148] ;  /* 0x0001480001327983 */ /* 0x000f280000300800 */
[----:B------:R-:W4:Y:S04]  /*19970*/  LDL.LU R51, [R1+0x14c] ;  /* 0x00014c0001337983 */ /* 0x000f280000300800 */
[----:B------:R-:W4:Y:S04]  /*19980*/  LDL.LU.64 R46, [R1+0x18] ;  /* 0x00001800012e7983 */ /* 0x000f280000300a00 */
[----:B------:R-:W3:Y:S04]  /*19990*/  LDL.LU R58, [R1+0xd3c] ;  /* 0x000d3c00013a7983 */ /* 0x000ee80000300800 */
[----:B------:R-:W3:Y:S04]  /*199a0*/  LDL.LU R59, [R1+0xd38] ;  /* 0x000d3800013b7983 */ /* 0x000ee80000300800 */
[----:B------:R-:W4:Y:S04]  /*199b0*/  LDL.LU R42, [R1+0x208] ;  /* 0x00020800012a7983 */ /* 0x000f280000300800 */
[----:B------:R-:W4:Y:S04]  /*199c0*/  LDL.LU R43, [R1+0x20c] ;  /* 0x00020c00012b7983 */ /* 0x000f280000300800 */
[----:B-1----:R-:W4:Y:S04]  /*199d0*/  LDL.LU R24, [R1+0x1f0] ;  /* 0x0001f00001187983 */ /* 0x002f280000300800 */
[----:B------:R-:W4:Y:S04]  /*199e0*/  LDL.LU R25, [R1+0x1f4] ;  /* 0x0001f40001197983 */ /* 0x000f280000300800 */
[----:B--2---:R-:W2:Y:S01]  /*199f0*/  LDL.LU R26, [R1+0x1f8] ;  /* 0x0001f800011a7983 */ /* 0x004ea20000300800 */
[----:B---3--:R-:W-:Y:S03]  /*19a00*/  HMMA.16816.F32.BF16 R8, R8, R58, R4 ;  /* 0x0000003a0808723c */ /* 0x008fe60000041804 */
[----:B------:R-:W4:Y:S04]  /*19a10*/  LDL.LU.64 R6, [R1+0xd30] ;  /* 0x000d300001067983 */ /* 0x000f280000300a00 */
[----:B------:R-:W4:Y:S01]  /*19a20*/  LDL.LU.64 R4, [R1+0xd28] ;  /* 0x000d280001047983 */ /* 0x000f220000300a00 */
[----:B------:R-:W-:-:S02]  /*19a30*/  IMAD.MOV.U32 R22, RZ, RZ, R29 ;  /* 0x000000ffff167224 */ /* 0x000fc400078e001d */
[----:B------:R-:W-:Y:S02]  /*19a40*/  IMAD.MOV.U32 R23, RZ, RZ, R28 ;  /* 0x000000ffff177224 */ /* 0x000fe400078e001c */
[----:B------:R-:W-:-:S11]  /*19a50*/  IMAD.MOV.U32 R27, RZ, RZ, R61 ;  /* 0x000000ffff1b7224 */ /* 0x000fd600078e003d */
[----:B------:R-:W-:Y:S04]  /*19a60*/  STL.64 [R1+0x470], R8 ;  /* 0x0004700801007387 */ /* 0x000fe80000100a00 */
[----:B------:R0:W-:Y:S02]  /*19a70*/  STL.64 [R1+0x478], R10 ;  /* 0x0004780a01007387 */ /* 0x0001e40000100a00 */
[----:B0-----:R-:W-:Y:S02]  /*19a80*/  IMAD.MOV.U32 R10, RZ, RZ, R13 ;  /* 0x000000ffff0a7224 */ /* 0x001fe400078e000d */
[----:B------:R-:W-:Y:S02]  /*19a90*/  IMAD.MOV.U32 R11, RZ, RZ, R12 ;  /* 0x000000ffff0b7224 */ /* 0x000fe400078e000c */
[----:B------:R-:W0:Y:S01]  /*19aa0*/  S2R R12, SR_TID.X ;  /* 0x00000000000c7919 */ /* 0x000e220000002100 */
[C---:B----4-:R-:W-:Y:S01]  /*19ab0*/  HMMA.16816.F32.BF16 R28, R4.reuse, R30, R32 ;  /* 0x0000001e041c723c */ /* 0x050fe20000041820 */
[----:B------:R-:W3:Y:S04]  /*19ac0*/  LDL.LU.64 R34, [R1+0xd20] ;  /* 0x000d200001227983 */ /* 0x000ee80000300a00 */
[----:B------:R-:W3:Y:S01]  /*19ad0*/  LDL.LU.64 R32, [R1+0xd18] ;  /* 0x000d180001207983 */ /* 0x000ee20000300a00 */
[----:B------:R-:W-:-:S15]  /*19ae0*/  HMMA.16816.F32.BF16 R8, R4, R10, R16 ;  /* 0x0000000a0408723c */ /* 0x000fde0000041810 */
[----:B------:R-:W-:-:S02]  /*19af0*/  NOP ;  /* 0x0000000000007918 */ /* 0x000fc40000000000 */
[----:B------:R1:W-:Y:S01]  /*19b00*/  STL.64 [R1+0xe0], R28 ;  /* 0x0000e01c01007387 */ /* 0x0003e20000100a00 */
[----:B------:R-:W-:-:S03]  /*19b10*/  IMAD.MOV.U32 R61, RZ, RZ, R28 ;  /* 0x000000ffff3d7224 */ /* 0x000fc600078e001c */
[----:B------:R4:W-:Y:S04]  /*19b20*/  STL.64 [R1+0xe8], R30 ;  /* 0x0000e81e01007387 */ /* 0x0009e80000100a00 */
[----:B-1----:R-:W2:Y:S04]  /*19b30*/  LDL.LU R28, [R1+0x1e0] ;  /* 0x0001e000011c7983 */ /* 0x002ea80000300800 */
[----:B------:R-:W2:Y:S04]  /*19b40*/  LDL.LU R29, [R1+0x1e4] ;  /* 0x0001e400011d7983 */ /* 0x000ea80000300800 */
[----:B----4-:R-:W4:Y:S04]  /*19b50*/  LDL.LU R30, [R1+0x1e8] ;  /* 0x0001e800011e7983 */ /* 0x010f280000300800 */
[----:B------:R-:W4:Y:S04]  /*19b60*/  LDL.LU R31, [R1+0x1ec] ;  /* 0x0001ec00011f7983 */ /* 0x000f280000300800 */
[----:B------:R-:W3:Y:S01]  /*19b70*/  LDL.LU.64 R18, [R1+0xd10] ;  /* 0x000d100001127983 */ /* 0x000ee20000300a00 */
[----:B------:R-:W-:Y:S01]  /*19b80*/  HMMA.16816.F32.BF16 R36, R4, R14, R36 ;  /* 0x0000000e0424723c */ /* 0x000fe20000041824 */
[----:B------:R-:W1:Y:S01]  /*19b90*/  S2R R14, SR_TID.X ;  /* 0x00000000000e7919 */ /* 0x000e620000002100 */
[C---:B0-----:R-:W-:Y:S01]  /*19ba0*/  LOP3.LUT R13, R12.reuse, 0x7, RZ, 0xc0, !PT ;  /* 0x000000070c0d7812 */ /* 0x041fe200078ec0ff */
[----:B------:R-:W-:-:S04]  /*19bb0*/  IMAD.SHL.U32 R53, R12, 0x2, RZ ;  /* 0x000000020c357824 */ /* 0x000fc800078e00ff */
[----:B------:R-:W-:Y:S02]  /*19bc0*/  IMAD R13, R13, 0x90, RZ ;  /* 0x000000900d0d7824 */ /* 0x000fe400078e02ff */
[----:B------:R-:W-:-:S03]  /*19bd0*/  IMAD.SHL.U32 R12, R12, 0x40, RZ ;  /* 0x000000400c0c7824 */ /* 0x000fc600078e00ff */
[----:B------:R-:W-:-:S04]  /*19be0*/  LOP3.LUT R13, R13, 0x10, R53, 0x78, !PT ;  /* 0x000000100d0d7812 */ /* 0x000fc800078e7835 */
[----:B------:R-:W-:Y:S01]  /*19bf0*/  LOP3.LUT R13, R13, 0x400, R12, 0xf8, !PT ;  /* 0x000004000d0d7812 */ /* 0x000fe200078ef80c */
[----:B------:R-:W-:Y:S03]  /*19c00*/  STL.64 [R1+0xd0], R8 ;  /* 0x0000d00801007387 */ /* 0x000fe60000100a00 */
[----:B------:R-:W-:Y:S01]  /*19c10*/  LOP3.LUT R13, R13, 0x40, RZ, 0x3c, !PT ;  /* 0x000000400d0d7812 */ /* 0x000fe200078e3cff */
[----:B------:R-:W-:Y:S04]  /*19c20*/  STL.64 [R1+0xd8], R10 ;  /* 0x0000d80a01007387 */ /* 0x000fe80000100a00 */
[----:B------:R0:W-:Y:S01]  /*19c30*/  LDSM.16.MT88.4 R8, [R13+UR4+0x2800] ;  /* 0x002800040d08783b */ /* 0x0001e20008004200 */
[C---:B-1----:R-:W-:Y:S01]  /*19c40*/  LOP3.LUT R15, R14.reuse, 0x7, RZ, 0xc0, !PT ;  /* 0x000000070e0f7812 */ /* 0x042fe200078ec0ff */
[----:B0-----:R-:W-:-:S04]  /*19c50*/  IMAD.SHL.U32 R13, R14, 0x2, RZ ;  /* 0x000000020e0d7824 */ /* 0x001fc800078e00ff */
[----:B------:R-:W-:Y:S02]  /*19c60*/  IMAD R15, R15, 0x90, RZ ;  /* 0x000000900f0f7824 */ /* 0x000fe400078e02ff */
[----:B------:R-:W-:-:S03]  /*19c70*/  IMAD.SHL.U32 R14, R14, 0x40, RZ ;  /* 0x000000400e0e7824 */ /* 0x000fc600078e00ff */
[----:B------:R-:W-:-:S04]  /*19c80*/  LOP3.LUT R15, R15, 0x10, R13, 0x78, !PT ;  /* 0x000000100f0f7812 */ /* 0x000fc800078e780d */
[----:B------:R-:W-:-:S04]  /*19c90*/  LOP3.LUT R15, R15, 0x400, R14, 0xf8, !PT ;  /* 0x000004000f0f7812 */ /* 0x000fc800078ef80e */
[----:B------:R-:W-:-:S06]  /*19ca0*/  LOP3.LUT R15, R15, 0x60, RZ, 0x3c, !PT ;  /* 0x000000600f0f7812 */ /* 0x000fcc00078e3cff */
[----:B------:R-:W0:Y:S01]  /*19cb0*/  LDSM.16.MT88.4 R12, [R15+UR4+0x2800] ;  /* 0x002800040f0c783b */ /* 0x000e220008004200 */
[C---:B------:R-:W-:Y:S06]  /*19cc0*/  HMMA.16816.F32.BF16 R48, R4.reuse, R46, R48 ;  /* 0x0000002e0430723c */ /* 0x040fec0000041830 */
[----:B------:R-:W-:Y:S01]  /*19cd0*/  HMMA.16816.F32.BF16 R20, R4, R22, R40 ;  /* 0x000000160414723c */ /* 0x000fe20000041828 */
[----:B------:R-:W-:Y:S02]  /*19ce0*/  IMAD.MOV.U32 R17, RZ, RZ, R46 ;  /* 0x000000ffff117224 */ /* 0x000fe400078e002e */
[----:B------:R-:W-:-:S03]  /*19cf0*/  IMAD.MOV.U32 R16, RZ, RZ, R47 ;  /* 0x000000ffff107224 */ /* 0x000fc600078e002f */
[----:B---3--:R-:W-:-:S15]  /*19d00*/  HMMA.16816.F32.BF16 R32, R4, R18, R32 ;  /* 0x000000120420723c */ /* 0x008fde0000041820 */
[----:B------:R-:W-:-:S08]  /*19d10*/  NOP ;  /* 0x0000000000007918 */ /* 0x000fd00000000000 */
[----:B------:R1:W-:Y:S04]  /*19d20*/  STL.64 [R1+0xc0], R32 ;  /* 0x0000c02001007387 */ /* 0x0003e80000100a00 */
[----:B------:R3:W-:Y:S04]  /*19d30*/  STL.64 [R1+0xc8], R34 ;  /* 0x0000c82201007387 */ /* 0x0007e80000100a00 */
[----:B-1----:R-:W4:Y:S04]  /*19d40*/  LDL.LU R32, [R1+0x1d0] ;  /* 0x0001d00001207983 */ /* 0x002f280000300800 */
[----:B------:R-:W4:Y:S04]  /*19d50*/  LDL.LU R33, [R1+0x1d4] ;  /* 0x0001d40001217983 */ /* 0x000f280000300800 */
[----:B---3--:R-:W3:Y:S04]  /*19d60*/  LDL.LU R34, [R1+0x1d8] ;  /* 0x0001d80001227983 */ /* 0x008ee80000300800 */
[----:B------:R-:W3:Y:S04]  /*19d70*/  LDL.LU R35, [R1+0x1dc] ;  /* 0x0001dc0001237983 */ /* 0x000ee80000300800 */
[----:B------:R1:W-:Y:S04]  /*19d80*/  STL.64 [R1+0x150], R36 ;  /* 0x0001502401007387 */ /* 0x0003e80000100a00 */
[----:B------:R0:W-:Y:S04]  /*19d90*/  STL.64 [R1+0x158], R38 ;  /* 0x0001582601007387 */ /* 0x0001e80000100a00 */
[----:B-1----:R-:W3:Y:S04]  /*19da0*/  LDL.LU R36, [R1+0x1c0] ;  /* 0x0001c00001247983 */ /* 0x002ee80000300800 */
[----:B------:R-:W3:Y:S04]  /*19db0*/  LDL.LU R37, [R1+0x1c4] ;  /* 0x0001c40001257983 */ /* 0x000ee80000300800 */
[----:B0-----:R-:W3:Y:S04]  /*19dc0*/  LDL.LU R38, [R1+0x1c8] ;  /* 0x0001c80001267983 */ /* 0x001ee80000300800 */
[----:B------:R-:W3:Y:S04]  /*19dd0*/  LDL.LU R39, [R1+0x1cc] ;  /* 0x0001cc0001277983 */ /* 0x000ee80000300800 */
[----:B------:R-:W-:Y:S04]  /*19de0*/  STL.64 [R1+0x140], R48 ;  /* 0x0001403001007387 */ /* 0x000fe80000100a00 */
[----:B------:R0:W-:Y:S04]  /*19df0*/  STL.64 [R1+0x148], R50 ;  /* 0x0001483201007387 */ /* 0x0001e80000100a00 */
[----:B0-----:R-:W3:Y:S04]  /*19e00*/  LDL.LU.64 R50, [R1+0xd08] ;  /* 0x000d080001327983 */ /* 0x001ee80000300a00 */
[----:B------:R-:W3:Y:S04]  /*19e10*/  LDL.LU.64 R48, [R1+0xd00] ;  /* 0x000d000001307983 */ /* 0x000ee80000300a00 */
[----:B------:R-:W3:Y:S04]  /*19e20*/  LDL.LU.64 R46, [R1+0xcf8] ;  /* 0x000cf800012e7983 */ /* 0x000ee80000300a00 */
[----:B------:R-:W-:Y:S04]  /*19e30*/  STL.64 [R1+0xc20], R14 ;  /* 0x000c200e01007387 */ /* 0x000fe80000100a00 */
[----:B------:R0:W-:Y:S04]  /*19e40*/  STL.64 [R1+0xc18], R12 ;  /* 0x000c180c01007387 */ /* 0x0001e80000100a00 */
[----:B0-----:R-:W3:Y:S04]  /*19e50*/  LDL.LU R12, [R1+0x1b0] ;  /* 0x0001b000010c7983 */ /* 0x001ee80000300800 */
[----:B------:R-:W3:Y:S04]  /*19e60*/  LDL.LU R13, [R1+0x1b4] ;  /* 0x0001b400010d7983 */ /* 0x000ee80000300800 */
[----:B------:R-:W3:Y:S04]  /*19e70*/  LDL.LU R14, [R1+0x1b8] ;  /* 0x0001b800010e7983 */ /* 0x000ee80000300800 */
[----:B------:R-:W3:Y:S04]  /*19e80*/  LDL.LU R15, [R1+0x1bc] ;  /* 0x0001bc00010f7983 */ /* 0x000ee80000300800 */
[----:B------:R-:W3:Y:S04]  /*19e90*/  LDL.LU.64 R42, [R1+0xcf0] ;  /* 0x000cf000012a7983 */ /* 0x000ee80000300a00 */
[----:B------:R-:W-:Y:S04]  /*19ea0*/  STL.64 [R1+0x200], R20 ;  /* 0x0002001401007387 */ /* 0x000fe80000100a00 */
[----:B------:R0:W-:Y:S04]  /*19eb0*/  STL.64 [R1+0x208], R22 ;  /* 0x0002081601007387 */ /* 0x0001e80000100a00 */
[----:B0-----:R-:W2:Y:S04]  /*19ec0*/  LDL.LU.64 R22, [R1+0xce8] ;  /* 0x000ce80001167983 */ /* 0x001ea80000300a00 */
[----:B------:R-:W4:Y:S01]  /*19ed0*/  LDL.LU.64 R20, [R1+0xce0] ;  /* 0x000ce00001147983 */ /* 0x000f220000300a00 */
[----:B--2---:R-:W-:-:S15]  /*19ee0*/  HMMA.16816.F32.BF16 R24, R4, R22, R24 ;  /* 0x000000160418723c */ /* 0x004fde0000041818 */
[----:B------:R-:W-:-:S08]  /*19ef0*/  NOP ;  /* 0x0000000000007918 */ /* 0x000fd00000000000 */
[----:B------:R-:W-:Y:S04]  /*19f00*/  STL.64 [R1+0x1f0], R24 ;  /* 0x0001f01801007387 */ /* 0x000fe80000100a00 */
[----:B------:R0:W-:Y:S04]  /*19f10*/  STL.64 [R1+0x1f8], R26 ;  /* 0x0001f81a01007387 */ /* 0x0001e80000100a00 */
[----:B0-----:R-:W2:Y:S04]  /*19f20*/  LDL.LU.64 R26, [R1+0xcd8] ;  /* 0x000cd800011a7983 */ /* 0x001ea80000300a00 */
[----:B------:R-:W3:Y:S04]  /*19f30*/  LDL.LU.64 R24, [R1+0xcd0] ;  /* 0x000cd00001187983 */ /* 0x000ee80000300a00 */
[----:B------:R-:W-:Y:S04]  /*19f40*/  STL.64 [R1+0xc80], R22 ;  /* 0x000c801601007387 */ /* 0x000fe80000100a00 */
[----:B----4-:R0:W-:Y:S04]  /*19f50*/  STL.64 [R1+0xc78], R20 ;  /* 0x000c781401007387 */ /* 0x0101e80000100a00 */
[----:B0-----:R-:W4:Y:S04]  /*19f60*/  LDL.LU R20, [R1+0x180] ;  /* 0x0001800001147983 */ /* 0x001f280000300800 */
[----:B------:R-:W4:Y:S04]  /*19f70*/  LDL.LU R21, [R1+0x184] ;  /* 0x0001840001157983 */ /* 0x000f280000300800 */
[----:B------:R-:W4:Y:S04]  /*19f80*/  LDL.LU R22, [R1+0x188] ;  /* 0x0001880001167983 */ /* 0x000f280000300800 */
[----:B------:R-:W4:Y:S01]  /*19f90*/  LDL.LU R23, [R1+0x18c] ;  /* 0x00018c0001177983 */ /* 0x000f220000300800 */
[----:B--2---:R-:W-:-:S15]  /*19fa0*/  HMMA.16816.F32.BF16 R28, R4, R26, R28 ;  /* 0x0000001a041c723c */ /* 0x004fde000004181c */
[----:B------:R-:W-:-:S08]  /*19fb0*/  NOP ;  /* 0x0000000000007918 */ /* 0x000fd00000000000 */
[----:B------:R-:W-:Y:S04]  /*19fc0*/  STL.64 [R1+0x1e0], R28 ;  /* 0x0001e01c01007387 */ /* 0x000fe80000100a00 */
[----:B------:R0:W-:Y:S04]  /*19fd0*/  STL.64 [R1+0x1e8], R30 ;  /* 0x0001e81e01007387 */ /* 0x0001e80000100a00 */
[----:B0-----:R-:W2:Y:S04]  /*19fe0*/  LDL.LU.64 R30, [R1+0xcc8] ;  /* 0x000cc800011e7983 */ /* 0x001ea80000300a00 */
[----:B------:R-:W-:Y:S04]  /*19ff0*/  STL.64 [R1+0xc90], R26 ;  /* 0x000c901a01007387 */ /* 0x000fe80000100a00 */
[----:B---3--:R0:W-:Y:S04]  /*1a000*/  STL.64 [R1+0xc88], R24 ;  /* 0x000c881801007387 */ /* 0x0081e80000100a00 */
[----:B0-----:R-:W3:Y:S04]  /*1a010*/  LDL.LU R24, [R1+0x190] ;  /* 0x0001900001187983 */ /* 0x001ee80000300800 */
[----:B------:R-:W3:Y:S04]  /*1a020*/  LDL.LU R25, [R1+0x194] ;  /* 0x0001940001197983 */ /* 0x000ee80000300800 */
[----:B------:R-:W3:Y:S04]  /*1a030*/  LDL.LU R26, [R1+0x198] ;  /* 0x00019800011a7983 */ /* 0x000ee80000300800 */
[----:B------:R-:W3:Y:S01]  /*1a040*/  LDL.LU R27, [R1+0x19c] ;  /* 0x00019c00011b7983 */ /* 0x000ee20000300800 */
[----:B--2---:R-:W-:-:S15]  /*1a050*/  HMMA.16816.F32.BF16 R32, R4, R30, R32 ;  /* 0x0000001e0420723c */ /* 0x004fde0000041820 */
[----:B------:R-:W-:-:S08]  /*1a060*/  NOP ;  /* 0x0000000000007918 */ /* 0x000fd00000000000 */
[----:B------:R-:W-:Y:S04]  /*1a070*/  STL.64 [R1+0x1d0], R32 ;  /* 0x0001d02001007387 */ /* 0x000fe80000100a00 */
[----:B------:R0:W-:Y:S04]  /*1a080*/  STL.64 [R1+0x1d8], R34 ;  /* 0x0001d82201007387 */ /* 0x0001e80000100a00 */
[----:B0-----:R-:W2:Y:S04]  /*1a090*/  LDL.LU.64 R34, [R1+0xcc0] ;  /* 0x000cc00001227983 */ /* 0x001ea80000300a00 */
[----:B------:R-:W4:Y:S04]  /*1a0a0*/  LDL.LU.64 R32, [R1+0xcb8] ;  /* 0x000cb80001207983 */ /* 0x000f280000300a00 */
[----:B------:R0:W-:Y:S04]  /*1a0b0*/  STL.64 [R1+0xc98], R30 ;  /* 0x000c981e01007387 */ /* 0x0001e80000100a00 */
[----:B------:R-:W3:Y:S04]  /*1a0c0*/  LDL.LU R28, [R1+0x1a0] ;  /* 0x0001a000011c7983 */ /* 0x000ee80000300800 */
[----:B------:R-:W3:Y:S04]  /*1a0d0*/  LDL.LU R29, [R1+0x1a4] ;  /* 0x0001a400011d7983 */ /* 0x000ee80000300800 */
[----:B0-----:R-:W3:Y:S04]  /*1a0e0*/  LDL.LU R30, [R1+0x1a8] ;  /* 0x0001a800011e7983 */ /* 0x001ee80000300800 */
[----:B------:R-:W3:Y:S01]  /*1a0f0*/  LDL.LU R31, [R1+0x1ac] ;  /* 0x0001ac00011f7983 */ /* 0x000ee20000300800 */
[----:B--2---:R-:W-:-:S15]  /*1a100*/  HMMA.16816.F32.BF16 R36, R4, R34, R36 ;  /* 0x000000220424723c */ /* 0x004fde0000041824 */
[----:B------:R-:W-:-:S08]  /*1a110*/  NOP ;  /* 0x0000000000007918 */ /* 0x000fd00000000000 */
[----:B------:R-:W-:Y:S04]  /*1a120*/  STL.64 [R1+0x1c0], R36 ;  /* 0x0001c02401007387 */ /* 0x000fe80000100a00 */
[----:B------:R0:W-:Y:S04]  /*1a130*/  STL.64 [R1+0x1c8], R38 ;  /* 0x0001c82601007387 */ /* 0x0001e80000100a00 */
[----:B0-----:R-:W2:Y:S04]  /*1a140*/  LDL.LU.64 R38, [R1+0xcb0] ;  /* 0x000cb00001267983 */ /* 0x001ea80000300a00 */
[----:B------:R-:W2:Y:S04]  /*1a150*/  LDL.LU.64 R36, [R1+0xca8] ;  /* 0x000ca80001247983 */ /* 0x000ea80000300a00 */
[----:B------:R-:W-:Y:S04]  /*1a160*/  STL.64 [R1+0xc60], R34 ;  /* 0x000c602201007387 */ /* 0x000fe80000100a00 */
[----:B----4-:R2:W-:Y:S01]  /*1a170*/  STL.64 [R1+0xc58], R32 ;  /* 0x000c582001007387 */ /* 0x0105e20000100a00 */
[C---:B---3--:R-:W-:Y:S06]  /*1a180*/  HMMA.16816.F32.BF16 R28, R4.reuse, R42, R28 ;  /* 0x0000002a041c723c */ /* 0x048fec000004181c */
[C---:B------:R-:W-:Y:S06]  /*1a190*/  HMMA.16816.F32.BF16 R24, R4.reuse, R46, R24 ;  /* 0x0000002e0418723c */ /* 0x040fec0000041818 */
[----:B--2---:R-:W-:Y:S01]  /*1a1a0*/  HMMA.16816.F32.BF16 R32, R4, R38, R12 ;  /* 0x000000260420723c */ /* 0x004fe2000004180c */
[----:B------:R-:W2:-:S15]  /*1a1b0*/  LDL.LU R12, [R1+0x130] ;  /* 0x00013000010c7983 */ /* 0x000e9e0000300800 */
[----:B------:R-:W-:-:S07]  /*1a1c0*/  NOP ;  /* 0x0000000000007918 */ /* 0x000fce0000000000 */
[----:B------:R-:W-:Y:S04]  /*1a1d0*/  STL.64 [R1+0x1b0], R32 ;  /* 0x0001b02001007387 */ /* 0x000fe80000100a00 */
[----:B------:R-:W-:Y:S04]  /*1a1e0*/  STL.64 [R1+0x1b8], R34 ;  /* 0x0001b82201007387 */ /* 0x000fe80000100a00 */
[----:B------:R-:W2:Y:S04]  /*1a1f0*/  LDL.LU R13, [R1+0x134] ;  /* 0x00013400010d7983 */ /* 0x000ea80000300800 */
[----:B------:R-:W2:Y:S04]  /*1a200*/  LDL.LU R14, [R1+0x138] ;  /* 0x00013800010e7983 */ /* 0x000ea80000300800 */
[----:B------:R-:W2:Y:S04]  /*1a210*/  LDL.LU R15, [R1+0x13c] ;  /* 0x00013c00010f7983 */ /* 0x000ea80000300800 */
[----:B------:R-:W-:Y:S04]  /*1a220*/  STL.64 [R1+0xc50], R38 ;  /* 0x000c502601007387 */ /* 0x000fe80000100a00 */
[----:B------:R-:W-:Y:S04]  /*1a230*/  STL.64 [R1+0xc48], R36 ;  /* 0x000c482401007387 */ /* 0x000fe80000100a00 */
[----:B------:R0:W-:Y:S04]  /*1a240*/  STL.64 [R1+0xc40], R42 ;  /* 0x000c402a01007387 */ /* 0x0001e80000100a00 */
[----:B------:R-:W3:Y:S04]  /*1a250*/  LDL.LU R40, [R1+0x170] ;  /* 0x0001700001287983 */ /* 0x000ee80000300800 */
[----:B------:R1:W-:Y:S04]  /*1a260*/  STL.64 [R1+0x1a0], R28 ;  /* 0x0001a01c01007387 */ /* 0x0003e80000100a00 */
[----:B------:R4:W-:Y:S04]  /*1a270*/  STL.64 [R1+0x1a8], R30 ;  /* 0x0001a81e01007387 */ /* 0x0009e80000100a00 */
[----:B------:R-:W3:Y:S04]  /*1a280*/  LDL.LU R41, [R1+0x174] ;  /* 0x0001740001297983 */ /* 0x000ee80000300800 */
[----:B0-----:R-:W3:Y:S04]  /*1a290*/  LDL.LU R42, [R1+0x178] ;  /* 0x00017800012a7983 */ /* 0x001ee80000300800 */
[----:B------:R-:W3:Y:S04]  /*1a2a0*/  LDL.LU R43, [R1+0x17c] ;  /* 0x00017c00012b7983 */ /* 0x000ee80000300800 */
[----:B------:R-:W-:Y:S04]  /*1a2b0*/  STL.64 [R1+0xc38], R46 ;  /* 0x000c382e01007387 */ /* 0x000fe80000100a00 */
[----:B------:R-:W-:Y:S04]  /*1a2c0*/  STL.64 [R1+0x190], R24 ;  /* 0x0001901801007387 */ /* 0x000fe80000100a00 */
[----:B------:R-:W-:Y:S04]  /*1a2d0*/  STL.64 [R1+0x198], R26 ;  /* 0x0001981a01007387 */ /* 0x000fe80000100a00 */
[----:B------:R-:W4:Y:S01]  /*1a2e0*/  LDL.LU.64 R38, [R1+0x28] ;  /* 0x0000280001267983 */ /* 0x000f220000300a00 */
[----:B------:R-:W-:Y:S03]  /*1a2f0*/  HMMA.16816.F32.BF16 R20, R4, R50, R20 ;  /* 0x000000320414723c */ /* 0x000fe60000041814 */
[----:B----4-:R0:W-:-:S15]  /*1a300*/  STL.64 [R1+0xca0], R38 ;  /* 0x000ca02601007387 */ /* 0x0101de0000100a00 */
[----:B------:R-:W-:-:S05]  /*1a310*/  NOP ;  /* 0x0000000000007918 */ /* 0x000fca0000000000 */
[----:B------:R-:W-:Y:S04]  /*1a320*/  STL.64 [R1+0x180], R20 ;  /* 0x0001801401007387 */ /* 0x000fe80000100a00 */
[----:B------:R4:W-:Y:S04]  /*1a330*/  STL.64 [R1+0x188], R22 ;  /* 0x0001881601007387 */ /* 0x0009e80000100a00 */
[----:B------:R-:W4:Y:S04]  /*1a340*/  LDL.LU R32, [R1+0x300] ;  /* 0x0003000001207983 */ /* 0x000f280000300800 */
[----:B------:R-:W4:Y:S04]  /*1a350*/  LDL.LU R33, [R1+0x304] ;  /* 0x0003040001217983 */ /* 0x000f280000300800 */
[----:B------:R-:W4:Y:S04]  /*1a360*/  LDL.LU R34, [R1+0x308] ;  /* 0x0003080001227983 */ /* 0x000f280000300800 */
[----:B------:R-:W4:Y:S04]  /*1a370*/  LDL.LU R35, [R1+0x30c] ;  /* 0x00030c0001237983 */ /* 0x000f280000300800 */
[----:B-1----:R-:W4:Y:S04]  /*1a380*/  LDL.LU R28, [R1+0x450] ;  /* 0x00045000011c7983 */ /* 0x002f280000300800 */
[----:B------:R-:W4:Y:S04]  /*1a390*/  LDL.LU R29, [R1+0x454] ;  /* 0x00045400011d7983 */ /* 0x000f280000300800 */
[----:B------:R-:W4:Y:S04]  /*1a3a0*/  LDL.LU R30, [R1+0x458] ;  /* 0x00045800011e7983 */ /* 0x000f280000300800 */
[----:B------:R-:W4:Y:S04]  /*1a3b0*/  LDL.LU R31, [R1+0x45c] ;  /* 0x00045c00011f7983 */ /* 0x000f280000300800 */
[----:B0-----:R-:W4:Y:S01]  /*1a3c0*/  LDL.LU.64 R38, [R1+0x58] ;  /* 0x0000580001267983 */ /* 0x001f220000300a00 */
[C---:B--2---:R-:W-:Y:S03]  /*1a3d0*/  HMMA.16816.F32.BF16 R12, R4.reuse, R58, R12 ;  /* 0x0000003a040c723c */ /* 0x044fe6000004180c */
[----:B------:R-:W2:Y:S03]  /*1a3e0*/  LDL.LU R24, [R1+0x400] ;  /* 0x0004000001187983 */ /* 0x000ea60000300800 */
[----:B---3--:R-:W-:Y:S01]  /*1a3f0*/  HMMA.16816.F32.BF16 R40, R4, R54, R40 ;  /* 0x000000360428723c */ /* 0x008fe20000041828 */
[----:B------:R-:W2:Y:S04]  /*1a400*/  LDL.LU R25, [R1+0x404] ;  /* 0x0004040001197983 */ /* 0x000ea80000300800 */
[----:B------:R-:W2:Y:S04]  /*1a410*/  LDL.LU R26, [R1+0x408] ;  /* 0x00040800011a7983 */ /* 0x000ea80000300800 */
[----:B------:R-:W2:Y:S04]  /*1a420*/  LDL.LU R27, [R1+0x40c] ;  /* 0x00040c00011b7983 */ /* 0x000ea80000300800 */
[----:B----4-:R-:W2:Y:S04]  /*1a430*/  LDL.LU.64 R22, [R1+0x48] ;  /* 0x0000480001167983 */ /* 0x010ea80000300a00 */
[----:B------:R-:W-:Y:S04]  /*1a440*/  STL.64 [R1+0xc30], R50 ;  /* 0x000c303201007387 */ /* 0x000fe80000100a00 */
[----:B------:R0:W-:Y:S01]  /*1a450*/  STL.64 [R1+0xc28], R48 ;  /* 0x000c283001007387 */ /* 0x0001e20000100a00 */
[----:B------:R-:W-:-:S03]  /*1a460*/  IMAD.MOV.U32 R7, RZ, RZ, R12 ;  /* 0x000000ffff077224 */ /* 0x000fc600078e000c */
[----:B0-----:R-:W3:Y:S04]  /*1a470*/  LDL.LU R48, [R1+0x310] ;  /* 0x0003100001307983 */ /* 0x001ee80000300800 */
[----:B------:R-:W3:Y:S04]  /*1a480*/  LDL.LU R49, [R1+0x314] ;  /* 0x0003140001317983 */ /* 0x000ee80000300800 */
[----:B------:R-:W3:Y:S04]  /*1a490*/  LDL.LU R50, [R1+0x318] ;  /* 0x0003180001327983 */ /* 0x000ee80000300800 */
[----:B------:R-:W3:Y:S04]  /*1a4a0*/  LDL.LU R51, [R1+0x31c] ;  /* 0x00031c0001337983 */ /* 0x000ee80000300800 */
[----:B------:R0:W-:Y:S04]  /*1a4b0*/  STL.64 [R1+0x130], R12 ;  /* 0x0001300c01007387 */ /* 0x0001e80000100a00 */
[----:B------:R-:W-:Y:S04]  /*1a4c0*/  STL.64 [R1+0x170], R40 ;  /* 0x0001702801007387 */ /* 0x000fe80000100a00 */
[----:B------:R-:W-:Y:S04]  /*1a4d0*/  STL.64 [R1+0x178], R42 ;  /* 0x0001782a01007387 */ /* 0x000fe80000100a00 */
[----:B------:R1:W-:Y:S04]  /*1a4e0*/  STL.64 [R1+0x138], R14 ;  /* 0x0001380e01007387 */ /* 0x0003e80000100a00 */
[----:B0-----:R-:W4:Y:S04]  /*1a4f0*/  LDL.LU R12, [R1+0x2e0] ;  /* 0x0002e000010c7983 */ /* 0x001f280000300800 */
[----:B------:R-:W4:Y:S04]  /*1a500*/  LDL.LU R13, [R1+0x2e4] ;  /* 0x0002e400010d7983 */ /* 0x000f280000300800 */
[----:B-1----:R-:W4:Y:S04]  /*1a510*/  LDL.LU R14, [R1+0x2e8] ;  /* 0x0002e800010e7983 */ /* 0x002f280000300800 */
[----:B------:R-:W4:Y:S04]  /*1a520*/  LDL.LU R15, [R1+0x2ec] ;  /* 0x0002ec00010f7983 */ /* 0x000f280000300800 */
[----:B------:R-:W4:Y:S04]  /*1a530*/  LDL.LU R44, [R1+0x2f0] ;  /* 0x0002f000012c7983 */ /* 0x000f280000300800 */
[----:B------:R-:W4:Y:S04]  /*1a540*/  LDL.LU R45, [R1+0x2f4] ;  /* 0x0002f400012d7983 */ /* 0x000f280000300800 */
[----:B------:R-:W4:Y:S04]  /*1a550*/  LDL.LU R46, [R1+0x2f8] ;  /* 0x0002f800012e7983 */ /* 0x000f280000300800 */
[----:B------:R-:W4:Y:S04]  /*1a560*/  LDL.LU R47, [R1+0x2fc] ;  /* 0x0002fc00012f7983 */ /* 0x000f280000300800 */
[----:B------:R-:W4:Y:S04]  /*1a570*/  LDL.LU.64 R42, [R1+0x8] ;  /* 0x00000800012a7983 */ /* 0x000f280000300a00 */
[----:B------:R-:W-:Y:S04]  /*1a580*/  STL.64 [R1+0xc70], R58 ;  /* 0x000c703a01007387 */ /* 0x000fe80000100a00 */
[----:B------:R0:W-:Y:S01]  /*1a590*/  STL.64 [R1+0xc68], R56 ;  /* 0x000c683801007387 */ /* 0x0001e20000100a00 */
[----:B------:R-:W-:-:S03]  /*1a5a0*/  IMAD.MOV.U32 R6, RZ, RZ, R17 ;  /* 0x000000ffff067224 */ /* 0x000fc600078e0011 */
[----:B0-----:R-:W3:Y:S04]  /*1a5b0*/  LDL.LU R56, [R1+0x3e0] ;  /* 0x0003e00001387983 */ /* 0x001ee80000300800 */
[----:B------:R-:W3:Y:S04]  /*1a5c0*/  LDL.LU R57, [R1+0x3e4] ;  /* 0x0003e40001397983 */ /* 0x000ee80000300800 */
[----:B------:R-:W3:Y:S04]  /*1a5d0*/  LDL.LU R58, [R1+0x3e8] ;  /* 0x0003e800013a7983 */ /* 0x000ee80000300800 */
[----:B------:R-:W3:Y:S04]  /*1a5e0*/  LDL.LU R59, [R1+0x3ec] ;  /* 0x0003ec00013b7983 */ /* 0x000ee80000300800 */
[----:B------:R0:W-:Y:S02]  /*1a5f0*/  STL [R1+0xbf8], R7 ;  /* 0x000bf80701007387 */ /* 0x0001e40000100800 */
[----:B0-----:R-:W-:Y:S01]  /*1a600*/  IMAD.MOV.U32 R7, RZ, RZ, R16 ;  /* 0x000000ffff077224 */ /* 0x001fe200078e0010 */
[----:B------:R-:W-:Y:S06]  /*1a610*/  HMMA.16816.F32.BF16 R28, R8, R38, R28 ;  /* 0x00000026081c723c */ /* 0x000fec000004181c */
[----:B------:R-:W-:-:S02]  /*1a620*/  IMAD.MOV.U32 R17, RZ, RZ, R38 ;  /* 0x000000ffff117224 */ /* 0x000fc400078e0026 */
[----:B------:R-:W-:Y:S02]  /*1a630*/  IMAD.MOV.U32 R16, RZ, RZ, R39 ;  /* 0x000000ffff107224 */ /* 0x000fe400078e0027 */
[----:B------:R-:W4:Y:S01]  /*1a640*/  LDL.LU.64 R38, [R1+0xca0] ;  /* 0x000ca00001267983 */ /* 0x000f220000300a00 */
[----:B--2---:R-:W-:-:S12]  /*1a650*/  HMMA.16816.F32.BF16 R24, R8, R22, R24 ;  /* 0x000000160818723c */ /* 0x004fd80000041818 */
[----:B------:R0:W-:Y:S01]  /*1a660*/  STL.64 [R1+0xb0], R28 ;  /* 0x0000b01c01007387 */ /* 0x0001e20000100a00 */
[----:B------:R-:W-:Y:S01]  /*1a670*/  IMAD.MOV.U32 R53, RZ, RZ, R30 ;  /* 0x000000ffff357224 */ /* 0x000fe200078e001e */
[----:B------:R-:W-:Y:S02]  /*1a680*/  HMMA.16816.F32.BF16 R32, R8, R6, R32 ;  /* 0x000000060820723c */ /* 0x000fe40000041820 */
[----:B------:R1:W-:Y:S01]  /*1a690*/  STL.64 [R1+0xb8], R30 ;  /* 0x0000b81e01007387 */ /* 0x0003e20000100a00 */
[----:B------:R-:W-:Y:S02]  /*1a6a0*/  IMAD.MOV.U32 R52, RZ, RZ, R28 ;  /* 0x000000ffff347224 */ /* 0x000fe400078e001c */
[----:B0-----:R-:W-:Y:S01]  /*1a6b0*/  IMAD.MOV.U32 R29, RZ, RZ, R22 ;  /* 0x000000ffff1d7224 */ /* 0x001fe200078e0016 */
[----:B-1----:R-:W2:Y:S01]  /*1a6c0*/  LDL.LU.64 R30, [R1+0xc98] ;  /* 0x000c9800011e7983 */ /* 0x002ea20000300a00 */
[----:B------:R-:W-:-:S03]  /*1a6d0*/  IMAD.MOV.U32 R28, RZ, RZ, R23 ;  /* 0x000000ffff1c7224 */ /* 0x000fc600078e0017 */
[----:B------:R-:W-:Y:S04]  /*1a6e0*/  STL.64 [R1+0xa0], R24 ;  /* 0x0000a01801007387 */ /* 0x000fe80000100a00 */
[----:B------:R0:W-:Y:S04]  /*1a6f0*/  STL.64 [R1+0xa8], R26 ;  /* 0x0000a81a01007387 */ /* 0x0001e80000100a00 */
[----:B0-----:R-:W2:Y:S04]  /*1a700*/  LDL.LU.64 R26, [R1+0xc90] ;  /* 0x000c9000011a7983 */ /* 0x001ea80000300a00 */
[----:B------:R-:W2:Y:S04]  /*1a710*/  LDL.LU.64 R24, [R1+0xc88] ;  /* 0x000c880001187983 */ /* 0x000ea80000300a00 */
[----:B------:R-:W2:Y:S04]  /*1a720*/  LDL.LU.64 R22, [R1+0xc80] ;  /* 0x000c800001167983 */ /* 0x000ea80000300a00 */
[----:B------:R-:W2:Y:S01]  /*1a730*/  LDL.LU.64 R20, [R1+0xc78] ;  /* 0x000c780001147983 */ /* 0x000ea20000300a00 */
[----:B---3--:R-:W-:-:S15]  /*1a740*/  HMMA.16816.F32.BF16 R56, R8, R18, R56 ;  /* 0x000000120838723c */ /* 0x008fde0000041838 */
[----:B------:R-:W-:-:S08]  /*1a750*/  NOP ;  /* 0x0000000000007918 */ /* 0x000fd00000000000 */
[----:B------:R0:W-:Y:S04]  /*1a760*/  STL.64 [R1+0x90], R56 ;  /* 0x0000903801007387 */ /* 0x0001e80000100a00 */
[----:B------:R1:W-:Y:S01]  /*1a770*/  STL.64 [R1+0x98], R58 ;  /* 0x0000983a01007387 */ /* 0x0003e20000100a00 */
[----:B----4-:R-:W-:Y:S06]  /*1a780*/  HMMA.16816.F32.BF16 R48, R8, R38, R48 ;  /* 0x000000260830723c */ /* 0x010fec0000041830 */
[----:B------:R-:W-:-:S02]  /*1a790*/  IMAD.MOV.U32 R5, RZ, RZ, R38 ;  /* 0x000000ffff057224 */ /* 0x000fc400078e0026 */
[----:B------:R-:W-:-:S15]  /*1a7a0*/  IMAD.MOV.U32 R4, RZ, RZ, R39 ;  /* 0x000000ffff047224 */ /* 0x000fde00078e0027 */
[----:B------:R-:W-:Y:S04]  /*1a7b0*/  STL.64 [R1+0x310], R48 ;  /* 0x0003103001007387 */ /* 0x000fe80000100a00 */
[----:B------:R-:W-:Y:S04]  /*1a7c0*/  STL.64 [R1+0x318], R50 ;  /* 0x0003183201007387 */ /* 0x000fe80000100a00 */
[----:B------:R-:W3:Y:S04]  /*1a7d0*/  LDL.LU R36, [R1+0x2b0] ;  /* 0x0002b00001247983 */ /* 0x000ee80000300800 */
[----:B------:R4:W-:Y:S04]  /*1a7e0*/  STL.64 [R1+0x300], R32 ;  /* 0x0003002001007387 */ /* 0x0009e80000100a00 */
[----:B------:R4:W-:Y:S04]  /*1a7f0*/  STL.64 [R1+0x308], R34 ;  /* 0x0003082201007387 */ /* 0x0009e80000100a00 */
[----:B------:R-:W3:Y:S04]  /*1a800*/  LDL.LU R37, [R1+0x2b4] ;  /* 0x0002b40001257983 */ /* 0x000ee80000300800 */
[----:B------:R-:W3:Y:S04]  /*1a810*/  LDL.LU R38, [R1+0x2b8] ;  /* 0x0002b80001267983 */ /* 0x000ee80000300800 */
[----:B------:R-:W3:Y:S04]  /*1a820*/  LDL.LU R39, [R1+0x2bc] ;  /* 0x0002bc0001277983 */ /* 0x000ee80000300800 */
[----:B0-----:R-:W3:Y:S04]  /*1a830*/  LDL.LU R56, [R1+0x2d0] ;  /* 0x0002d00001387983 */ /* 0x001ee80000300800 */
[----:B------:R-:W3:Y:S04]  /*1a840*/  LDL.LU R57, [R1+0x2d4] ;  /* 0x0002d40001397983 */ /* 0x000ee80000300800 */
[----:B-1----:R-:W3:Y:S04]  /*1a850*/  LDL.LU R58, [R1+0x2d8] ;  /* 0x0002d800013a7983 */ /* 0x002ee80000300800 */
[----:B------:R-:W3:Y:S04]  /*1a860*/  LDL.LU R59, [R1+0x2dc] ;  /* 0x0002dc00013b7983 */ /* 0x000ee80000300800 */
[----:B----4-:R-:W4:Y:S04]  /*1a870*/  LDL.LU R32, [R1+0x2c0] ;  /* 0x0002c00001207983 */ /* 0x010f280000300800 */
[----:B------:R-:W4:Y:S04]  /*1a880*/  LDL.LU R33, [R1+0x2c4] ;  /* 0x0002c40001217983 */ /* 0x000f280000300800 */
[----:B------:R-:W4:Y:S04]  /*1a890*/  LDL.LU R34, [R1+0x2c8] ;  /* 0x0002c80001227983 */ /* 0x000f280000300800 */
[----:B------:R-:W4:Y:S01]  /*1a8a0*/  LDL.LU R35, [R1+0x2cc] ;  /* 0x0002cc0001237983 */ /* 0x000f220000300800 */
[C---:B------:R-:W-:Y:S06]  /*1a8b0*/  HMMA.16816.F32.BF16 R44, R8.reuse, R42, R44 ;  /* 0x0000002a082c723c */ /* 0x040fec000004182c */
[----:B--2---:R-:W-:Y:S01]  /*1a8c0*/  HMMA.16816.F32.BF16 R12, R8, R22, R12 ;  /* 0x00000016080c723c */ /* 0x004fe2000004180c */
[----:B------:R0:W-:-:S15]  /*1a8d0*/  STL.64 [R1+0xc00], R6 ;  /* 0x000c000601007387 */ /* 0x0001de0000100a00 */
[----:B------:R-:W-:-:S01]  /*1a8e0*/  NOP ;  /* 0x0000000000007918 */ /* 0x000fc20000000000 */
[----:B------:R1:W-:Y:S04]  /*1a8f0*/  STL.64 [R1+0x2f0], R44 ;  /* 0x0002f02c01007387 */ /* 0x0003e80000100a00 */
[----:B------:R2:W-:Y:S01]  /*1a900*/  STL.64 [R1+0x2f8], R46 ;  /* 0x0002f82e01007387 */ /* 0x0005e20000100a00 */
[----:B0-----:R-:W-:-:S03]  /*1a910*/  IMAD.MOV.U32 R7, RZ, RZ, R42 ;  /* 0x000000ffff077224 */ /* 0x001fc600078e002a */
[----:B------:R-:W4:Y:S01]  /*1a920*/  LDL.LU R40, [R1+0x2a0] ;  /* 0x0002a00001287983 */ /* 0x000f220000300800 */
[----:B------:R-:W-:-:S03]  /*1a930*/  IMAD.MOV.U32 R6, RZ, RZ, R43 ;  /* 0x000000ffff067224 */ /* 0x000fc600078e002b */
[----:B------:R-:W-:Y:S04]  /*1a940*/  STL.64 [R1+0x2e0], R12 ;  /* 0x0002e00c01007387 */ /* 0x000fe80000100a00 */
[----:B------:R-:W-:Y:S04]  /*1a950*/  STL.64 [R1+0x2e8], R14 ;  /* 0x0002e80e01007387 */ /* 0x000fe80000100a00 */
[----:B------:R-:W4:Y:S04]  /*1a960*/  LDL.LU R41, [R1+0x2a4] ;  /* 0x0002a40001297983 */ /* 0x000f280000300800 */
[----:B------:R-:W4:Y:S04]  /*1a970*/  LDL.LU R42, [R1+0x2a8] ;  /* 0x0002a800012a7983 */ /* 0x000f280000300800 */
[----:B------:R-:W4:Y:S04]  /*1a980*/  LDL.LU R43, [R1+0x2ac] ;  /* 0x0002ac00012b7983 */ /* 0x000f280000300800 */
[----:B-1----:R-:W4:Y:S04]  /*1a990*/  LDL.LU R44, [R1+0x290] ;  /* 0x00029000012c7983 */ /* 0x002f280000300800 */
[----:B------:R-:W4:Y:S04]  /*1a9a0*/  LDL.LU R45, [R1+0x294] ;  /* 0x00029400012d7983 */ /* 0x000f280000300800 */
[----:B--2---:R-:W2:Y:S04]  /*1a9b0*/  LDL.LU R46, [R1+0x298] ;  /* 0x00029800012e7983 */ /* 0x004ea80000300800 */
[----:B------:R-:W2:Y:S04]  /*1a9c0*/  LDL.LU R47, [R1+0x29c] ;  /* 0x00029c00012f7983 */ /* 0x000ea80000300800 */
[----:B------:R-:W2:Y:S04]  /*1a9d0*/  LDL.LU R48, [R1+0x280] ;  /* 0x0002800001307983 */ /* 0x000ea80000300800 */
[----:B------:R-:W2:Y:S04]  /*1a9e0*/  LDL.LU R49, [R1+0x284] ;  /* 0x0002840001317983 */ /* 0x000ea80000300800 */
[----:B------:R-:W2:Y:S04]  /*1a9f0*/  LDL.LU R50, [R1+0x288] ;  /* 0x0002880001327983 */ /* 0x000ea80000300800 */
[----:B------:R-:W2:Y:S04]  /*1aa00*/  LDL.LU R51, [R1+0x28c] ;  /* 0x00028c0001337983 */ /* 0x000ea80000300800 */
[----:B------:R-:W-:Y:S04]  /*1aa10*/  STL.64 [R1+0xbe8], R22 ;  /* 0x000be81601007387 */ /* 0x000fe80000100a00 */
[----:B------:R0:W-:Y:S04]  /*1aa20*/  STL.64 [R1+0xbe0], R20 ;  /* 0x000be01401007387 */ /* 0x0001e80000100a00 */
[----:B0-----:R-:W2:Y:S04]  /*1aa30*/  LDL.LU R20, [R1+0x420] ;  /* 0x0004200001147983 */ /* 0x001ea80000300800 */
[----:B------:R-:W2:Y:S04]  /*1aa40*/  LDL.LU R21, [R1+0x424] ;  /* 0x0004240001157983 */ /* 0x000ea80000300800 */
[----:B------:R-:W2:Y:S04]  /*1aa50*/  LDL.LU R22, [R1+0x428] ;  /* 0x0004280001167983 */ /* 0x000ea80000300800 */
[----:B------:R-:W2:Y:S04]  /*1aa60*/  LDL.LU R23, [R1+0x42c] ;  /* 0x00042c0001177983 */ /* 0x000ea80000300800 */
[----:B------:R-:W2:Y:S04]  /*1aa70*/  LDL.LU R12, [R1+0x270] ;  /* 0x00027000010c7983 */ /* 0x000ea80000300800 */
[----:B------:R-:W2:Y:S04]  /*1aa80*/  LDL.LU R13, [R1+0x274] ;  /* 0x00027400010d7983 */ /* 0x000ea80000300800 */
[----:B------:R-:W2:Y:S04]  /*1aa90*/  LDL.LU R14, [R1+0x278] ;  /* 0x00027800010e7983 */ /* 0x000ea80000300800 */
[----:B------:R-:W2:Y:S01]  /*1aaa0*/  LDL.LU R15, [R1+0x27c] ;  /* 0x00027c00010f7983 */ /* 0x000ea20000300800 */
[C---:B---3--:R-:W-:Y:S06]  /*1aab0*/  HMMA.16816.F32.BF16 R56, R8.reuse, R26, R56 ;  /* 0x0000001a0838723c */ /* 0x048fec0000041838 */
[----:B----4-:R-:W-:-:S15]  /*1aac0*/  HMMA.16816.F32.BF16 R32, R8, R30, R32 ;  /* 0x0000001e0820723c */ /* 0x010fde0000041820 */
[----:B------:R-:W-:-:S02]  /*1aad0*/  NOP ;  /* 0x0000000000007918 */ /* 0x000fc40000000000 */
[----:B------:R-:W-:Y:S04]  /*1aae0*/  STL.64 [R1+0x2d0], R56 ;  /* 0x0002d03801007387 */ /* 0x000fe80000100a00 */
[----:B------:R0:W-:Y:S04]  /*1aaf0*/  STL.64 [R1+0x2d8], R58 ;  /* 0x0002d83a01007387 */ /* 0x0001e80000100a00 */
[----:B0-----:R-:W3:Y:S04]  /*1ab00*/  LDL.LU.64 R58, [R1+0xc70] ;  /* 0x000c7000013a7983 */ /* 0x001ee80000300a00 */
[----:B------:R-:W4:Y:S04]  /*1ab10*/  LDL.LU.64 R56, [R1+0xc68] ;  /* 0x000c680001387983 */ /* 0x000f280000300a00 */
[----:B------:R-:W-:Y:S04]  /*1ab20*/  STL.64 [R1+0xbd8], R26 ;  /* 0x000bd81a01007387 */ /* 0x000fe80000100a00 */
[----:B------:R-:W-:Y:S04]  /*1ab30*/  STL.64 [R1+0xbd0], R24 ;  /* 0x000bd01801007387 */ /* 0x000fe80000100a00 */
[----:B------:R-:W-:Y:S04]  /*1ab40*/  STL.64 [R1+0x2c0], R32 ;  /* 0x0002c02001007387 */ /* 0x000fe80000100a00 */
[----:B------:R0:W-:Y:S04]  /*1ab50*/  STL.64 [R1+0x2c8], R34 ;  /* 0x0002c82201007387 */ /* 0x0001e80000100a00 */
[----:B0-----:R-:W2:Y:S04]  /*1ab60*/  LDL.LU.64 R34, [R1+0xc60] ;  /* 0x000c600001227983 */ /* 0x001ea80000300a00 */
[----:B------:R-:W3:Y:S01]  /*1ab70*/  LDL.LU.64 R32, [R1+0xc58] ;  /* 0x000c580001207983 */ /* 0x000ee20000300a00 */
[----:B--2---:R-:W-:-:S15]  /*1ab80*/  HMMA.16816.F32.BF16 R36, R8, R34, R36 ;  /* 0x000000220824723c */ /* 0x004fde0000041824 */
[----:B------:R-:W-:-:S08]  /*1ab90*/  NOP ;  /* 0x0000000000007918 */ /* 0x000fd00000000000 */
[----:B------:R-:W-:Y:S04]  /*1aba0*/  STL.64 [R1+0x2b0], R36 ;  /* 0x0002b02401007387 */ /* 0x000fe80000100a00 */
[----:B------:R0:W-:Y:S04]  /*1abb0*/  STL.64 [R1+0x2b8], R38 ;  /* 0x0002b82601007387 */ /* 0x0001e80000100a00 */
[----:B0-----:R-:W2:Y:S04]  /*1abc0*/  LDL.LU.64 R38, [R1+0xc50] ;  /* 0x000c500001267983 */ /* 0x001ea80000300a00 */
[----:B------:R-:W4:Y:S04]  /*1abd0*/  LDL.LU.64 R36, [R1+0xc48] ;  /* 0x000c480001247983 */ /* 0x000f280000300a00 */
        /* <DEDUP_REMOVED lines=11> */
[----:B------:R-:W-:Y:S04]  /*1ac90*/  STL.64 [R1+0xba8], R38 ;  /* 0x000ba82601007387 */ /* 0x000fe80000100a00 */
[----:B----4-:R-:W-:Y:S01]  /*1aca0*/  STL.64 [R1+0xba0], R36 ;  /* 0x000ba02401007387 */ /* 0x010fe20000100a00 */
[----:B--2---:R-:W-:-:S15]  /*1acb0*/  HMMA.16816.F32.BF16 R44, R8, R42, R44 ;  /* 0x0000002a082c723c */ /* 0x004fde000004182c */
[----:B------:R-:W-:-:S08]  /*1acc0*/  NOP ;  /* 0x0000000000007918 */ /* 0x000fd00000000000 */
[----:B------:R-:W-:Y:S04]  /*1acd0*/  STL.64 [R1+0x290], R44 ;  /* 0x0002902c01007387 */ /* 0x000fe80000100a00 */
[----:B------:R0:W-:Y:S04]  /*1ace0*/  STL.64 [R1+0x298], R46 ;  /* 0x0002982e01007387 */ /* 0x0001e80000100a00 */
[----:B0-----:R-:W2:Y:S04]  /*1acf0*/  LDL.LU.64 R46, [R1+0xc38] ;  /* 0x000c3800012e7983 */ /* 0x001ea80000300a00 */
[----:B------:R0:W-:Y:S04]  /*1ad00*/  STL.64 [R1+0xbf0], R42 ;  /* 0x000bf02a01007387 */ /* 0x0001e80000100a00 */
[----:B------:R-:W4:Y:S04]  /*1ad10*/  LDL.LU R40, [R1+0x440] ;  /* 0x0004400001287983 */ /* 0x000f280000300800 */
[----:B------:R-:W4:Y:S04]  /*1ad20*/  LDL.LU R41, [R1+0x444] ;  /* 0x0004440001297983 */ /* 0x000f280000300800 */
[----:B0-----:R-:W4:Y:S04]  /*1ad30*/  LDL.LU R42, [R1+0x448] ;  /* 0x00044800012a7983 */ /* 0x001f280000300800 */
[----:B------:R-:W4:Y:S01]  /*1ad40*/  LDL.LU R43, [R1+0x44c] ;  /* 0x00044c00012b7983 */ /* 0x000f220000300800 */
[----:B--2---:R-:W-:-:S15]  /*1ad50*/  HMMA.16816.F32.BF16 R48, R8, R46, R48 ;  /* 0x0000002e0830723c */ /* 0x004fde0000041830 */
[----:B------:R-:W-:-:S08]  /*1ad60*/  NOP ;  /* 0x0000000000007918 */ /* 0x000fd00000000000 */
        /* <DEDUP_REMOVED lines=14> */
[----:B------:R-:W2:Y:S04]  /*1ae50*/  LDL.LU.64 R12, [R1+0xc18] ;  /* 0x000c1800010c7983 */ /* 0x000ea80000300a00 */
[----:B------:R-:W-:Y:S04]  /*1ae60*/  STL.64 [R1+0xb78], R50 ;  /* 0x000b783201007387 */ /* 0x000fe80000100a00 */
[----:B---3--:R0:W-:Y:S04]  /*1ae70*/  STL.64 [R1+0xb70], R48 ;  /* 0x000b703001007387 */ /* 0x0081e80000100a00 */
[----:B0-----:R-:W3:Y:S04]  /*1ae80*/  LDL.LU R48, [R1+0x260] ;  /* 0x0002600001307983 */ /* 0x001ee80000300800 */
[----:B------:R-:W3:Y:S04]  /*1ae90*/  LDL.LU R49, [R1+0x264] ;  /* 0x0002640001317983 */ /* 0x000ee80000300800 */
[----:B------:R-:W3:Y:S04]  /*1aea0*/  LDL.LU R50, [R1+0x268] ;  /* 0x0002680001327983 */ /* 0x000ee80000300800 */
[----:B------:R-:W3:Y:S04]  /*1aeb0*/  LDL.LU R51, [R1+0x26c] ;  /* 0x00026c0001337983 */ /* 0x000ee80000300800 */
[----:B------:R-:W-:Y:S04]  /*1aec0*/  STL.64 [R1+0xb68], R54 ;  /* 0x000b683601007387 */ /* 0x000fe80000100a00 */
[----:B------:R-:W-:Y:S01]  /*1aed0*/  STL.64 [R1+0xb60], R52 ;  /* 0x000b603401007387 */ /* 0x000fe20000100a00 */
[----:B------:R-:W-:-:S02]  /*1aee0*/  IMAD.MOV.U32 R27, RZ, RZ, R28 ;  /* 0x000000ffff1b7224 */ /* 0x000fc400078e001c */
[----:B------:R-:W-:Y:S02]  /*1aef0*/  IMAD.MOV.U32 R38, RZ, RZ, R17 ;  /* 0x000000ffff267224 */ /* 0x000fe400078e0011 */
[----:B------:R-:W-:Y:S02]  /*1af00*/  IMAD.MOV.U32 R39, RZ, RZ, R16 ;  /* 0x000000ffff277224 */ /* 0x000fe400078e0010 */
[----:B------:R-:W-:Y:S01]  /*1af10*/  IMAD.MOV.U32 R26, RZ, RZ, R29 ;  /* 0x000000ffff1a7224 */ /* 0x000fe200078e001d */
[C---:B---3--:R-:W-:Y:S06]  /*1af20*/  HMMA.16816.F32.BF16 R48, R8.reuse, R54, R48 ;  /* 0x000000360830723c */ /* 0x048fec0000041830 */
[----:B----4-:R-:W-:-:S15]  /*1af30*/  HMMA.16816.F32.BF16 R8, R8, R58, R44 ;  /* 0x0000003a0808723c */ /* 0x010fde000004182c */
[----:B------:R-:W-:-:S02]  /*1af40*/  NOP ;  /* 0x0000000000007918 */ /* 0x000fc40000000000 */
[----:B------:R-:W-:Y:S04]  /*1af50*/  STL.64 [R1+0x260], R48 ;  /* 0x0002603001007387 */ /* 0x000fe80000100a00 */
[----:B------:R-:W-:Y:S04]  /*1af60*/  STL.64 [R1+0x268], R50 ;  /* 0x0002683201007387 */ /* 0x000fe80000100a00 */
[----:B------:R-:W-:Y:S04]  /*1af70*/  STL.64 [R1+0xb88], R58 ;  /* 0x000b883a01007387 */ /* 0x000fe80000100a00 */
[----:B------:R-:W-:Y:S04]  /*1af80*/  STL.64 [R1+0xb80], R56 ;  /* 0x000b803801007387 */ /* 0x000fe80000100a00 */
[----:B------:R-:W-:Y:S04]  /*1af90*/  STL.64 [R1+0x240], R8 ;  /* 0x0002400801007387 */ /* 0x000fe80000100a00 */
[----:B------:R0:W-:Y:S04]  /*1afa0*/  STL.64 [R1+0x248], R10 ;  /* 0x0002480a01007387 */ /* 0x0001e80000100a00 */
[----:B------:R-:W3:Y:S01]  /*1afb0*/  LDL.LU R28, [R1+0x504] ;  /* 0x00050400011c7983 */ /* 0x000ee20000300800 */
[C---:B--2---:R-:W-:Y:S06]  /*1afc0*/  HMMA.16816.F32.BF16 R36, R12.reuse, R38, R40 ;  /* 0x000000260c24723c */ /* 0x044fec0000041828 */
[----:B0-----:R-:W-:-:S15]  /*1afd0*/  HMMA.16816.F32.BF16 R8, R12, R26, R32 ;  /* 0x0000001a0c08723c */ /* 0x001fde0000041820 */
[----:B------:R-:W-:-:S02]  /*1afe0*/  NOP ;  /* 0x0000000000007918 */ /* 0x000fc40000000000 */
[----:B------:R-:W-:Y:S04]  /*1aff0*/  STL.64 [R1+0x80], R36 ;  /* 0x0000802401007387 */ /* 0x000fe80000100a00 */
[----:B------:R-:W-:Y:S04]  /*1b000*/  STL.64 [R1+0x88], R38 ;  /* 0x0000882601007387 */ /* 0x000fe80000100a00 */
[----:B------:R-:W-:Y:S04]  /*1b010*/  STL.64 [R1+0xbc8], R30 ;  /* 0x000bc81e01007387 */ /* 0x000fe80000100a00 */
[----:B------:R-:W-:Y:S04]  /*1b020*/  STL.64 [R1+0x70], R8 ;  /* 0x0000700801007387 */ /* 0x000fe80000100a00 */
[----:B------:R0:W-:Y:S02]  /*1b030*/  STL.64 [R1+0x78], R10 ;  /* 0x0000780a01007387 */ /* 0x0001e40000100a00 */
[----:B0-----:R-:W-:Y:S02]  /*1b040*/  HMMA.16816.F32.BF16 R8, R12, R18, R20 ;  /* 0x000000120c08723c */ /* 0x001fe40000041814 */
[----:B---3--:R-:W-:Y:S04]  /*1b050*/  STL [R1+0xbc0], R28 ;  /* 0x000bc01c01007387 */ /* 0x008fe80000100800 */
[----:B------:R-:W2:-:S15]  /*1b060*/  LDL.LU R56, [R1+0x350] ;  /* 0x0003500001387983 */ /* 0x000e9e0000300800 */
[----:B------:R-:W-:-:S02]  /*1b070*/  NOP ;  /* 0x0000000000007918 */ /* 0x000fc40000000000 */
[----:B------:R0:W-:Y:S04]  /*1b080*/  STL.64 [R1+0x60], R8 ;  /* 0x0000600801007387 */ /* 0x0001e80000100a00 */
[----:B------:R1:W-:Y:S04]  /*1b090*/  STL.64 [R1+0x68], R10 ;  /* 0x0000680a01007387 */ /* 0x0003e80000100a00 */
[----:B------:R-:W2:Y:S04]  /*1b0a0*/  LDL.LU R57, [R1+0x354] ;  /* 0x0003540001397983 */ /* 0x000ea80000300800 */
[----:B------:R-:W3:Y:S04]  /*1b0b0*/  LDL.LU R58, [R1+0x358] ;  /* 0x00035800013a7983 */ /* 0x000ee80000300800 */
[----:B------:R-:W3:Y:S04]  /*1b0c0*/  LDL.LU R59, [R1+0x35c] ;  /* 0x00035c00013b7983 */ /* 0x000ee80000300800 */
        /* <DEDUP_REMOVED lines=12> */
[----:B------:R-:W4:Y:S04]  /*1b190*/  LDL.LU R44, [R1+0x3d0] ;  /* 0x0003d000012c7983 */ /* 0x000f280000300800 */
[----:B------:R-:W4:Y:S04]  /*1b1a0*/  LDL.LU R45, [R1+0x3d4] ;  /* 0x0003d400012d7983 */ /* 0x000f280000300800 */
[----:B------:R-:W4:Y:S04]  /*1b1b0*/  LDL.LU R46, [R1+0x3d8] ;  /* 0x0003d800012e7983 */ /* 0x000f280000300800 */
[----:B------:R-:W4:Y:S01]  /*1b1c0*/  LDL.LU R47, [R1+0x3dc] ;  /* 0x0003dc00012f7983 */ /* 0x000f220000300800 */
[----:B------:R-:W-:-:S02]  /*1b1d0*/  IMAD.MOV.U32 R22, RZ, RZ, R7 ;  /* 0x000000ffff167224 */ /* 0x000fc400078e0007 */
[----:B------:R-:W-:Y:S01]  /*1b1e0*/  IMAD.MOV.U32 R23, RZ, RZ, R6 ;  /* 0x000000ffff177224 */ /* 0x000fe200078e0006 */
[----:B------:R-:W4:Y:S01]  /*1b1f0*/  LDL.LU R40, [R1+0x3b0] ;  /* 0x0003b00001287983 */ /* 0x000f220000300800 */
[----:B------:R-:W-:Y:S02]  /*1b200*/  IMAD.MOV.U32 R6, RZ, RZ, R5 ;  /* 0x000000ffff067224 */ /* 0x000fe400078e0005 */
[----:B------:R-:W-:Y:S01]  /*1b210*/  IMAD.MOV.U32 R7, RZ, RZ, R4 ;  /* 0x000000ffff077224 */ /* 0x000fe200078e0004 */
        /* <DEDUP_REMOVED lines=11> */
[----:B------:R-:W-:-:S03]  /*1b2d0*/  IMAD.MOV.U32 R16, RZ, RZ, R0 ;  /* 0x000000ffff107224 */ /* 0x000fc600078e0000 */
[----:B---3--:R-:W-:Y:S04]  /*1b2e0*/  STL.64 [R1+0xb98], R58 ;  /* 0x000b983a01007387 */ /* 0x008fe80000100a00 */
[----:B--2---:R0:W-:Y:S04]  /*1b2f0*/  STL.64 [R1+0xb90], R56 ;  /* 0x000b903801007387 */ /* 0x0041e80000100a00 */
[----:B0-----:R-:W2:Y:S04]  /*1b300*/  LDL.LU R56, [R1+0x360] ;  /* 0x0003600001387983 */ /* 0x001ea80000300800 */
[----:B------:R-:W2:Y:S04]  /*1b310*/  LDL.LU R57, [R1+0x364] ;  /* 0x0003640001397983 */ /* 0x000ea80000300800 */
[----:B------:R-:W2:Y:S04]  /*1b320*/  LDL.LU R58, [R1+0x368] ;  /* 0x00036800013a7983 */ /* 0x000ea80000300800 */
[----:B------:R-:W2:Y:S04]  /*1b330*/  LDL.LU R59, [R1+0x36c] ;  /* 0x00036c00013b7983 */ /* 0x000ea80000300800 */
        /* <DEDUP_REMOVED lines=8> */
[----:B----4-:R-:W-:Y:S03]  /*1b3c0*/  HMMA.16816.F32.BF16 R4, R12, R6, R44 ;  /* 0x000000060c04723c */ /* 0x010fe6000004182c */
[----:B------:R-:W4:Y:S04]  /*1b3d0*/  LDL.LU R0, [R1+0xc10] ;  /* 0x000c100001007983 */ /* 0x000f280000300800 */
[----:B------:R-:W3:-:S15]  /*1b3e0*/  LDL.LU.64 R46, [R1+0xc08] ;  /* 0x000c0800012e7983 */ /* 0x000ede0000300a00 */
[----:B------:R-:W-:-:S01]  /*1b3f0*/  NOP ;  /* 0x0000000000007918 */ /* 0x000fc20000000000 */
[----:B------:R-:W-:Y:S04]  /*1b400*/  STL.64 [R1+0x3d0], R4 ;  /* 0x0003d00401007387 */ /* 0x000fe80000100a00 */
[----:B------:R0:W-:Y:S04]  /*1b410*/  STL.64 [R1+0x3d8], R6 ;  /* 0x0003d80601007387 */ /* 0x0001e80000100a00 */
[----:B0-----:R-:W2:Y:S01]  /*1b420*/  LDL.LU.64 R6, [R1+0xc00] ;  /* 0x000c000001067983 */ /* 0x001ea20000300a00 */
[C---:B------:R-:W-:Y:S06]  /*1b430*/  HMMA.16816.F32.BF16 R20, R12.reuse, R22, R40 ;  /* 0x000000160c14723c */ /* 0x040fec0000041828 */
[----:B--2---:R-:W-:-:S15]  /*1b440*/  HMMA.16816.F32.BF16 R4, R12, R6, R8 ;  /* 0x000000060c04723c */ /* 0x004fde0000041808 */
[----:B------:R-:W-:-:S08]  /*1b450*/  NOP ;  /* 0x0000000000007918 */ /* 0x000fd00000000000 */
[----:B------:R-:W-:Y:S04]  /*1b460*/  STL.64 [R1+0x3c0], R4 ;  /* 0x0003c00401007387 */ /* 0x000fe80000100a00 */
[----:B------:R0:W-:Y:S04]  /*1b470*/  STL.64 [R1+0x3c8], R6 ;  /* 0x0003c80601007387 */ /* 0x0001e80000100a00 */
[----:B0-----:R0:W5:Y:S04]  /*1b480*/  LDL.LU R7, [R1+0xbf8] ;  /* 0x000bf80001077983 */ /* 0x0011680000300800 */
[----:B------:R-:W2:Y:S04]  /*1b490*/  LDL.LU.64 R42, [R1+0xbf0] ;  /* 0x000bf000012a7983 */ /* 0x000ea80000300a00 */
[----:B------:R-:W-:Y:S04]  /*1b4a0*/  STL.64 [R1+0x3b0], R20 ;  /* 0x0003b01401007387 */ /* 0x000fe80000100a00 */
[----:B------:R1:W-:Y:S04]  /*1b4b0*/  STL.64 [R1+0x3b8], R22 ;  /* 0x0003b81601007387 */ /* 0x0003e80000100a00 */
[----:B-1----:R-:W4:Y:S04]  /*1b4c0*/  LDL.LU.64 R22, [R1+0xbe8] ;  /* 0x000be80001167983 */ /* 0x002f280000300a00 */
[----:B------:R0:W5:Y:S01]  /*1b4d0*/  LDL.LU.64 R20, [R1+0xbe0] ;  /* 0x000be00001147983 */ /* 0x0001620000300a00 */
[----:B----4-:R-:W-:Y:S01]  /*1b4e0*/  HMMA.16816.F32.BF16 R24, R12, R22, R24 ;  /* 0x000000160c18723c */ /* 0x010fe20000041818 */
[----:B------:R-:W-:Y:S01]  /*1b4f0*/  IMAD.MOV.U32 R17, RZ, RZ, R60 ;  /* 0x000000ffff117224 */ /* 0x000fe200078e003c */
[----:B------:R-:W1:-:S15]  /*1b500*/  LDC R23, c[0x0][0x230] ;  /* 0x00008c00ff177b82 */ /* 0x000e5e0000000800 */
[----:B------:R-:W-:-:S06]  /*1b510*/  NOP ;  /* 0x0000000000007918 */ /* 0x000fcc0000000000 */
[----:B------:R-:W-:Y:S04]  /*1b520*/  STL.64 [R1+0x3a0], R24 ;  /* 0x0003a01801007387 */ /* 0x000fe80000100a00 */
[----:B------:R4:W-:Y:S04]  /*1b530*/  STL.64 [R1+0x3a8], R26 ;  /* 0x0003a81a01007387 */ /* 0x0009e80000100a00 */
[----:B----4-:R-:W4:Y:S04]  /*1b540*/  LDL.LU.64 R26, [R1+0xbd8] ;  /* 0x000bd800011a7983 */ /* 0x010f280000300a00 */
[----:B------:R0:W5:Y:S04]  /*1b550*/  LDL.LU.64 R24, [R1+0xbd0] ;  /* 0x000bd00001187983 */ /* 0x0001680000300a00 */
[----:B------:R-:W2:Y:S01]  /*1b560*/  LDL.LU R41, [R1+0x510] ;  /* 0x0005100001297983 */ /* 0x000ea20000300800 */
[----:B------:R-:W-:-:S03]  /*1b570*/  IMAD.MOV.U32 R19, RZ, RZ, R2 ;  /* 0x000000ffff137224 */ /* 0x000fc600078e0002 */
[----:B------:R-:W2:Y:S04]  /*1b580*/  LDL.LU R40, [R1+0x71c] ;  /* 0x00071c0001287983 */ /* 0x000ea80000300800 */
[----:B------:R-:W2:Y:S04]  /*1b590*/  LDL.LU R60, [R1+0x714] ;  /* 0x00071400013c7983 */ /* 0x000ea80000300800 */
[----:B------:R-:W2:Y:S04]  /*1b5a0*/  LDL.LU R45, [R1+0x70c] ;  /* 0x00070c00012d7983 */ /* 0x000ea80000300800 */
[----:B------:R-:W2:Y:S04]  /*1b5b0*/  LDL.LU R44, [R1+0x704] ;  /* 0x00070400012c7983 */ /* 0x000ea80000300800 */
[----:B------:R-:W2:Y:S01]  /*1b5c0*/  LDL.LU R2, [R1+0x6fc] ;  /* 0x0006fc0001027983 */ /* 0x000ea20000300800 */
[----:B----4-:R-:W-:-:S15]  /*1b5d0*/  HMMA.16816.F32.BF16 R28, R12, R26, R28 ;  /* 0x0000001a0c1c723c */ /* 0x010fde000004181c */
[----:B------:R-:W-:-:S08]  /*1b5e0*/  NOP ;  /* 0x0000000000007918 */ /* 0x000fd00000000000 */
[----:B------:R-:W-:Y:S01]  /*1b5f0*/  STL.64 [R1+0x390], R28 ;  /* 0x0003901c01007387 */ /* 0x000fe20000100a00 */
[----:B------:R-:W-:-:S03]  /*1b600*/  IMAD.MOV.U32 R10, RZ, RZ, R30 ;  /* 0x000000ffff0a7224 */ /* 0x000fc600078e001e */
[----:B------:R4:W-:Y:S04]  /*1b610*/  STL.64 [R1+0x398], R30 ;  /* 0x0003981e01007387 */ /* 0x0009e80000100a00 */
[----:B----4-:R-:W4:Y:S01]  /*1b620*/  LDL.LU.64 R30, [R1+0xbc8] ;  /* 0x000bc800011e7983 */ /* 0x010f220000300a00 */
[----:B------:R-:W-:-:S03]  /*1b630*/  IMAD.MOV.U32 R9, RZ, RZ, R28 ;  /* 0x000000ffff097224 */ /* 0x000fc600078e001c */
[----:B------:R-:W2:Y:S04]  /*1b640*/  LDL.LU R28, [R1+0xbc0] ;  /* 0x000bc000011c7983 */ /* 0x000ea80000300800 */
[----:B------:R-:W2:Y:S01]  /*1b650*/  LDL.LU.64 R26, [R1+0x460] ;  /* 0x00046000011a7983 */ /* 0x000ea20000300a00 */
[----:B----4-:R-:W-:-:S15]  /*1b660*/  HMMA.16816.F32.BF16 R32, R12, R30, R32 ;  /* 0x0000001e0c20723c */ /* 0x010fde0000041820 */
[----:B------:R-:W-:-:S08]  /*1b670*/  NOP ;  /* 0x0000000000007918 */ /* 0x000fd00000000000 */
[----:B------:R-:W-:Y:S04]  /*1b680*/  STL.64 [R1+0x380], R32 ;  /* 0x0003802001007387 */ /* 0x000fe80000100a00 */
[----:B------:R4:W-:Y:S04]  /*1b690*/  STL.64 [R1+0x388], R34 ;  /* 0x0003882201007387 */ /* 0x0009e80000100a00 */
[----:B----4-:R-:W4:Y:S04]  /*1b6a0*/  LDL.LU.64 R34, [R1+0xbb8] ;  /* 0x000bb80001227983 */ /* 0x010f280000300a00 */
[----:B------:R0:W5:Y:S01]  /*1b6b0*/  LDL.LU.64 R32, [R1+0xbb0] ;  /* 0x000bb00001207983 */ /* 0x0001620000300a00 */
        /* <DEDUP_REMOVED lines=10> */
[----:B----4-:R-:W2:Y:S04]  /*1b760*/  LDL.LU.64 R58, [R1+0xb98] ;  /* 0x000b9800013a7983 */ /* 0x010ea80000300a00 */
[----:B------:R-:W2:Y:S01]  /*1b770*/  LDL.LU.64 R56, [R1+0xb90] ;  /* 0x000b900001387983 */ /* 0x000ea20000300a00 */
[C---:B---3--:R-:W-:Y:S06]  /*1b780*/  HMMA.16816.F32.BF16 R48, R12.reuse, R46, R48 ;  /* 0x0000002e0c30723c */ /* 0x048fec0000041830 */
[----:B--2---:R-:W-:-:S15]  /*1b790*/  HMMA.16816.F32.BF16 R56, R12, R42, R56 ;  /* 0x0000002a0c38723c */ /* 0x004fde0000041838 */
[----:B------:R-:W-:-:S08]  /*1b7a0*/  NOP ;  /* 0x0000000000007918 */ /* 0x000fd00000000000 */
[----:B------:R-:W-:Y:S01]  /*1b7b0*/  STL.64 [R1+0x350], R56 ;  /* 0x0003503801007387 */ /* 0x000fe20000100a00 */
[----:B------:R-:W-:Y:S02]  /*1b7c0*/  IMAD.MOV.U32 R38, RZ, RZ, R59 ;  /* 0x000000ffff267224 */ /* 0x000fe400078e003b */
[----:B------:R-:W-:Y:S01]  /*1b7d0*/  IMAD.MOV.U32 R22, RZ, RZ, R58 ;  /* 0x000000ffff167224 */ /* 0x000fe200078e003a */
[----:B------:R2:W-:Y:S01]  /*1b7e0*/  STL.64 [R1+0x358], R58 ;  /* 0x0003583a01007387 */ /* 0x0005e20000100a00 */
[----:B------:R-:W-:Y:S02]  /*1b7f0*/  IMAD.MOV.U32 R34, RZ, RZ, R57 ;  /* 0x000000ffff227224 */ /* 0x000fe400078e0039 */
[----:B------:R-:W-:Y:S01]  /*1b800*/  IMAD.MOV.U32 R11, RZ, RZ, R56 ;  /* 0x000000ffff0b7224 */ /* 0x000fe200078e0038 */
[----:B--2---:R-:W2:Y:S04]  /*1b810*/  LDL.LU.64 R58, [R1+0xb88] ;  /* 0x000b8800013a7983 */ /* 0x004ea80000300a00 */
[----:B------:R0:W5:Y:S04]  /*1b820*/  LDL.LU.64 R56, [R1+0xb80] ;  /* 0x000b800001387983 */ /* 0x0001680000300a00 */
[----:B------:R-:W-:Y:S04]  /*1b830*/  STL.64 [R1+0x340], R48 ;  /* 0x0003403001007387 */ /* 0x000fe80000100a00 */
[----:B------:R3:W-:Y:S04]  /*1b840*/  STL.64 [R1+0x348], R50 ;  /* 0x0003483201007387 */ /* 0x0007e80000100a00 */
[----:B---3--:R-:W3:Y:S04]  /*1b850*/  LDL.LU.64 R50, [R1+0xb78] ;  /* 0x000b780001327983 */ /* 0x008ee80000300a00 */
[----:B------:R0:W5:Y:S01]  /*1b860*/  LDL.LU.64 R48, [R1+0xb70] ;  /* 0x000b700001307983 */ /* 0x0001620000300a00 */
[----:B---3--:R-:W-:-:S15]  /*1b870*/  HMMA.16816.F32.BF16 R52, R12, R50, R52 ;  /* 0x000000320c34723c */ /* 0x008fde0000041834 */
[----:B------:R-:W-:-:S08]  /*1b880*/  NOP ;  /* 0x0000000000007918 */ /* 0x000fd00000000000 */
[----:B------:R-:W-:Y:S04]  /*1b890*/  STL.64 [R1+0x230], R52 ;  /* 0x0002303401007387 */ /* 0x000fe80000100a00 */
[----:B------:R3:W-:Y:S04]  /*1b8a0*/  STL.64 [R1+0x238], R54 ;  /* 0x0002383601007387 */ /* 0x0007e80000100a00 */
[----:B---3--:R-:W3:Y:S01]  /*1b8b0*/  LDL.LU.64 R54, [R1+0xb68] ;  /* 0x000b680001367983 */ /* 0x008ee20000300a00 */
[----:B------:R-:W-:Y:S02]  /*1b8c0*/  IMAD.MOV.U32 R18, RZ, RZ, R3 ;  /* 0x000000ffff127224 */ /* 0x000fe400078e0003 */
[----:B------:R-:W4:Y:S01]  /*1b8d0*/  LDC R3, c[0x0][0x238] ;  /* 0x00008e00ff037b82 */ /* 0x000f220000000800 */
[----:B------:R0:W5:Y:S01]  /*1b8e0*/  LDL.LU.64 R52, [R1+0xb60] ;  /* 0x000b600001347983 */ /* 0x0001620000300a00 */
[----:B----4-:R-:W-:-:S03]  /*1b8f0*/  IMAD.SHL.U32 R31, R3, 0x20, RZ ;  /* 0x00000020031f7824 */ /* 0x010fc600078e00ff */
[----:B---3--:R-:W-:-:S15]  /*1b900*/  HMMA.16816.F32.BF16 R16, R12, R54, R16 ;  /* 0x000000360c10723c */ /* 0x008fde0000041810 */
[----:B------:R-:W-:-:S08]  /*1b910*/  NOP ;  /* 0x0000000000007918 */ /* 0x000fd00000000000 */
[----:B------:R-:W-:Y:S04]  /*1b920*/  STL.64 [R1+0x220], R16 ;  /* 0x0002201001007387 */ /* 0x000fe80000100a00 */
[----:B------:R3:W-:Y:S04]  /*1b930*/  STL.64 [R1+0x228], R18 ;  /* 0x0002281201007387 */ /* 0x0007e80000100a00 */
[----:B---3--:R-:W2:Y:S04]  /*1b940*/  LDL.LU.64 R18, [R1+0xb58] ;  /* 0x000b580001127983 */ /* 0x008ea80000300a00 */
[----:B------:R-:W2:Y:S04]  /*1b950*/  LDL.LU.64 R16, [R1+0xb50] ;  /* 0x000b500001107983 */ /* 0x000ea80000300a00 */
[----:B------:R-:W3:Y:S01]  /*1b960*/  LDL.LU R3, [R1+0x50c] ;  /* 0x00050c0001037983 */ /* 0x000ee20000300800 */
[----:B------:R-:W-:-:S02]  /*1b970*/  IMAD.SHL.U32 R31, R31, 0x2, RZ ;  /* 0x000000021f1f7824 */ /* 0x000fc400078e00ff */
[----:B------:R-:W-:-:S03]  /*1b980*/  VIADD R28, R28, 0x1 ;  /* 0x000000011c1c7836 */ /* 0x000fc60000000000 */
[-C--:B------:R-:W-:Y:S02]  /*1b990*/  IADD3 R60, P6, R60, R31.reuse, RZ ;  /* 0x0000001f3c3c7210 */ /* 0x080fe40007fde0ff */
[-C--:B------:R-:W-:Y:S02]  /*1b9a0*/  IADD3 R41, P4, R41, R31.reuse, RZ ;  /* 0x0000001f29297210 */ /* 0x080fe40007f9e0ff */
[-C--:B------:R-:W-:Y:S02]  /*1b9b0*/  IADD3 R40, P3, R40, R31.reuse, RZ ;  /* 0x0000001f28287210 */ /* 0x080fe40007f7e0ff */
[-C--:B------:R-:W-:Y:S02]  /*1b9c0*/  IADD3 R45, P5, R45, R31.reuse, RZ ;  /* 0x0000001f2d2d7210 */ /* 0x080fe40007fbe0ff */
[-C--:B------:R-:W-:Y:S02]  /*1b9d0*/  IADD3 R44, P2, R44, R31.reuse, RZ ;  /* 0x0000001f2c2c7210 */ /* 0x080fe40007f5e0ff */
[----:B------:R-:W-:Y:S01]  /*1b9e0*/  IADD3 R2, P1, R2, R31, RZ ;  /* 0x0000001f02027210 */ /* 0x000fe20007f3e0ff */
[----:B-1----:R-:W-:-:S05]  /*1b9f0*/  VIADD R23, R23, 0x1f ;  /* 0x0000001f17177836 */ /* 0x002fca0000000000 */
[----:B------:R-:W-:Y:S02]  /*1ba00*/  SHF.R.S32.HI R29, RZ, 0x1f, R23 ;  /* 0x0000001fff1d7819 */ /* 0x000fe40000011417 */
[----:B------:R-:W-:Y:S02]  /*1ba10*/  IADD3 R5, P0, R26, R31, RZ ;  /* 0x0000001f1a057210 */ /* 0x000fe40007f1e0ff */
[----:B------:R-:W-:Y:S01]  /*1ba20*/  LEA.HI R23, R29, R23, RZ, 0x5 ;  /* 0x000000171d177211 */ /* 0x000fe200078f28ff */
[----:B------:R-:W-:-:S03]  /*1ba30*/  IMAD.MOV.U32 R8, RZ, RZ, R6 ;  /* 0x000000ffff087224 */ /* 0x000fc600078e0006 */
[----:B------:R-:W-:Y:S01]  /*1ba40*/  SHF.R.S32.HI R23, RZ, 0x5, R23 ;  /* 0x00000005ff177819 */ /* 0x000fe20000011417 */
[----:B------:R-:W-:Y:S02]  /*1ba50*/  IMAD.MOV.U32 R6, RZ, RZ, R4 ;  /* 0x000000ffff067224 */ /* 0x000fe400078e0004 */
[----:B------:R-:W-:Y:S01]  /*1ba60*/  IMAD.X R4, R27, 0x1, R0, P0 ;  /* 0x000000011b047824 */ /* 0x000fe200000e0600 */
[----:B------:R-:W-:Y:S01]  /*1ba70*/  ISETP.NE.U32.AND P0, PT, R28, R23, PT ;  /* 0x000000171c00720c */ /* 0x000fe20003f05070 */
[----:B--2---:R-:W-:-:S15]  /*1ba80*/  HMMA.16816.F32.BF16 R16, R12, R58, R16 ;  /* 0x0000003a0c10723c */ /* 0x004fde0000041810 */
[----:B------:R-:W-:-:S08]  /*1ba90*/  NOP ;  /* 0x0000000000007918 */ /* 0x000fd00000000000 */
[----:B------:R-:W-:Y:S04]  /*1baa0*/  STL.64 [R1+0x210], R16 ;  /* 0x0002101001007387 */ /* 0x000fe80000100a00 */
[----:B------:R-:W-:Y:S04]  /*1bab0*/  STL.64 [R1+0x218], R18 ;  /* 0x0002181201007387 */ /* 0x000fe80000100a00 */
[----:B------:R-:W-:Y:S04]  /*1bac0*/  STL [R1+0x504], R28 ;  /* 0x0005041c01007387 */ /* 0x000fe80000100800 */
[----:B------:R1:W-:Y:S04]  /*1bad0*/  STL [R1+0x714], R60 ;  /* 0x0007143c01007387 */ /* 0x0003e80000100800 */
[----:B------:R-:W-:Y:S01]  /*1bae0*/  STL [R1+0x510], R41 ;  /* 0x0005102901007387 */ /* 0x000fe20000100800 */
[----:B------:R-:W-:-:S03]  /*1baf0*/  IMAD.MOV.U32 R12, RZ, RZ, R16 ;  /* 0x000000ffff0c7224 */ /* 0x000fc600078e0010 */
[----:B-1----:R-:W2:Y:S04]  /*1bb00*/  LDL.LU R60, [R1+0x6f4] ;  /* 0x0006f400013c7983 */ /* 0x002ea80000300800 */
[----:B------:R-:W-:Y:S04]  /*1bb10*/  STL [R1+0x71c], R40 ;  /* 0x00071c2801007387 */ /* 0x000fe80000100800 */
[----:B------:R-:W4:Y:S04]  /*1bb20*/  LDL.LU R58, [R1+0x718] ;  /* 0x00071800013a7983 */ /* 0x000f280000300800 */
[----:B------:R-:W-:Y:S01]  /*1bb30*/  STL [R1+0x70c], R45 ;  /* 0x00070c2d01007387 */ /* 0x000fe20000100800 */
[----:B------:R-:W-:-:S03]  /*1bb40*/  IMAD.MOV.U32 R14, RZ, RZ, R17 ;  /* 0x000000ffff0e7224 */ /* 0x000fc600078e0011 */
[----:B------:R-:W4:Y:S01]  /*1bb50*/  LDL.LU R59, [R1+0x6ec] ;  /* 0x0006ec00013b7983 */ /* 0x000f220000300800 */
[----:B------:R-:W-:-:S03]  /*1bb60*/  IMAD.MOV.U32 R13, RZ, RZ, R18 ;  /* 0x000000ffff0d7224 */ /* 0x000fc600078e0012 */
[----:B------:R-:W-:Y:S01]  /*1bb70*/  STL [R1+0x704], R44 ;  /* 0x0007042c01007387 */ /* 0x000fe20000100800 */
[----:B------:R-:W-:-:S03]  /*1bb80*/  IMAD.MOV.U32 R15, RZ, RZ, R19 ;  /* 0x000000ffff0f7224 */ /* 0x000fc600078e0013 */
[----:B------:R-:W4:Y:S04]  /*1bb90*/  LDL.LU R16, [R1+0x710] ;  /* 0x0007100001107983 */ /* 0x000f280000300800 */
        /* <DEDUP_REMOVED lines=16> */
[----:B---3--:R-:W-:-:S03]  /*1bca0*/  IMAD.X R3, R3, 0x1, R0, P4 ;  /* 0x0000000103037824 */ /* 0x008fc600020e0600 */
[----:B-1----:R-:W3:Y:S04]  /*1bcb0*/  LDL.LU R2, [R1+0x6d0] ;  /* 0x0006d00001027983 */ /* 0x002ee80000300800 */
[----:B------:R-:W3:Y:S04]  /*1bcc0*/  LDL.LU R27, [R1+0x6a4] ;  /* 0x0006a400011b7983 */ /* 0x000ee80000300800 */
[----:B------:R-:W3:Y:S04]  /*1bcd0*/  LDL.LU R23, [R1+0x6c8] ;  /* 0x0006c80001177983 */ /* 0x000ee80000300800 */
[----:B------:R-:W3:Y:S04]  /*1bce0*/  LDL.LU R29, [R1+0x69c] ;  /* 0x00069c00011d7983 */ /* 0x000ee80000300800 */
[----:B------:R1:W-:Y:S04]  /*1bcf0*/  STL [R1+0x50c], R3 ;  /* 0x00050c0301007387 */ /* 0x0003e80000100800 */
[----:B------:R-:W3:Y:S04]  /*1bd00*/  LDL.LU R28, [R1+0x6c0] ;  /* 0x0006c000011c7983 */ /* 0x000ee80000300800 */
[----:B------:R-:W3:Y:S04]  /*1bd10*/  LDL.LU R41, [R1+0x694] ;  /* 0x0006940001297983 */ /* 0x000ee80000300800 */
[----:B------:R-:W3:Y:S04]  /*1bd20*/  LDL.LU R40, [R1+0x6b8] ;  /* 0x0006b80001287983 */ /* 0x000ee80000300800 */
[----:B-1----:R-:W3:Y:S04]  /*1bd30*/  LDL.LU R3, [R1+0x68c] ;  /* 0x00068c0001037983 */ /* 0x002ee80000300800 */
[----:B------:R-:W3:Y:S04]  /*1bd40*/  LDL.LU R45, [R1+0x6b0] ;  /* 0x0006b000012d7983 */ /* 0x000ee80000300800 */
[----:B------:R-:W3:Y:S01]  /*1bd50*/  LDL.LU R44, [R1+0x684] ;  /* 0x00068400012c7983 */ /* 0x000ee20000300800 */
[----:B--2---:R-:W-:-:S05]  /*1bd60*/  IADD3 R60, P4, R60, R31, RZ ;  /* 0x0000001f3c3c7210 */ /* 0x004fca0007f9e0ff */
[----:B------:R1:W-:Y:S01]  /*1bd70*/  STL [R1+0x6f4], R60 ;  /* 0x0006f43c01007387 */ /* 0x0003e20000100800 */
[----:B----4-:R-:W-:-:S03]  /*1bd80*/  IMAD.X R58, R58, 0x1, R0, P3 ;  /* 0x000000013a3a7824 */ /* 0x010fc600018e0600 */
[----:B-1----:R-:W2:Y:S01]  /*1bd90*/  LDL.LU R60, [R1+0x6a8] ;  /* 0x0006a800013c7983 */ /* 0x002ea20000300800 */
[----:B------:R-:W-:-:S03]  /*1bda0*/  IADD3 R59, P3, R59, R31, RZ ;  /* 0x0000001f3b3b7210 */ /* 0x000fc60007f7e0ff */
[----:B------:R-:W-:Y:S01]  /*1bdb0*/  STL [R1+0x718], R58 ;  /* 0x0007183a01007387 */ /* 0x000fe20000100800 */
[----:B------:R-:W-:-:S03]  /*1bdc0*/  IMAD.X R16, R16, 0x1, R0, P6 ;  /* 0x0000000110107824 */ /* 0x000fc600030e0600 */
[----:B------:R-:W-:Y:S01]  /*1bdd0*/  STL [R1+0x6ec], R59 ;  /* 0x0006ec3b01007387 */ /* 0x000fe20000100800 */
        /* <DEDUP_REMOVED lines=28> */
[----:B---3--:R-:W-:Y:S01]  /*1bfa0*/  IMAD.X R2, R2, 0x1, R0, P2 ;  /* 0x0000000102027824 */ /* 0x008fe200010e0600 */
[----:B------:R-:W-:-:S04]  /*1bfb0*/  IADD3 R26, P5, R26, R31, RZ ;  /* 0x0000001f1a1a7210 */ /* 0x000fc80007fbe0ff */
[----:B------:R1:W-:Y:S01]  /*1bfc0*/  STL [R1+0x6d0], R2 ;  /* 0x0006d00201007387 */ /* 0x0003e20000100800 */
[----:B------:R-:W-:-:S03]  /*1bfd0*/  IADD3 R27, P2, R27, R31, RZ ;  /* 0x0000001f1b1b7210 */ /* 0x000fc60007f5e0ff */
[----:B------:R-:W-:Y:S01]  /*1bfe0*/  STL [R1+0x6d8], R30 ;  /* 0x0006d81e01007387 */ /* 0x000fe20000100800 */
[--C-:B------:R-:W-:Y:S01]  /*1bff0*/  IMAD.X R23, R23, 0x1, R0.reuse, P1 ;  /* 0x0000000117177824 */ /* 0x100fe200008e0600 */
[----:B------:R-:W-:Y:S02]  /*1c000*/  IADD3 R29, P1, R29, R31, RZ ;  /* 0x0000001f1d1d7210 */ /* 0x000fe40007f3e0ff */
[----:B-1----:R-:W3:Y:S04]  /*1c010*/  LDL.LU R2, [R1+0x67c] ;  /* 0x00067c0001027983 */ /* 0x002ee80000300800 */
[----:B------:R-:W-:Y:S01]  /*1c020*/  STL [R1+0x6ac], R26 ;  /* 0x0006ac1a01007387 */ /* 0x000fe20000100800 */
[----:B------:R-:W-:-:S03]  /*1c030*/  IMAD.X R28, R28, 0x1, R0, P4 ;  /* 0x000000011c1c7824 */ /* 0x000fc600020e0600 */
[----:B------:R-:W-:Y:S01]  /*1c040*/  STL [R1+0x6a4], R27 ;  /* 0x0006a41b01007387 */ /* 0x000fe20000100800 */
[-C--:B------:R-:W-:Y:S01]  /*1c050*/  IADD3 R41, P4, R41, R31.reuse, RZ ;  /* 0x0000001f29297210 */ /* 0x080fe20007f9e0ff */
[----:B------:R-:W-:Y:S02]  /*1c060*/  IMAD.X R40, R40, 0x1, R0, P3 ;  /* 0x0000000128287824 */ /* 0x000fe400018e0600 */
[----:B------:R-:W-:Y:S01]  /*1c070*/  STL [R1+0x6c8], R23 ;  /* 0x0006c81701007387 */ /* 0x000fe20000100800 */
[----:B------:R-:W-:-:S03]  /*1c080*/  IADD3 R3, P3, R3, R31, RZ ;  /* 0x0000001f03037210 */ /* 0x000fc60007f7e0ff */
[----:B------:R-:W-:Y:S04]  /*1c090*/  STL [R1+0x69c], R29 ;  /* 0x00069c1d01007387 */ /* 0x000fe80000100800 */
[----:B------:R-:W-:Y:S04]  /*1c0a0*/  STL [R1+0x6c0], R28 ;  /* 0x0006c01c01007387 */ /* 0x000fe80000100800 */
[----:B------:R1:W-:Y:S04]  /*1c0b0*/  STL [R1+0x68c], R3 ;  /* 0x00068c0301007387 */ /* 0x0003e80000100800 */
[----:B------:R-:W-:Y:S04]  /*1c0c0*/  STL [R1+0x694], R41 ;  /* 0x0006942901007387 */ /* 0x000fe80000100800 */
[----:B-1----:R-:W4:Y:S01]  /*1c0d0*/  LDL.LU R3, [R1+0x6a0] ;  /* 0x0006a00001037983 */ /* 0x002f220000300800 */
[----:B------:R-:W-:Y:S01]  /*1c0e0*/  IMAD.X R45, R45, 0x1, R0, P6 ;  /* 0x000000012d2d7824 */ /* 0x000fe200030e0600 */
[----:B------:R-:W-:-:S02]  /*1c0f0*/  IADD3 R44, P6, R44, R31, RZ ;  /* 0x0000001f2c2c7210 */ /* 0x000fc40007fde0ff */
[----:B------:R-:W-:Y:S04]  /*1c100*/  STL [R1+0x6b8], R40 ;  /* 0x0006b82801007387 */ /* 0x000fe80000100800 */
[----:B------:R-:W4:Y:S04]  /*1c110*/  LDL.LU R58, [R1+0x674] ;  /* 0x00067400013a7983 */ /* 0x000f280000300800 */
[----:B------:R-:W-:Y:S04]  /*1c120*/  STL [R1+0x6b0], R45 ;  /* 0x0006b02d01007387 */ /* 0x000fe80000100800 */
[----:B------:R-:W4:Y:S04]  /*1c130*/  LDL.LU R59, [R1+0x698] ;  /* 0x00069800013b7983 */ /* 0x000f280000300800 */
[----:B------:R-:W-:Y:S04]  /*1c140*/  STL [R1+0x684], R44 ;  /* 0x0006842c01007387 */ /* 0x000fe80000100800 */
[----:B------:R-:W4:Y:S01]  /*1c150*/  LDL.LU R16, [R1+0x66c] ;  /* 0x00066c0001107983 */ /* 0x000f220000300800 */
[----:B--2---:R-:W-:-:S05]  /*1c160*/  IMAD.X R60, R60, 0x1, R0, P5 ;  /* 0x000000013c3c7824 */ /* 0x004fca00028e0600 */
[----:B------:R1:W-:Y:S04]  /*1c170*/  STL [R1+0x6a8], R60 ;  /* 0x0006a83c01007387 */ /* 0x0003e80000100800 */
        /* <DEDUP_REMOVED lines=15> */
[----:B-1----:R-:W2:Y:S04]  /*1c270*/  LDL.LU R60, [R1+0x62c] ;  /* 0x00062c00013c7983 */ /* 0x002ea80000300800 */
[----:B------:R-:W2:Y:S04]  /*1c280*/  LDL.LU R27, [R1+0x650] ;  /* 0x00065000011b7983 */ /* 0x000ea80000300800 */
[----:B------:R-:W2:Y:S04]  /*1c290*/  LDL.LU R23, [R1+0x624] ;  /* 0x0006240001177983 */ /* 0x000ea80000300800 */
[----:B------:R-:W2:Y:S01]  /*1c2a0*/  LDL.LU R29, [R1+0x648] ;  /* 0x00064800011d7983 */ /* 0x000ea20000300800 */
[----:B---3--:R-:W-:-:S05]  /*1c2b0*/  IADD3 R2, P5, R2, R31, RZ ;  /* 0x0000001f02027210 */ /* 0x008fca0007fbe0ff */
[----:B------:R1:W-:Y:S04]  /*1c2c0*/  STL [R1+0x67c], R2 ;  /* 0x00067c0201007387 */ /* 0x0003e80000100800 */
[----:B------:R-:W3:Y:S04]  /*1c2d0*/  LDL.LU R28, [R1+0x61c] ;  /* 0x00061c00011c7983 */ /* 0x000ee80000300800 */
[----:B------:R-:W3:Y:S04]  /*1c2e0*/  LDL.LU R41, [R1+0x640] ;  /* 0x0006400001297983 */ /* 0x000ee80000300800 */
[----:B------:R-:W3:Y:S04]  /*1c2f0*/  LDL.LU R40, [R1+0x614] ;  /* 0x0006140001287983 */ /* 0x000ee80000300800 */
[----:B-1----:R-:W3:Y:S04]  /*1c300*/  LDL.LU R2, [R1+0x638] ;  /* 0x0006380001027983 */ /* 0x002ee80000300800 */
[----:B------:R-:W3:Y:S04]  /*1c310*/  LDL.LU R45, [R1+0x60c] ;  /* 0x00060c00012d7983 */ /* 0x000ee80000300800 */
[----:B------:R-:W3:Y:S01]  /*1c320*/  LDL.LU R44, [R1+0x630] ;  /* 0x00063000012c7983 */ /* 0x000ee20000300800 */
[----:B----4-:R-:W-:-:S05]  /*1c330*/  IMAD.X R3, R3, 0x1, R0, P2 ;  /* 0x0000000103037824 */ /* 0x010fca00010e0600 */
[----:B------:R1:W-:Y:S04]  /*1c340*/  STL [R1+0x6a0], R3 ;  /* 0x0006a00301007387 */ /* 0x0003e80000100800 */
[----:B-1----:R-:W4:Y:S01]  /*1c350*/  LDL.LU R3, [R1+0x604] ;  /* 0x0006040001037983 */ /* 0x002f220000300800 */
[----:B------:R-:W-:Y:S01]  /*1c360*/  IADD3 R58, P2, R58, R31, RZ ;  /* 0x0000001f3a3a7210 */ /* 0x000fe20007f5e0ff */
[----:B------:R-:W-:-:S04]  /*1c370*/  IMAD.X R59, R59, 0x1, R0, P1 ;  /* 0x000000013b3b7824 */ /* 0x000fc800008e0600 */
[----:B------:R-:W-:Y:S01]  /*1c380*/  STL [R1+0x674], R58 ;  /* 0x0006743a01007387 */ /* 0x000fe20000100800 */
[----:B------:R-:W-:-:S03]  /*1c390*/  IADD3 R16, P1, R16, R31, RZ ;  /* 0x0000001f10107210 */ /* 0x000fc60007f3e0ff */
[----:B------:R-:W-:Y:S04]  /*1c3a0*/  STL [R1+0x698], R59 ;  /* 0x0006983b01007387 */ /* 0x000fe80000100800 */
[----:B------:R-:W-:Y:S01]  /*1c3b0*/  STL [R1+0x66c], R16 ;  /* 0x00066c1001007387 */ /* 0x000fe20000100800 */
[----:B--2---:R-:W-:Y:S01]  /*1c3c0*/  IMAD.X R17, R17, 0x1, R0, P4 ;  /* 0x0000000111117824 */ /* 0x004fe200020e0600 */
[----:B------:R-:W-:-:S04]  /*1c3d0*/  IADD3 R18, P4, R18, R31, RZ ;  /* 0x0000001f12127210 */ /* 0x000fc80007f9e0ff */
        /* <DEDUP_REMOVED lines=23> */
[-C--:B------:R-:W-:Y:S01]  /*1c550*/  IADD3 R30, P4, R30, R31.reuse, RZ ;  /* 0x0000001f1e1e7210 */ /* 0x080fe20007f9e0ff */
[--C-:B------:R-:W-:Y:S01]  /*1c560*/  IMAD.X R26, R26, 0x1, R0.reuse, P3 ;  /* 0x000000011a1a7824 */ /* 0x100fe200018e0600 */
[----:B------:R-:W-:Y:S01]  /*1c570*/  IADD3 R60, P3, R60, R31, RZ ;  /* 0x0000001f3c3c7210 */ /* 0x000fe20007f7e0ff */
[----:B------:R-:W-:Y:S04]  /*1c580*/  STL [R1+0x660], R35 ;  /* 0x0006602301007387 */ /* 0x000fe80000100800 */
[----:B------:R1:W-:Y:S01]  /*1c590*/  STL [R1+0x62c], R60 ;  /* 0x00062c3c01007387 */ /* 0x0003e20000100800 */
[----:B------:R-:W-:-:S03]  /*1c5a0*/  IMAD.X R27, R27, 0x1, R0, P6 ;  /* 0x000000011b1b7824 */ /* 0x000fc600030e0600 */
[----:B------:R-:W-:Y:S01]  /*1c5b0*/  STL [R1+0x634], R30 ;  /* 0x0006341e01007387 */ /* 0x000fe20000100800 */
[-C--:B------:R-:W-:Y:S01]  /*1c5c0*/  IADD3 R23, P6, R23, R31.reuse, RZ ;  /* 0x0000001f17177210 */ /* 0x080fe20007fde0ff */
[----:B------:R-:W-:Y:S02]  /*1c5d0*/  IMAD.X R29, R29, 0x1, R0, P5 ;  /* 0x000000011d1d7824 */ /* 0x000fe400028e0600 */
[----:B-1----:R-:W2:Y:S04]  /*1c5e0*/  LDL.LU R60, [R1+0x628] ;  /* 0x00062800013c7983 */ /* 0x002ea80000300800 */
[----:B------:R-:W-:Y:S04]  /*1c5f0*/  STL [R1+0x658], R26 ;  /* 0x0006581a01007387 */ /* 0x000fe80000100800 */
[----:B------:R-:W-:Y:S04]  /*1c600*/  STL [R1+0x650], R27 ;  /* 0x0006501b01007387 */ /* 0x000fe80000100800 */
[----:B------:R-:W-:Y:S01]  /*1c610*/  STL [R1+0x624], R23 ;  /* 0x0006241701007387 */ /* 0x000fe20000100800 */
[----:B---3--:R-:W-:-:S03]  /*1c620*/  IADD3 R28, P5, R28, R31, RZ ;  /* 0x0000001f1c1c7210 */ /* 0x008fc60007fbe0ff */
[----:B------:R-:W-:Y:S01]  /*1c630*/  STL [R1+0x648], R29 ;  /* 0x0006481d01007387 */ /* 0x000fe20000100800 */
[----:B------:R-:W-:-:S03]  /*1c640*/  IMAD.X R41, R41, 0x1, R0, P2 ;  /* 0x0000000129297824 */ /* 0x000fc600010e0600 */
[----:B------:R-:W-:Y:S01]  /*1c650*/  STL [R1+0x61c], R28 ;  /* 0x00061c1c01007387 */ /* 0x000fe20000100800 */
[-C--:B------:R-:W-:Y:S01]  /*1c660*/  IADD3 R40, P2, R40, R31.reuse, RZ ;  /* 0x0000001f28287210 */ /* 0x080fe20007f5e0ff */
[----:B------:R-:W-:Y:S01]  /*1c670*/  IMAD.X R2, R2, 0x1, R0, P1 ;  /* 0x0000000102027824 */ /* 0x000fe200008e0600 */
[----:B------:R-:W-:-:S04]  /*1c680*/  IADD3 R45, P1, R45, R31, RZ ;  /* 0x0000001f2d2d7210 */ /* 0x000fc80007f3e0ff */
[----:B------:R1:W-:Y:S01]  /*1c690*/  STL [R1+0x638], R2 ;  /* 0x0006380201007387 */ /* 0x0003e20000100800 */
[----:B------:R-:W-:-:S03]  /*1c6a0*/  IMAD.X R44, R44, 0x1, R0, P4 ;  /* 0x000000012c2c7824 */ /* 0x000fc600020e0600 */
[----:B------:R-:W-:Y:S04]  /*1c6b0*/  STL [R1+0x640], R41 ;  /* 0x0006402901007387 */ /* 0x000fe80000100800 */
[----:B-1----:R-:W3:Y:S04]  /*1c6c0*/  LDL.LU R2, [R1+0x5fc] ;  /* 0x0005fc0001027983 */ /* 0x002ee80000300800 */
[----:B------:R-:W-:Y:S04]  /*1c6d0*/  STL [R1+0x614], R40 ;  /* 0x0006142801007387 */ /* 0x000fe80000100800 */
[----:B------:R-:W3:Y:S04]  /*1c6e0*/  LDL.LU R58, [R1+0x620] ;  /* 0x00062000013a7983 */ /* 0x000ee80000300800 */
[----:B------:R-:W-:Y:S01]  /*1c6f0*/  STL [R1+0x60c], R45 ;  /* 0x00060c2d01007387 */ /* 0x000fe20000100800 */
[----:B----4-:R-:W-:-:S03]  /*1c700*/  IADD3 R3, P4, R3, R31, RZ ;  /* 0x0000001f03037210 */ /* 0x010fc60007f9e0ff */
[----:B------:R-:W4:Y:S04]  /*1c710*/  LDL.LU R59, [R1+0x5f4] ;  /* 0x0005f400013b7983 */ /* 0x000f280000300800 */
[----:B------:R-:W-:Y:S04]  /*1c720*/  STL [R1+0x630], R44 ;  /* 0x0006302c01007387 */ /* 0x000fe80000100800 */
        /* <DEDUP_REMOVED lines=19> */
[----:B------:R-:W4:Y:S04]  /*1c860*/  LDL.LU R23, [R1+0x5d0] ;  /* 0x0005d00001177983 */ /* 0x000f280000300800 */
[----:B------:R-:W4:Y:S01]  /*1c870*/  LDL.LU R29, [R1+0x5a4] ;  /* 0x0005a400011d7983 */ /* 0x000f220000300800 */
[----:B--2---:R-:W-:-:S05]  /*1c880*/  IMAD.X R60, R60, 0x1, R0, P3 ;  /* 0x000000013c3c7824 */ /* 0x004fca00018e0600 */
[----:B------:R1:W-:Y:S04]  /*1c890*/  STL [R1+0x628], R60 ;  /* 0x0006283c01007387 */ /* 0x0003e80000100800 */
[----:B------:R-:W2:Y:S04]  /*1c8a0*/  LDL.LU R28, [R1+0x5c8] ;  /* 0x0005c800011c7983 */ /* 0x000ea80000300800 */
[----:B------:R-:W2:Y:S04]  /*1c8b0*/  LDL.LU R41, [R1+0x59c] ;  /* 0x00059c0001297983 */ /* 0x000ea80000300800 */
[----:B------:R-:W2:Y:S04]  /*1c8c0*/  LDL.LU R40, [R1+0x5c0] ;  /* 0x0005c00001287983 */ /* 0x000ea80000300800 */
[----:B-1----:R-:W2:Y:S04]  /*1c8d0*/  LDL.LU R60, [R1+0x594] ;  /* 0x00059400013c7983 */ /* 0x002ea80000300800 */
[----:B------:R-:W2:Y:S04]  /*1c8e0*/  LDL.LU R45, [R1+0x5b8] ;  /* 0x0005b800012d7983 */ /* 0x000ea80000300800 */
[----:B------:R-:W2:Y:S01]  /*1c8f0*/  LDL.LU R44, [R1+0x58c] ;  /* 0x00058c00012c7983 */ /* 0x000ea20000300800 */
[----:B---3--:R-:W-:-:S05]  /*1c900*/  IADD3 R2, P3, R2, R31, RZ ;  /* 0x0000001f02027210 */ /* 0x008fca0007f7e0ff */
[----:B------:R1:W-:Y:S01]  /*1c910*/  STL [R1+0x5fc], R2 ;  /* 0x0005fc0201007387 */ /* 0x0003e20000100800 */
[----:B------:R-:W-:-:S03]  /*1c920*/  IMAD.X R58, R58, 0x1, R0, P6 ;  /* 0x000000013a3a7824 */ /* 0x000fc600030e0600 */
[----:B-1----:R-:W3:Y:S01]  /*1c930*/  LDL.LU R2, [R1+0x5b0] ;  /* 0x0005b00001027983 */ /* 0x002ee20000300800 */
[----:B----4-:R-:W-:-:S03]  /*1c940*/  IADD3 R59, P6, R59, R31, RZ ;  /* 0x0000001f3b3b7210 */ /* 0x010fc60007fde0ff */
        /* <DEDUP_REMOVED lines=31> */
[----:B------:R-:W-:-:S05]  /*1cb40*/  IMAD.X R3, R3, 0x1, R0, P1 ;  /* 0x0000000103037824 */ /* 0x000fca00008e0600 */
[----:B------:R1:W-:Y:S04]  /*1cb50*/  STL [R1+0x5d8], R3 ;  /* 0x0005d80301007387 */ /* 0x0003e80000100800 */
[----:B------:R-:W-:Y:S04]  /*1cb60*/  STL [R1+0x5e0], R30 ;  /* 0x0005e01e01007387 */ /* 0x000fe80000100800 */
[----:B-1----:R-:W4:Y:S01]  /*1cb70*/  LDL.LU R3, [R1+0x584] ;  /* 0x0005840001037983 */ /* 0x002f220000300800 */
[-C--:B------:R-:W-:Y:S01]  /*1cb80*/  IADD3 R26, P2, R26, R31.reuse, RZ ;  /* 0x0000001f1a1a7210 */ /* 0x080fe20007f5e0ff */
[----:B------:R-:W-:Y:S01]  /*1cb90*/  IMAD.X R23, R23, 0x1, R0, P4 ;  /* 0x0000000117177824 */ /* 0x000fe200020e0600 */
[----:B------:R-:W-:-:S02]  /*1cba0*/  IADD3 R27, P1, R27, R31, RZ ;  /* 0x0000001f1b1b7210 */ /* 0x000fc40007f3e0ff */
[-C--:B------:R-:W-:Y:S01]  /*1cbb0*/  IADD3 R29, P4, R29, R31.reuse, RZ ;  /* 0x0000001f1d1d7210 */ /* 0x080fe20007f9e0ff */
[----:B------:R-:W-:Y:S04]  /*1cbc0*/  STL [R1+0x5b4], R26 ;  /* 0x0005b41a01007387 */ /* 0x000fe80000100800 */
[----:B------:R-:W-:Y:S04]  /*1cbd0*/  STL [R1+0x5ac], R27 ;  /* 0x0005ac1b01007387 */ /* 0x000fe80000100800 */
[----:B------:R-:W-:Y:S04]  /*1cbe0*/  STL [R1+0x5d0], R23 ;  /* 0x0005d01701007387 */ /* 0x000fe80000100800 */
[----:B------:R-:W-:Y:S01]  /*1cbf0*/  STL [R1+0x5a4], R29 ;  /* 0x0005a41d01007387 */ /* 0x000fe20000100800 */
[--C-:B--2---:R-:W-:Y:S01]  /*1cc00*/  IMAD.X R28, R28, 0x1, R0.reuse, P3 ;  /* 0x000000011c1c7824 */ /* 0x104fe200018e0600 */
[-C--:B------:R-:W-:Y:S01]  /*1cc10*/  IADD3 R41, P3, R41, R31.reuse, RZ ;  /* 0x0000001f29297210 */ /* 0x080fe20007f7e0ff */
[----:B------:R-:W-:Y:S01]  /*1cc20*/  IMAD.X R40, R40, 0x1, R0, P6 ;  /* 0x0000000128287824 */ /* 0x000fe200030e0600 */
[----:B------:R-:W-:-:S02]  /*1cc30*/  IADD3 R60, P6, R60, R31, RZ ;  /* 0x0000001f3c3c7210 */ /* 0x000fc40007fde0ff */
[----:B------:R-:W-:Y:S01]  /*1cc40*/  STL [R1+0x5c8], R28 ;  /* 0x0005c81c01007387 */ /* 0x000fe20000100800 */
[----:B------:R-:W-:-:S03]  /*1cc50*/  IMAD.X R45, R45, 0x1, R0, P5 ;  /* 0x000000012d2d7824 */ /* 0x000fc600028e0600 */
[----:B------:R1:W-:Y:S01]  /*1cc60*/  STL [R1+0x594], R60 ;  /* 0x0005943c01007387 */ /* 0x0003e20000100800 */
[----:B------:R-:W-:-:S03]  /*1cc70*/  IADD3 R44, P5, R44, R31, RZ ;  /* 0x0000001f2c2c7210 */ /* 0x000fc60007fbe0ff */
[----:B------:R-:W-:Y:S04]  /*1cc80*/  STL [R1+0x59c], R41 ;  /* 0x00059c2901007387 */ /* 0x000fe80000100800 */
[----:B-1----:R-:W2:Y:S04]  /*1cc90*/  LDL.LU R60, [R1+0x5a8] ;  /* 0x0005a800013c7983 */ /* 0x002ea80000300800 */
[----:B------:R-:W-:Y:S04]  /*1cca0*/  STL [R1+0x5c0], R40 ;  /* 0x0005c02801007387 */ /* 0x000fe80000100800 */
[----:B------:R-:W2:Y:S04]  /*1ccb0*/  LDL.LU R28, [R1+0x57c] ;  /* 0x00057c00011c7983 */ /* 0x000ea80000300800 */
[----:B------:R-:W-:Y:S04]  /*1ccc0*/  STL [R1+0x5b8], R45 ;  /* 0x0005b82d01007387 */ /* 0x000fe80000100800 */
[----:B------:R-:W2:Y:S04]  /*1ccd0*/  LDL.LU R58, [R1+0x5a0] ;  /* 0x0005a000013a7983 */ /* 0x000ea80000300800 */
[----:B------:R-:W-:Y:S01]  /*1cce0*/  STL [R1+0x58c], R44 ;  /* 0x00058c2c01007387 */ /* 0x000fe20000100800 */
[----:B---3--:R-:W-:-:S03]  /*1ccf0*/  IMAD.X R2, R2, 0x1, R0, P2 ;  /* 0x0000000102027824 */ /* 0x008fc600010e0600 */
[----:B------:R-:W3:Y:S04]  /*1cd00*/  LDL.LU R59, [R1+0x574] ;  /* 0x00057400013b7983 */ /* 0x000ee80000300800 */
        /* <DEDUP_REMOVED lines=16> */
[----:B-1----:R-:W3:Y:S04]  /*1ce10*/  LDL.LU R2, [R1+0x534] ;  /* 0x0005340001027983 */ /* 0x002ee80000300800 */
[----:B------:R-:W3:Y:S04]  /*1ce20*/  LDL.LU R26, [R1+0x558] ;  /* 0x00055800011a7983 */ /* 0x000ee80000300800 */
[----:B------:R-:W3:Y:S04]  /*1ce30*/  LDL.LU R27, [R1+0xb00] ;  /* 0x000b0000011b7983 */ /* 0x000ee80000300800 */
[----:B------:R-:W3:Y:S01]  /*1ce40*/  LDL.LU R23, [R1+0x550] ;  /* 0x0005500001177983 */ /* 0x000ee20000300800 */
[----:B----4-:R-:W-:-:S05]  /*1ce50*/  IADD3 R3, P2, R3, R31, RZ ;  /* 0x0000001f03037210 */ /* 0x010fca0007f5e0ff */
[----:B------:R1:W-:Y:S04]  /*1ce60*/  STL [R1+0x584], R3 ;  /* 0x0005840301007387 */ /* 0x0003e80000100800 */
[----:B------:R-:W4:Y:S04]  /*1ce70*/  LDL.LU R29, [R1+0x52c] ;  /* 0x00052c00011d7983 */ /* 0x000f280000300800 */
[----:B------:R-:W4:Y:S04]  /*1ce80*/  LDL.LU R41, [R1+0x548] ;  /* 0x0005480001297983 */ /* 0x000f280000300800 */
[----:B------:R-:W4:Y:S04]  /*1ce90*/  LDL.LU R40, [R1+0xaf8] ;  /* 0x000af80001287983 */ /* 0x000f280000300800 */
[----:B-1----:R-:W4:Y:S04]  /*1cea0*/  LDL.LU R3, [R1+0x540] ;  /* 0x0005400001037983 */ /* 0x002f280000300800 */
[----:B------:R-:W4:Y:S04]  /*1ceb0*/  LDL.LU R45, [R1+0xaf4] ;  /* 0x000af400012d7983 */ /* 0x000f280000300800 */
[----:B------:R-:W4:Y:S01]  /*1cec0*/  LDL.LU R44, [R1+0x538] ;  /* 0x00053800012c7983 */ /* 0x000f220000300800 */
[----:B--2---:R-:W-:-:S05]  /*1ced0*/  IMAD.X R60, R60, 0x1, R0, P1 ;  /* 0x000000013c3c7824 */ /* 0x004fca00008e0600 */
[----:B------:R1:W-:Y:S01]  /*1cee0*/  STL [R1+0x5a8], R60 ;  /* 0x0005a83c01007387 */ /* 0x0003e20000100800 */
[----:B------:R-:W-:-:S03]  /*1cef0*/  IADD3 R28, P1, R28, R31, RZ ;  /* 0x0000001f1c1c7210 */ /* 0x000fc60007f3e0ff */
[----:B-1----:R-:W2:Y:S01]  /*1cf00*/  LDL.LU R60, [R1+0xaf0] ;  /* 0x000af000013c7983 */ /* 0x002ea20000300800 */
[----:B------:R-:W-:-:S03]  /*1cf10*/  IMAD.X R58, R58, 0x1, R0, P4 ;  /* 0x000000013a3a7824 */ /* 0x000fc600020e0600 */
[----:B------:R1:W-:Y:S01]  /*1cf20*/  STL [R1+0x57c], R28 ;  /* 0x00057c1c01007387 */ /* 0x0003e20000100800 */
[----:B---3--:R-:W-:-:S03]  /*1cf30*/  IADD3 R59, P4, R59, R31, RZ ;  /* 0x0000001f3b3b7210 */ /* 0x008fc60007f9e0ff */
[----:B-1----:R0:W5:Y:S01]  /*1cf40*/  LDL.LU R28, [R1+0xb4c] ;  /* 0x000b4c00011c7983 */ /* 0x0021620000300800 */
        /* <DEDUP_REMOVED lines=31> */
[----:B------:R1:W-:Y:S01]  /*1d140*/  STL [R1+0x534], R2 ;  /* 0x0005340201007387 */ /* 0x0003e20000100800 */
[----:B------:R-:W-:-:S03]  /*1d150*/  IMAD.X R26, R26, 0x1, R0, P5 ;  /* 0x000000011a1a7824 */ /* 0x000fc600028e0600 */
[----:B------:R-:W-:Y:S01]  /*1d160*/  STL [R1+0x53c], R35 ;  /* 0x00053c2301007387 */ /* 0x000fe20000100800 */
[----:B------:R-:W-:Y:S01]  /*1d170*/  IADD3 R27, P5, R27, UR7, RZ ;  /* 0x000000071b1b7c10 */ /* 0x000fe2000ffbe0ff */
[----:B------:R-:W-:Y:S02]  /*1d180*/  IMAD.X R23, R23, 0x1, R0, P2 ;  /* 0x0000000117177824 */ /* 0x000fe400010e0600 */
[----:B-1----:R-:W3:Y:S04]  /*1d190*/  LDL.LU R2, [R1+0x530] ;  /* 0x0005300001027983 */ /* 0x002ee80000300800 */
[----:B------:R-:W-:Y:S04]  /*1d1a0*/  STL [R1+0x560], R30 ;  /* 0x0005601e01007387 */ /* 0x000fe80000100800 */
[----:B------:R-:W-:Y:S04]  /*1d1b0*/  STL [R1+0x558], R26 ;  /* 0x0005581a01007387 */ /* 0x000fe80000100800 */
[----:B------:R-:W-:Y:S01]  /*1d1c0*/  STL [R1+0xb00], R27 ;  /* 0x000b001b01007387 */ /* 0x000fe20000100800 */
[----:B----4-:R-:W-:-:S03]  /*1d1d0*/  IADD3 R29, P2, R29, UR7, RZ ;  /* 0x000000071d1d7c10 */ /* 0x010fc6000ff5e0ff */
[----:B------:R-:W-:Y:S01]  /*1d1e0*/  STL [R1+0x550], R23 ;  /* 0x0005501701007387 */ /* 0x000fe20000100800 */
[----:B------:R-:W-:-:S03]  /*1d1f0*/  IMAD.X R41, R41, 0x1, R0, P1 ;  /* 0x0000000129297824 */ /* 0x000fc600008e0600 */
[----:B------:R-:W-:Y:S01]  /*1d200*/  STL [R1+0x52c], R29 ;  /* 0x00052c1d01007387 */ /* 0x000fe20000100800 */
[----:B------:R-:W-:-:S05]  /*1d210*/  IMAD.X R3, R3, 0x1, R0, P4 ;  /* 0x0000000103037824 */ /* 0x000fca00020e0600 */
[----:B------:R1:W-:Y:S04]  /*1d220*/  STL [R1+0x540], R3 ;  /* 0x0005400301007387 */ /* 0x0003e80000100800 */
[----:B------:R-:W-:Y:S04]  /*1d230*/  STL [R1+0x548], R41 ;  /* 0x0005482901007387 */ /* 0x000fe80000100800 */
[----:B-1----:R-:W4:Y:S01]  /*1d240*/  LDL.LU R3, [R1+0xaec] ;  /* 0x000aec0001037983 */ /* 0x002f220000300800 */
[----:B------:R-:W-:Y:S02]  /*1d250*/  IADD3 R40, P1, R40, UR7, RZ ;  /* 0x0000000728287c10 */ /* 0x000fe4000ff3e0ff */
[----:B------:R-:W-:Y:S01]  /*1d260*/  IADD3 R45, P4, R45, UR7, RZ ;  /* 0x000000072d2d7c10 */ /* 0x000fe2000ff9e0ff */
[----:B------:R-:W-:-:S02]  /*1d270*/  IMAD.X R44, R44, 0x1, R0, P3 ;  /* 0x000000012c2c7824 */ /* 0x000fc400018e0600 */
[----:B------:R-:W-:Y:S04]  /*1d280*/  STL [R1+0xaf8], R40 ;  /* 0x000af82801007387 */ /* 0x000fe80000100800 */
[----:B------:R-:W4:Y:S04]  /*1d290*/  LDL.LU R58, [R1+0xafc] ;  /* 0x000afc00013a7983 */ /* 0x000f280000300800 */
[----:B------:R-:W-:Y:S04]  /*1d2a0*/  STL [R1+0xaf4], R45 ;  /* 0x000af42d01007387 */ /* 0x000fe80000100800 */
[----:B------:R-:W4:Y:S04]  /*1d2b0*/  LDL.LU R59, [R1+0xae8] ;  /* 0x000ae800013b7983 */ /* 0x000f280000300800 */
[----:B------:R-:W-:Y:S04]  /*1d2c0*/  STL [R1+0x538], R44 ;  /* 0x0005382c01007387 */ /* 0x000fe80000100800 */
[----:B------:R-:W4:Y:S01]  /*1d2d0*/  LDL.LU R16, [R1+0x528] ;  /* 0x0005280001107983 */ /* 0x000f220000300800 */
[----:B--2---:R-:W-:-:S05]  /*1d2e0*/  IADD3 R60, P3, R60, UR7, RZ ;  /* 0x000000073c3c7c10 */ /* 0x004fca000ff7e0ff */
        /* <DEDUP_REMOVED lines=20> */
[----:B---3--:R-:W-:-:S05]  /*1d430*/  IMAD.X R2, R2, 0x1, R0, P6 ;  /* 0x0000000102027824 */ /* 0x008fca00030e0600 */
[----:B------:R1:W-:Y:S04]  /*1d440*/  STL [R1+0x530], R2 ;  /* 0x0005300201007387 */ /* 0x0003e80000100800 */
[----:B------:R-:W3:Y:S04]  /*1d450*/  LDL.LU R29, [R1+0xac0] ;  /* 0x000ac000011d7983 */ /* 0x000ee80000300800 */
[----:B------:R-:W3:Y:S04]  /*1d460*/  LDL.LU R41, [R1+0xa94] ;  /* 0x000a940001297983 */ /* 0x000ee80000300800 */
[----:B------:R-:W3:Y:S04]  /*1d470*/  LDL.LU R40, [R1+0xab8] ;  /* 0x000ab80001287983 */ /* 0x000ee80000300800 */
[----:B-1----:R-:W3:Y:S04]  /*1d480*/  LDL.LU R2, [R1+0xa8c] ;  /* 0x000a8c0001027983 */ /* 0x002ee80000300800 */
[----:B------:R-:W3:Y:S04]  /*1d490*/  LDL.LU R45, [R1+0xab0] ;  /* 0x000ab000012d7983 */ /* 0x000ee80000300800 */
[----:B------:R-:W3:Y:S01]  /*1d4a0*/  LDL.LU R44, [R1+0xa84] ;  /* 0x000a8400012c7983 */ /* 0x000ee20000300800 */
[----:B----4-:R-:W-:-:S05]  /*1d4b0*/  IADD3 R3, P6, R3, UR7, RZ ;  /* 0x0000000703037c10 */ /* 0x010fca000ffde0ff */
[----:B------:R1:W-:Y:S04]  /*1d4c0*/  STL [R1+0xaec], R3 ;  /* 0x000aec0301007387 */ /* 0x0003e80000100800 */
[----:B-1----:R-:W4:Y:S01]  /*1d4d0*/  LDL.LU R3, [R1+0xaa8] ;  /* 0x000aa80001037983 */ /* 0x002f220000300800 */
[----:B------:R-:W-:Y:S02]  /*1d4e0*/  IADD3.X R58, R58, UR6, RZ, P5, !PT ;  /* 0x000000063a3a7c10 */ /* 0x000fe4000affe4ff */
[----:B------:R-:W-:-:S03]  /*1d4f0*/  IADD3 R59, P5, R59, UR7, RZ ;  /* 0x000000073b3b7c10 */ /* 0x000fc6000ffbe0ff */
[----:B------:R-:W-:Y:S01]  /*1d500*/  STL [R1+0xafc], R58 ;  /* 0x000afc3a01007387 */ /* 0x000fe20000100800 */
[----:B------:R-:W-:-:S03]  /*1d510*/  IADD3.X R16, R16, UR6, RZ, P2, !PT ;  /* 0x0000000610107c10 */ /* 0x000fc600097fe4ff */
[----:B------:R-:W-:Y:S04]  /*1d520*/  STL [R1+0xae8], R59 ;  /* 0x000ae83b01007387 */ /* 0x000fe80000100800 */
[----:B------:R-:W-:Y:S01]  /*1d530*/  STL [R1+0x528], R16 ;  /* 0x0005281001007387 */ /* 0x000fe20000100800 */
[----:B--2---:R-:W-:Y:S02]  /*1d540*/  IADD3 R17, P2, R17, UR7, RZ ;  /* 0x0000000711117c10 */ /* 0x004fe4000ff5e0ff */
[----:B------:R-:W-:-:S03]  /*1d550*/  IADD3.X R18, R18, UR6, RZ, P1, !PT ;  /* 0x0000000612127c10 */ /* 0x000fc60008ffe4ff */
[----:B------:R-:W-:Y:S01]  /*1d560*/  STL [R1+0xae4], R17 ;  /* 0x000ae41101007387 */ /* 0x000fe20000100800 */
[----:B------:R-:W-:-:S03]  /*1d570*/  IADD3 R19, P1, R19, UR7, RZ ;  /* 0x0000000713137c10 */ /* 0x000fc6000ff3e0ff */
[----:B------:R-:W-:Y:S01]  /*1d580*/  STL [R1+0x524], R18 ;  /* 0x0005241201007387 */ /* 0x000fe20000100800 */
        /* <DEDUP_REMOVED lines=22> */
[----:B------:R-:W-:Y:S02]  /*1d6f0*/  IADD3.X R60, R60, UR6, RZ, P4, !PT ;  /* 0x000000063c3c7c10 */ /* 0x000fe4000a7fe4ff */
[----:B------:R-:W-:-:S03]  /*1d700*/  IADD3 R31, P1, R31, UR7, RZ ;  /* 0x000000071f1f7c10 */ /* 0x000fc6000ff3e0ff */
[----:B------:R1:W-:Y:S01]  /*1d710*/  STL [R1+0xad0], R60 ;  /* 0x000ad03c01007387 */ /* 0x0003e20000100800 */
[----:B------:R-:W-:-:S03]  /*1d720*/  IADD3 R26, P4, R26, UR7, RZ ;  /* 0x000000071a1a7c10 */ /* 0x000fc6000ff9e0ff */
[----:B------:R-:W-:Y:S01]  /*1d730*/  STL [R1+0xad8], R30 ;  /* 0x000ad81e01007387 */ /* 0x000fe20000100800 */
[----:B------:R-:W-:Y:S02]  /*1d740*/  IADD3.X R27, R27, UR6, RZ, P3, !PT ;  /* 0x000000061b1b7c10 */ /* 0x000fe40009ffe4ff */
[----:B------:R-:W-:Y:S01]  /*1d750*/  IADD3 R23, P3, R23, UR7, RZ ;  /* 0x0000000717177c10 */ /* 0x000fe2000ff7e0ff */
[----:B-1----:R-:W2:Y:S04]  /*1d760*/  LDL.LU R60, [R1+0xa7c] ;  /* 0x000a7c00013c7983 */ /* 0x002ea80000300800 */
[----:B------:R-:W-:Y:S04]  /*1d770*/  STL [R1+0xaac], R31 ;  /* 0x000aac1f01007387 */ /* 0x000fe80000100800 */
[----:B------:R-:W-:Y:S04]  /*1d780*/  STL [R1+0xaa4], R26 ;  /* 0x000aa41a01007387 */ /* 0x000fe80000100800 */
[----:B------:R-:W-:Y:S01]  /*1d790*/  STL [R1+0xac8], R27 ;  /* 0x000ac81b01007387 */ /* 0x000fe20000100800 */
[----:B---3--:R-:W-:-:S03]  /*1d7a0*/  IADD3.X R29, R29, UR6, RZ, P6, !PT ;  /* 0x000000061d1d7c10 */ /* 0x008fc6000b7fe4ff */
[----:B------:R-:W-:Y:S01]  /*1d7b0*/  STL [R1+0xa9c], R23 ;  /* 0x000a9c1701007387 */ /* 0x000fe20000100800 */
[----:B------:R-:W-:Y:S02]  /*1d7c0*/  IADD3 R41, P6, R41, UR7, RZ ;  /* 0x0000000729297c10 */ /* 0x000fe4000ffde0ff */
[----:B------:R-:W-:Y:S02]  /*1d7d0*/  IADD3.X R40, R40, UR6, RZ, P5, !PT ;  /* 0x0000000628287c10 */ /* 0x000fe4000affe4ff */
[----:B------:R-:W-:Y:S01]  /*1d7e0*/  IADD3 R2, P5, R2, UR7, RZ ;  /* 0x0000000702027c10 */ /* 0x000fe2000ffbe0ff */
[----:B------:R-:W-:Y:S01]  /*1d7f0*/  STL [R1+0xac0], R29 ;  /* 0x000ac01d01007387 */ /* 0x000fe20000100800 */
[----:B------:R-:W-:-:S03]  /*1d800*/  IADD3.X R45, R45, UR6, RZ, P2, !PT ;  /* 0x000000062d2d7c10 */ /* 0x000fc600097fe4ff */
[----:B------:R1:W-:Y:S01]  /*1d810*/  STL [R1+0xa8c], R2 ;  /* 0x000a8c0201007387 */ /* 0x0003e20000100800 */
[----:B------:R-:W-:-:S03]  /*1d820*/  IADD3 R44, P2, R44, UR7, RZ ;  /* 0x000000072c2c7c10 */ /* 0x000fc6000ff5e0ff */
[----:B------:R-:W-:Y:S04]  /*1d830*/  STL [R1+0xa94], R41 ;  /* 0x000a942901007387 */ /* 0x000fe80000100800 */
[----:B-1----:R-:W3:Y:S04]  /*1d840*/  LDL.LU R2, [R1+0xaa0] ;  /* 0x000aa00001027983 */ /* 0x002ee80000300800 */
[----:B------:R-:W-:Y:S04]  /*1d850*/  STL [R1+0xab8], R40 ;  /* 0x000ab82801007387 */ /* 0x000fe80000100800 */
[----:B------:R-:W3:Y:S04]  /*1d860*/  LDL.LU R58, [R1+0xa74] ;  /* 0x000a7400013a7983 */ /* 0x000ee80000300800 */
[----:B------:R-:W-:Y:S04]  /*1d870*/  STL [R1+0xab0], R45 ;  /* 0x000ab02d01007387 */ /* 0x000fe80000100800 */
[----:B------:R-:W3:Y:S04]  /*1d880*/  LDL.LU R59, [R1+0xa98] ;  /* 0x000a9800013b7983 */ /* 0x000ee80000300800 */
[----:B------:R-:W-:Y:S01]  /*1d890*/  STL [R1+0xa84], R44 ;  /* 0x000a842c01007387 */ /* 0x000fe20000100800 */
[----:B----4-:R-:W-:-:S03]  /*1d8a0*/  IADD3.X R3, R3, UR6, RZ, P1, !PT ;  /* 0x0000000603037c10 */ /* 0x010fc60008ffe4ff */
        /* <DEDUP_REMOVED lines=21> */
[----:B--2---:R-:W-:-:S05]  /*1da00*/  IADD3 R60, P1, R60, UR7, RZ ;  /* 0x000000073c3c7c10 */ /* 0x004fca000ff3e0ff */
[----:B------:R1:W-:Y:S04]  /*1da10*/  STL [R1+0xa7c], R60 ;  /* 0x000a7c3c01007387 */ /* 0x0003e80000100800 */
[----:B------:R-:W2:Y:S04]  /*1da20*/  LDL.LU R29, [R1+0xa1c] ;  /* 0x000a1c00011d7983 */ /* 0x000ea80000300800 */
[----:B------:R-:W2:Y:S04]  /*1da30*/  LDL.LU R41, [R1+0xa40] ;  /* 0x000a400001297983 */ /* 0x000ea80000300800 */
[----:B------:R-:W2:Y:S04]  /*1da40*/  LDL.LU R40, [R1+0xa14] ;  /* 0x000a140001287983 */ /* 0x000ea80000300800 */
[----:B-1----:R-:W2:Y:S04]  /*1da50*/  LDL.LU R60, [R1+0xa38] ;  /* 0x000a3800013c7983 */ /* 0x002ea80000300800 */
[----:B------:R-:W2:Y:S04]  /*1da60*/  LDL.LU R45, [R1+0xa0c] ;  /* 0x000a0c00012d7983 */ /* 0x000ea80000300800 */
[----:B------:R-:W2:Y:S01]  /*1da70*/  LDL.LU R44, [R1+0xa30] ;  /* 0x000a3000012c7983 */ /* 0x000ea20000300800 */
[----:B---3--:R-:W-:-:S05]  /*1da80*/  IADD3.X R2, R2, UR6, RZ, P4, !PT ;  /* 0x0000000602027c10 */ /* 0x008fca000a7fe4ff */
[----:B------:R1:W-:Y:S01]  /*1da90*/  STL [R1+0xaa0], R2 ;  /* 0x000aa00201007387 */ /* 0x0003e20000100800 */
[----:B------:R-:W-:-:S03]  /*1daa0*/  IADD3 R58, P4, R58, UR7, RZ ;  /* 0x000000073a3a7c10 */ /* 0x000fc6000ff9e0ff */
[----:B-1----:R-:W3:Y:S01]  /*1dab0*/  LDL.LU R2, [R1+0xa04] ;  /* 0x000a040001027983 */ /* 0x002ee20000300800 */
[----:B------:R-:W-:-:S03]  /*1dac0*/  IADD3.X R59, R59, UR6, RZ, P3, !PT ;  /* 0x000000063b3b7c10 */ /* 0x000fc60009ffe4ff */
[----:B------:R-:W-:Y:S01]  /*1dad0*/  STL [R1+0xa74], R58 ;  /* 0x000a743a01007387 */ /* 0x000fe20000100800 */
[----:B----4-:R-:W-:-:S03]  /*1dae0*/  IADD3 R16, P3, R16, UR7, RZ ;  /* 0x0000000710107c10 */ /* 0x010fc6000ff7e0ff */
        /* <DEDUP_REMOVED lines=27> */
[----:B------:R-:W-:Y:S02]  /*1dca0*/  IADD3 R30, P6, R30, UR7, RZ ;  /* 0x000000071e1e7c10 */ /* 0x000fe4000ffde0ff */
[----:B------:R-:W-:Y:S02]  /*1dcb0*/  IADD3.X R31, R31, UR6, RZ, P5, !PT ;  /* 0x000000061f1f7c10 */ /* 0x000fe4000affe4ff */
[----:B------:R-:W-:Y:S01]  /*1dcc0*/  IADD3 R3, P5, R3, UR7, RZ ;  /* 0x0000000703037c10 */ /* 0x000fe2000ffbe0ff */
[----:B------:R-:W-:Y:S04]  /*1dcd0*/  STL [R1+0xa60], R35 ;  /* 0x000a602301007387 */ /* 0x000fe80000100800 */
[----:B------:R1:W-:Y:S04]  /*1dce0*/  STL [R1+0xa2c], R3 ;  /* 0x000a2c0301007387 */ /* 0x0003e80000100800 */
[----:B------:R-:W-:Y:S04]  /*1dcf0*/  STL [R1+0xa34], R30 ;  /* 0x000a341e01007387 */ /* 0x000fe80000100800 */
[----:B-1----:R-:W4:Y:S01]  /*1dd00*/  LDL.LU R3, [R1+0xa28] ;  /* 0x000a280001037983 */ /* 0x002f220000300800 */
[----:B------:R-:W-:-:S02]  /*1dd10*/  IADD3.X R26, R26, UR6, RZ, P2, !PT ;  /* 0x000000061a1a7c10 */ /* 0x000fc400097fe4ff */
[----:B------:R-:W-:Y:S02]  /*1dd20*/  IADD3 R27, P2, R27, UR7, RZ ;  /* 0x000000071b1b7c10 */ /* 0x000fe4000ff5e0ff */
[----:B------:R-:W-:Y:S01]  /*1dd30*/  IADD3.X R23, R23, UR6, RZ, P1, !PT ;  /* 0x0000000617177c10 */ /* 0x000fe20008ffe4ff */
[----:B------:R-:W-:Y:S04]  /*1dd40*/  STL [R1+0xa58], R31 ;  /* 0x000a581f01007387 */ /* 0x000fe80000100800 */
[----:B------:R-:W-:Y:S04]  /*1dd50*/  STL [R1+0xa50], R26 ;  /* 0x000a501a01007387 */ /* 0x000fe80000100800 */
[----:B------:R-:W-:Y:S04]  /*1dd60*/  STL [R1+0xa24], R27 ;  /* 0x000a241b01007387 */ /* 0x000fe80000100800 */
[----:B------:R-:W-:Y:S01]  /*1dd70*/  STL [R1+0xa48], R23 ;  /* 0x000a481701007387 */ /* 0x000fe20000100800 */
[----:B--2---:R-:W-:-:S02]  /*1dd80*/  IADD3 R29, P1, R29, UR7, RZ ;  /* 0x000000071d1d7c10 */ /* 0x004fc4000ff3e0ff */
[----:B------:R-:W-:-:S03]  /*1dd90*/  IADD3.X R41, R41, UR6, RZ, P4, !PT ;  /* 0x0000000629297c10 */ /* 0x000fc6000a7fe4ff */
[----:B------:R-:W-:Y:S01]  /*1dda0*/  STL [R1+0xa1c], R29 ;  /* 0x000a1c1d01007387 */ /* 0x000fe20000100800 */
[----:B------:R-:W-:Y:S02]  /*1ddb0*/  IADD3 R40, P4, R40, UR7, RZ ;  /* 0x0000000728287c10 */ /* 0x000fe4000ff9e0ff */
[----:B------:R-:W-:Y:S02]  /*1ddc0*/  IADD3.X R60, R60, UR6, RZ, P3, !PT ;  /* 0x000000063c3c7c10 */ /* 0x000fe40009ffe4ff */
[----:B------:R-:W-:-:S03]  /*1ddd0*/  IADD3 R45, P3, R45, UR7, RZ ;  /* 0x000000072d2d7c10 */ /* 0x000fc6000ff7e0ff */
[----:B------:R1:W-:Y:S01]  /*1dde0*/  STL [R1+0xa38], R60 ;  /* 0x000a383c01007387 */ /* 0x0003e20000100800 */
[----:B------:R-:W-:-:S03]  /*1ddf0*/  IADD3.X R44, R44, UR6, RZ, P6, !PT ;  /* 0x000000062c2c7c10 */ /* 0x000fc6000b7fe4ff */
[----:B------:R-:W-:Y:S04]  /*1de00*/  STL [R1+0xa40], R41 ;  /* 0x000a402901007387 */ /* 0x000fe80000100800 */
[----:B-1----:R-:W2:Y:S04]  /*1de10*/  LDL.LU R60, [R1+0x9fc] ;  /* 0x0009fc00013c7983 */ /* 0x002ea80000300800 */
[----:B------:R-:W-:Y:S04]  /*1de20*/  STL [R1+0xa14], R40 ;  /* 0x000a142801007387 */ /* 0x000fe80000100800 */
[----:B------:R-:W2:Y:S04]  /*1de30*/  LDL.LU R58, [R1+0xa20] ;  /* 0x000a2000013a7983 */ /* 0x000ea80000300800 */
[----:B------:R-:W-:Y:S04]  /*1de40*/  STL [R1+0xa0c], R45 ;  /* 0x000a0c2d01007387 */ /* 0x000fe80000100800 */
[----:B------:R-:W2:Y:S04]  /*1de50*/  LDL.LU R59, [R1+0x9f4] ;  /* 0x0009f400013b7983 */ /* 0x000ea80000300800 */
[----:B------:R-:W-:Y:S01]  /*1de60*/  STL [R1+0xa30], R44 ;  /* 0x000a302c01007387 */ /* 0x000fe20000100800 */
[----:B---3--:R-:W-:-:S03]  /*1de70*/  IADD3 R2, P6, R2, UR7, RZ ;  /* 0x0000000702027c10 */ /* 0x008fc6000ffde0ff */
        /* <DEDUP_REMOVED lines=21> */
[----:B----4-:R-:W-:-:S05]  /*1dfd0*/  IADD3.X R3, R3, UR6, RZ, P5, !PT ;  /* 0x0000000603037c10 */ /* 0x010fca000affe4ff */
[----:B------:R1:W-:Y:S04]  /*1dfe0*/  STL [R1+0xa28], R3 ;  /* 0x000a280301007387 */ /* 0x0003e80000100800 */
[----:B------:R-:W4:Y:S04]  /*1dff0*/  LDL.LU R29, [R1+0x9c8] ;  /* 0x0009c800011d7983 */ /* 0x000f280000300800 */
[----:B------:R-:W4:Y:S04]  /*1e000*/  LDL.LU R41, [R1+0x99c] ;  /* 0x00099c0001297983 */ /* 0x000f280000300800 */
[----:B------:R-:W4:Y:S04]  /*1e010*/  LDL.LU R40, [R1+0x9c0] ;  /* 0x0009c00001287983 */ /* 0x000f280000300800 */
[----:B-1----:R-:W4:Y:S04]  /*1e020*/  LDL.LU R3, [R1+0x994] ;  /* 0x0009940001037983 */ /* 0x002f280000300800 */
[----:B------:R-:W4:Y:S04]  /*1e030*/  LDL.LU R45, [R1+0x9b8] ;  /* 0x0009b800012d7983 */ /* 0x000f280000300800 */
[----:B------:R-:W4:Y:S01]  /*1e040*/  LDL.LU R44, [R1+0x98c] ;  /* 0x00098c00012c7983 */ /* 0x000f220000300800 */
[----:B--2---:R-:W-:-:S05]  /*1e050*/  IADD3 R60, P5, R60, UR7, RZ ;  /* 0x000000073c3c7c10 */ /* 0x004fca000ffbe0ff */
[----:B------:R1:W-:Y:S01]  /*1e060*/  STL [R1+0x9fc], R60 ;  /* 0x0009fc3c01007387 */ /* 0x0003e20000100800 */
[----:B------:R-:W-:-:S03]  /*1e070*/  IADD3.X R58, R58, UR6, RZ, P2, !PT ;  /* 0x000000063a3a7c10 */ /* 0x000fc600097fe4ff */
[----:B-1----:R-:W2:Y:S01]  /*1e080*/  LDL.LU R60, [R1+0x9b0] ;  /* 0x0009b000013c7983 */ /* 0x002ea20000300800 */
[----:B------:R-:W-:-:S03]  /*1e090*/  IADD3 R59, P2, R59, UR7, RZ ;  /* 0x000000073b3b7c10 */ /* 0x000fc6000ff5e0ff */
[----:B------:R-:W-:Y:S01]  /*1e0a0*/  STL [R1+0xa20], R58 ;  /* 0x000a203a01007387 */ /* 0x000fe20000100800 */
[----:B---3--:R-:W-:-:S03]  /*1e0b0*/  IADD3.X R16, R16, UR6, RZ, P1, !PT ;  /* 0x0000000610107c10 */ /* 0x008fc60008ffe4ff */
        /* <DEDUP_REMOVED lines=36> */
[----:B-1----:R-:W3:Y:S04]  /*1e300*/  LDL.LU R2, [R1+0x984] ;  /* 0x0009840001027983 */ /* 0x002ee80000300800 */
[----:B------:R-:W-:Y:S04]  /*1e310*/  STL [R1+0x9b4], R31 ;  /* 0x0009b41f01007387 */ /* 0x000fe80000100800 */
[----:B------:R-:W-:Y:S04]  /*1e320*/  STL [R1+0x9ac], R26 ;  /* 0x0009ac1a01007387 */ /* 0x000fe80000100800 */
[----:B------:R-:W-:Y:S01]  /*1e330*/  STL [R1+0x9d0], R27 ;  /* 0x0009d01b01007387 */ /* 0x000fe20000100800 */
[----:B----4-:R-:W-:-:S03]  /*1e340*/  IADD3.X R29, R29, UR6, RZ, P5, !PT ;  /* 0x000000061d1d7c10 */ /* 0x010fc6000affe4ff */
        /* <DEDUP_REMOVED lines=9> */
[----:B------:R-:W-:Y:S01]  /*1e3e0*/  IADD3 R44, P1, R44, UR7, RZ ;  /* 0x000000072c2c7c10 */ /* 0x000fe2000ff3e0ff */
[----:B------:R-:W-:Y:S04]  /*1e3f0*/  STL [R1+0x9c0], R40 ;  /* 0x0009c02801007387 */ /* 0x000fe80000100800 */
[----:B------:R-:W4:Y:S04]  /*1e400*/  LDL.LU R58, [R1+0x97c] ;  /* 0x00097c00013a7983 */ /* 0x000f280000300800 */
[----:B------:R-:W-:Y:S04]  /*1e410*/  STL [R1+0x9b8], R45 ;  /* 0x0009b82d01007387 */ /* 0x000fe80000100800 */
[----:B------:R-:W4:Y:S04]  /*1e420*/  LDL.LU R59, [R1+0x9a0] ;  /* 0x0009a000013b7983 */ /* 0x000f280000300800 */
[----:B------:R-:W-:Y:S04]  /*1e430*/  STL [R1+0x98c], R44 ;  /* 0x00098c2c01007387 */ /* 0x000fe80000100800 */
[----:B------:R-:W4:Y:S01]  /*1e440*/  LDL.LU R16, [R1+0x974] ;  /* 0x0009740001107983 */ /* 0x000f220000300800 */
[----:B--2---:R-:W-:-:S05]  /*1e450*/  IADD3.X R60, R60, UR6, RZ, P4, !PT ;  /* 0x000000063c3c7c10 */ /* 0x004fca000a7fe4ff */
        /* <DEDUP_REMOVED lines=20> */
[----:B---3--:R-:W-:-:S05]  /*1e5a0*/  IADD3 R2, P4, R2, UR7, RZ ;  /* 0x0000000702027c10 */ /* 0x008fca000ff9e0ff */
[----:B------:R1:W-:Y:S04]  /*1e5b0*/  STL [R1+0x984], R2 ;  /* 0x0009840201007387 */ /* 0x0003e80000100800 */
[----:B------:R-:W3:Y:S04]  /*1e5c0*/  LDL.LU R29, [R1+0x924] ;  /* 0x00092400011d7983 */ /* 0x000ee80000300800 */
[----:B------:R-:W3:Y:S04]  /*1e5d0*/  LDL.LU R41, [R1+0x948] ;  /* 0x0009480001297983 */ /* 0x000ee80000300800 */
[----:B------:R-:W3:Y:S04]  /*1e5e0*/  LDL.LU R40, [R1+0x91c] ;  /* 0x00091c0001287983 */ /* 0x000ee80000300800 */
[----:B-1----:R-:W3:Y:S04]  /*1e5f0*/  LDL.LU R2, [R1+0x940] ;  /* 0x0009400001027983 */ /* 0x002ee80000300800 */
[----:B------:R-:W3:Y:S04]  /*1e600*/  LDL.LU R45, [R1+0x914] ;  /* 0x00091400012d7983 */ /* 0x000ee80000300800 */
[----:B------:R-:W3:Y:S01]  /*1e610*/  LDL.LU R44, [R1+0x938] ;  /* 0x00093800012c7983 */ /* 0x000ee20000300800 */
[----:B----4-:R-:W-:-:S05]  /*1e620*/  IADD3.X R3, R3, UR6, RZ, P3, !PT ;  /* 0x0000000603037c10 */ /* 0x010fca0009ffe4ff */
[----:B------:R1:W-:Y:S04]  /*1e630*/  STL [R1+0x9a8], R3 ;  /* 0x0009a80301007387 */ /* 0x0003e80000100800 */
[----:B-1----:R-:W4:Y:S01]  /*1e640*/  LDL.LU R3, [R1+0x90c] ;  /* 0x00090c0001037983 */ /* 0x002f220000300800 */
[----:B------:R-:W-:Y:S02]  /*1e650*/  IADD3 R58, P3, R58, UR7, RZ ;  /* 0x000000073a3a7c10 */ /* 0x000fe4000ff7e0ff */
[----:B------:R-:W-:-:S03]  /*1e660*/  IADD3.X R59, R59, UR6, RZ, P6, !PT ;  /* 0x000000063b3b7c10 */ /* 0x000fc6000b7fe4ff */
[----:B------:R-:W-:Y:S01]  /*1e670*/  STL [R1+0x97c], R58 ;  /* 0x00097c3a01007387 */ /* 0x000fe20000100800 */
[----:B------:R-:W-:-:S03]  /*1e680*/  IADD3 R16, P6, R16, UR7, RZ ;  /* 0x0000000710107c10 */ /* 0x000fc6000ffde0ff */
[----:B------:R-:W-:Y:S04]  /*1e690*/  STL [R1+0x9a0], R59 ;  /* 0x0009a03b01007387 */ /* 0x000fe80000100800 */
[----:B------:R-:W-:Y:S01]  /*1e6a0*/  STL [R1+0x974], R16 ;  /* 0x0009741001007387 */ /* 0x000fe20000100800 */
[----:B--2---:R-:W-:Y:S02]  /*1e6b0*/  IADD3.X R17, R17, UR6, RZ, P5, !PT ;  /* 0x0000000611117c10 */ /* 0x004fe4000affe4ff */
        /* <DEDUP_REMOVED lines=31> */
[----:B------:R-:W-:Y:S01]  /*1e8b0*/  STL [R1+0x93c], R30 ;  /* 0x00093c1e01007387 */ /* 0x000fe20000100800 */
[----:B------:R-:W-:-:S03]  /*1e8c0*/  IADD3.X R23, R23, UR6, RZ, P4, !PT ;  /* 0x0000000617177c10 */ /* 0x000fc6000a7fe4ff */
[----:B-1----:R-:W2:Y:S04]  /*1e8d0*/  LDL.LU R60, [R1+0x930] ;  /* 0x00093000013c7983 */ /* 0x002ea80000300800 */
[----:B------:R-:W-:Y:S04]  /*1e8e0*/  STL [R1+0x960], R31 ;  /* 0x0009601f01007387 */ /* 0x000fe80000100800 */
[----:B------:R-:W-:Y:S04]  /*1e8f0*/  STL [R1+0x958], R26 ;  /* 0x0009581a01007387 */ /* 0x000fe80000100800 */
[----:B------:R-:W-:Y:S01]  /*1e900*/  STL [R1+0x92c], R27 ;  /* 0x00092c1b01007387 */ /* 0x000fe20000100800 */
[----:B---3--:R-:W-:-:S03]  /*1e910*/  IADD3 R29, P4, R29, UR7, RZ ;  /* 0x000000071d1d7c10 */ /* 0x008fc6000ff9e0ff */
[----:B------:R-:W-:Y:S01]  /*1e920*/  STL [R1+0x950], R23 ;  /* 0x0009501701007387 */ /* 0x000fe20000100800 */
        /* <DEDUP_REMOVED lines=8> */
[----:B-1----:R-:W3:Y:S04]  /*1e9b0*/  LDL.LU R2, [R1+0x904] ;  /* 0x0009040001027983 */ /* 0x002ee80000300800 */
[----:B------:R-:W-:Y:S04]  /*1e9c0*/  STL [R1+0x91c], R40 ;  /* 0x00091c2801007387 */ /* 0x000fe80000100800 */
[----:B------:R-:W3:Y:S04]  /*1e9d0*/  LDL.LU R58, [R1+0x928] ;  /* 0x00092800013a7983 */ /* 0x000ee80000300800 */
[----:B------:R-:W-:Y:S04]  /*1e9e0*/  STL [R1+0x914], R45 ;  /* 0x0009142d01007387 */ /* 0x000fe80000100800 */
[----:B------:R-:W3:Y:S04]  /*1e9f0*/  LDL.LU R59, [R1+0x8fc] ;  /* 0x0008fc00013b7983 */ /* 0x000ee80000300800 */
[----:B------:R-:W-:Y:S01]  /*1ea00*/  STL [R1+0x938], R44 ;  /* 0x0009382c01007387 */ /* 0x000fe20000100800 */
[----:B----4-:R-:W-:-:S03]  /*1ea10*/  IADD3 R3, P5, R3, UR7, RZ ;  /* 0x0000000703037c10 */ /* 0x010fc6000ffbe0ff */
        /* <DEDUP_REMOVED lines=21> */
[----:B--2---:R-:W-:-:S05]  /*1eb70*/  IADD3.X R60, R60, UR6, RZ, P2, !PT ;  /* 0x000000063c3c7c10 */ /* 0x004fca00097fe4ff */
[----:B------:R1:W-:Y:S04]  /*1eb80*/  STL [R1+0x930], R60 ;  /* 0x0009303c01007387 */ /* 0x0003e80000100800 */
[----:B------:R-:W2:Y:S04]  /*1eb90*/  LDL.LU R29, [R1+0x8d0] ;  /* 0x0008d000011d7983 */ /* 0x000ea80000300800 */
[----:B------:R-:W2:Y:S04]  /*1eba0*/  LDL.LU R41, [R1+0x8a4] ;  /* 0x0008a40001297983 */ /* 0x000ea80000300800 */
[----:B------:R-:W2:Y:S04]  /*1ebb0*/  LDL.LU R40, [R1+0x8c8] ;  /* 0x0008c80001287983 */ /* 0x000ea80000300800 */
[----:B-1----:R-:W2:Y:S04]  /*1ebc0*/  LDL.LU R60, [R1+0x89c] ;  /* 0x00089c00013c7983 */ /* 0x002ea80000300800 */
[----:B------:R-:W2:Y:S04]  /*1ebd0*/  LDL.LU R45, [R1+0x8c0] ;  /* 0x0008c000012d7983 */ /* 0x000ea80000300800 */
[----:B------:R-:W2:Y:S01]  /*1ebe0*/  LDL.LU R44, [R1+0x894] ;  /* 0x00089400012c7983 */ /* 0x000ea20000300800 */
[----:B---3--:R-:W-:-:S05]  /*1ebf0*/  IADD3 R2, P2, R2, UR7, RZ ;  /* 0x0000000702027c10 */ /* 0x008fca000ff5e0ff */
[----:B------:R1:W-:Y:S01]  /*1ec00*/  STL [R1+0x904], R2 ;  /* 0x0009040201007387 */ /* 0x0003e20000100800 */
[----:B------:R-:W-:-:S03]  /*1ec10*/  IADD3.X R58, R58, UR6, RZ, P1, !PT ;  /* 0x000000063a3a7c10 */ /* 0x000fc60008ffe4ff */
[----:B-1----:R-:W3:Y:S01]  /*1ec20*/  LDL.LU R2, [R1+0x8b8] ;  /* 0x0008b80001027983 */ /* 0x002ee20000300800 */
[----:B------:R-:W-:-:S03]  /*1ec30*/  IADD3 R59, P1, R59, UR7, RZ ;  /* 0x000000073b3b7c10 */ /* 0x000fc6000ff3e0ff */
[----:B------:R-:W-:Y:S01]  /*1ec40*/  STL [R1+0x928], R58 ;  /* 0x0009283a01007387 */ /* 0x000fe20000100800 */
[----:B----4-:R-:W-:-:S03]  /*1ec50*/  IADD3.X R16, R16, UR6, RZ, P4, !PT ;  /* 0x0000000610107c10 */ /* 0x010fc6000a7fe4ff */
        /* <DEDUP_REMOVED lines=29> */
[----:B------:R-:W-:-:S05]  /*1ee30*/  IADD3.X R3, R3, UR6, RZ, P6, !PT ;  /* 0x0000000603037c10 */ /* 0x000fca000b7fe4ff */
[----:B------:R1:W-:Y:S04]  /*1ee40*/  STL [R1+0x8e0], R3 ;  /* 0x0008e00301007387 */ /* 0x0003e80000100800 */
[----:B------:R-:W-:Y:S04]  /*1ee50*/  STL [R1+0x8e8], R30 ;  /* 0x0008e81e01007387 */ /* 0x000fe80000100800 */
[----:B-1----:R-:W4:Y:S01]  /*1ee60*/  LDL.LU R3, [R1+0x88c] ;  /* 0x00088c0001037983 */ /* 0x002f220000300800 */
[----:B------:R-:W-:Y:S02]  /*1ee70*/  IADD3 R31, P3, R31, UR7, RZ ;  /* 0x000000071f1f7c10 */ /* 0x000fe4000ff7e0ff */
[----:B------:R-:W-:-:S02]  /*1ee80*/  IADD3 R26, P6, R26, UR7, RZ ;  /* 0x000000071a1a7c10 */ /* 0x000fc4000ffde0ff */
[----:B------:R-:W-:Y:S02]  /*1ee90*/  IADD3.X R27, R27, UR6, RZ, P5, !PT ;  /* 0x000000061b1b7c10 */ /* 0x000fe4000affe4ff */
[----:B------:R-:W-:Y:S01]  /*1eea0*/  IADD3 R23, P5, R23, UR7, RZ ;  /* 0x0000000717177c10 */ /* 0x000fe2000ffbe0ff */
[----:B------:R-:W-:Y:S04]  /*1eeb0*/  STL [R1+0x8bc], R31 ;  /* 0x0008bc1f01007387 */ /* 0x000fe80000100800 */
[----:B------:R-:W-:Y:S04]  /*1eec0*/  STL [R1+0x8b4], R26 ;  /* 0x0008b41a01007387 */ /* 0x000fe80000100800 */
[----:B------:R-:W-:Y:S04]  /*1eed0*/  STL [R1+0x8d8], R27 ;  /* 0x0008d81b01007387 */ /* 0x000fe80000100800 */
[----:B------:R-:W-:Y:S01]  /*1eee0*/  STL [R1+0x8ac], R23 ;  /* 0x0008ac1701007387 */ /* 0x000fe20000100800 */
[----:B--2---:R-:W-:-:S02]  /*1eef0*/  IADD3.X R29, R29, UR6, RZ, P2, !PT ;  /* 0x000000061d1d7c10 */ /* 0x004fc400097fe4ff */
        /* <DEDUP_REMOVED lines=8> */
[----:B-1----:R-:W2:Y:S04]  /*1ef80*/  LDL.LU R60, [R1+0x8b0] ;  /* 0x0008b000013c7983 */ /* 0x002ea80000300800 */
[----:B------:R-:W-:Y:S04]  /*1ef90*/  STL [R1+0x8c8], R40 ;  /* 0x0008c82801007387 */ /* 0x000fe80000100800 */
[----:B------:R-:W2:Y:S04]  /*1efa0*/  LDL.LU R58, [R1+0x884] ;  /* 0x00088400013a7983 */ /* 0x000ea80000300800 */
[----:B------:R-:W-:Y:S04]  /*1efb0*/  STL [R1+0x8c0], R45 ;  /* 0x0008c02d01007387 */ /* 0x000fe80000100800 */
[----:B------:R-:W2:Y:S04]  /*1efc0*/  LDL.LU R59, [R1+0x8a8] ;  /* 0x0008a800013b7983 */ /* 0x000ea80000300800 */
[----:B------:R-:W-:Y:S01]  /*1efd0*/  STL [R1+0x894], R44 ;  /* 0x0008942c01007387 */ /* 0x000fe20000100800 */
[----:B---3--:R-:W-:-:S03]  /*1efe0*/  IADD3.X R2, R2, UR6, RZ, P3, !PT ;  /* 0x0000000602027c10 */ /* 0x008fc60009ffe4ff */
        /* <DEDUP_REMOVED lines=21> */
[----:B----4-:R-:W-:-:S05]  /*1f140*/  IADD3 R3, P3, R3, UR7, RZ ;  /* 0x0000000703037c10 */ /* 0x010fca000ff7e0ff */
[----:B------:R1:W-:Y:S04]  /*1f150*/  STL [R1+0x88c], R3 ;  /* 0x00088c0301007387 */ /* 0x0003e80000100800 */
[----:B------:R-:W4:Y:S04]  /*1f160*/  LDL.LU R29, [R1+0x82c] ;  /* 0x00082c00011d7983 */ /* 0x000f280000300800 */
[----:B------:R-:W4:Y:S04]  /*1f170*/  LDL.LU R41, [R1+0x850] ;  /* 0x0008500001297983 */ /* 0x000f280000300800 */
[----:B------:R-:W4:Y:S04]  /*1f180*/  LDL.LU R40, [R1+0x824] ;  /* 0x0008240001287983 */ /* 0x000f280000300800 */
[----:B-1----:R-:W4:Y:S04]  /*1f190*/  LDL.LU R3, [R1+0x848] ;  /* 0x0008480001037983 */ /* 0x002f280000300800 */
[----:B------:R-:W4:Y:S04]  /*1f1a0*/  LDL.LU R45, [R1+0x81c] ;  /* 0x00081c00012d7983 */ /* 0x000f280000300800 */
[----:B------:R-:W4:Y:S01]  /*1f1b0*/  LDL.LU R44, [R1+0x840] ;  /* 0x00084000012c7983 */ /* 0x000f220000300800 */
[----:B--2---:R-:W-:-:S05]  /*1f1c0*/  IADD3.X R60, R60, UR6, RZ, P6, !PT ;  /* 0x000000063c3c7c10 */ /* 0x004fca000b7fe4ff */
[----:B------:R1:W-:Y:S01]  /*1f1d0*/  STL [R1+0x8b0], R60 ;  /* 0x0008b03c01007387 */ /* 0x0003e20000100800 */
[----:B------:R-:W-:-:S03]  /*1f1e0*/  IADD3 R58, P6, R58, UR7, RZ ;  /* 0x000000073a3a7c10 */ /* 0x000fc6000ffde0ff */
[----:B-1----:R-:W2:Y:S01]  /*1f1f0*/  LDL.LU R60, [R1+0x814] ;  /* 0x00081400013c7983 */ /* 0x002ea20000300800 */
[----:B------:R-:W-:-:S03]  /*1f200*/  IADD3.X R59, R59, UR6, RZ, P5, !PT ;  /* 0x000000063b3b7c10 */ /* 0x000fc6000affe4ff */
[----:B------:R-:W-:Y:S01]  /*1f210*/  STL [R1+0x884], R58 ;  /* 0x0008843a01007387 */ /* 0x000fe20000100800 */
[----:B---3--:R-:W-:-:S03]  /*1f220*/  IADD3 R16, P5, R16, UR7, RZ ;  /* 0x0000000710107c10 */ /* 0x008fc6000ffbe0ff */
        /* <DEDUP_REMOVED lines=36> */
[----:B-1----:R-:W3:Y:S04]  /*1f470*/  LDL.LU R2, [R1+0x838] ;  /* 0x0008380001027983 */ /* 0x002ee80000300800 */
[----:B------:R-:W-:Y:S04]  /*1f480*/  STL [R1+0x868], R31 ;  /* 0x0008681f01007387 */ /* 0x000fe80000100800 */
[----:B------:R-:W-:Y:S04]  /*1f490*/  STL [R1+0x860], R26 ;  /* 0x0008601a01007387 */ /* 0x000fe80000100800 */
[----:B------:R-:W-:Y:S01]  /*1f4a0*/  STL [R1+0x834], R27 ;  /* 0x0008341b01007387 */ /* 0x000fe20000100800 */
[----:B----4-:R-:W-:-:S03]  /*1f4b0*/  IADD3 R29, P3, R29, UR7, RZ ;  /* 0x000000071d1d7c10 */ /* 0x010fc6000ff7e0ff */
[----:B------:R-:W-:Y:S01]  /*1f4c0*/  STL [R1+0x858], R23 ;  /* 0x0008581701007387 */ /* 0x000fe20000100800 */
[----:B------:R-:W-:-:S03]  /*1f4d0*/  IADD3.X R41, R41, UR6, RZ, P6, !PT ;  /* 0x0000000629297c10 */ /* 0x000fc6000b7fe4ff */
[----:B------:R-:W-:Y:S01]  /*1f4e0*/  STL [R1+0x82c], R29 ;  /* 0x00082c1d01007387 */ /* 0x000fe20000100800 */
[----:B------:R-:W-:-:S05]  /*1f4f0*/  IADD3.X R3, R3, UR6, RZ, P5, !PT ;  /* 0x0000000603037c10 */ /* 0x000fca000affe4ff */
[----:B------:R1:W-:Y:S04]  /*1f500*/  STL [R1+0x848], R3 ;  /* 0x0008480301007387 */ /* 0x0003e80000100800 */
[----:B------:R4:W-:Y:S04]  /*1f510*/  STL [R1+0x850], R41 ;  /* 0x0008502901007387 */ /* 0x0009e80000100800 */
[----:B-1----:R-:W4:Y:S01]  /*1f520*/  LDL.LU R3, [R1+0x80c] ;  /* 0x00080c0001037983 */ /* 0x002f220000300800 */
[----:B------:R-:W-:Y:S02]  /*1f530*/  IADD3 R40, P6, R40, UR7, RZ ;  /* 0x0000000728287c10 */ /* 0x000fe4000ffde0ff */
[----:B------:R-:W-:-:S02]  /*1f540*/  IADD3 R45, P5, R45, UR7, RZ ;  /* 0x000000072d2d7c10 */ /* 0x000fc4000ffbe0ff */
[----:B------:R-:W-:Y:S01]  /*1f550*/  IADD3.X R44, R44, UR6, RZ, P2, !PT ;  /* 0x000000062c2c7c10 */ /* 0x000fe200097fe4ff */
[----:B------:R1:W-:Y:S04]  /*1f560*/  STL [R1+0x824], R40 ;  /* 0x0008242801007387 */ /* 0x0003e80000100800 */
[----:B------:R-:W4:Y:S04]  /*1f570*/  LDL.LU R58, [R1+0x830] ;  /* 0x00083000013a7983 */ /* 0x000f280000300800 */
[----:B------:R0:W-:Y:S04]  /*1f580*/  STL [R1+0x81c], R45 ;  /* 0x00081c2d01007387 */ /* 0x0001e80000100800 */
[----:B------:R-:W4:Y:S04]  /*1f590*/  LDL.LU R59, [R1+0x804] ;  /* 0x00080400013b7983 */ /* 0x000f280000300800 */
[----:B------:R0:W-:Y:S04]  /*1f5a0*/  STL [R1+0x840], R44 ;  /* 0x0008402c01007387 */ /* 0x0001e80000100800 */
        /* <DEDUP_REMOVED lines=21> */
[----:B------:R-:W2:Y:S01]  /*1f700*/  LDL.LU R29, [R1+0x7b4] ;  /* 0x0007b400011d7983 */ /* 0x000ea20000300800 */
[----:B---3--:R-:W-:-:S05]  /*1f710*/  IADD3.X R2, R2, UR6, RZ, P1, !PT ;  /* 0x0000000602027c10 */ /* 0x008fca0008ffe4ff */
[----:B------:R3:W-:Y:S04]  /*1f720*/  STL [R1+0x838], R2 ;  /* 0x0008380201007387 */ /* 0x0007e80000100800 */
[----:B----4-:R-:W4:Y:S04]  /*1f730*/  LDL.LU R41, [R1+0x7d8] ;  /* 0x0007d80001297983 */ /* 0x010f280000300800 */
[----:B-1----:R-:W4:Y:S04]  /*1f740*/  LDL.LU R40, [R1+0x7ac] ;  /* 0x0007ac0001287983 */ /* 0x002f280000300800 */
[----:B0-----:R-:W4:Y:S04]  /*1f750*/  LDL.LU R45, [R1+0x7d0] ;  /* 0x0007d000012d7983 */ /* 0x001f280000300800 */
[----:B------:R-:W4:Y:S04]  /*1f760*/  LDL.LU R44, [R1+0x7a4] ;  /* 0x0007a400012c7983 */ /* 0x000f280000300800 */
[----:B--2---:R-:W2:Y:S04]  /*1f770*/  LDL.LU R60, [R1+0x7c8] ;  /* 0x0007c800013c7983 */ /* 0x004ea80000300800 */
[----:B---3--:R-:W3:Y:S01]  /*1f780*/  LDL.LU R2, [R1+0x79c] ;  /* 0x00079c0001027983 */ /* 0x008ee20000300800 */
[----:B------:R-:W-:-:S05]  /*1f790*/  IADD3 R3, P1, R3, UR7, RZ ;  /* 0x0000000703037c10 */ /* 0x000fca000ff3e0ff */
[----:B------:R0:W-:Y:S04]  /*1f7a0*/  STL [R1+0x80c], R3 ;  /* 0x00080c0301007387 */ /* 0x0001e80000100800 */
[----:B0-----:R-:W3:Y:S01]  /*1f7b0*/  LDL.LU R3, [R1+0x7c0] ;  /* 0x0007c00001037983 */ /* 0x001ee20000300800 */
[----:B------:R-:W-:Y:S02]  /*1f7c0*/  IADD3.X R58, R58, UR6, RZ, P4, !PT ;  /* 0x000000063a3a7c10 */ /* 0x000fe4000a7fe4ff */
[----:B------:R-:W-:-:S03]  /*1f7d0*/  IADD3 R59, P4, R59, UR7, RZ ;  /* 0x000000073b3b7c10 */ /* 0x000fc6000ff9e0ff */
[----:B------:R-:W-:Y:S04]  /*1f7e0*/  STL [R1+0x830], R58 ;  /* 0x0008303a01007387 */ /* 0x000fe80000100800 */
[----:B------:R-:W-:Y:S01]  /*1f7f0*/  STL [R1+0x804], R59 ;  /* 0x0008043b01007387 */ /* 0x000fe20000100800 */
[----:B------:R-:W-:-:S05]  /*1f800*/  IADD3.X R16, R16, UR6, RZ, P3, !PT ;  /* 0x0000000610107c10 */ /* 0x000fca0009ffe4ff */
[----:B------:R-:W-:Y:S01]  /*1f810*/  STL [R1+0x828], R16 ;  /* 0x0008281001007387 */ /* 0x000fe20000100800 */
[----:B------:R-:W-:Y:S02]  /*1f820*/  IADD3 R17, P3, R17, UR7, RZ ;  /* 0x0000000711117c10 */ /* 0x000fe4000ff7e0ff */
        /* <DEDUP_REMOVED lines=12> */
[----:B------:R-:W-:Y:S02]  /*1f8f0*/  IADD3 R47, P1, R47, UR7, RZ ;  /* 0x000000072f2f7c10 */ /* 0x000fe4000ff3e0ff */
[----:B------:R-:W-:Y:S01]  /*1f900*/  IADD3.X R42, R42, UR6, RZ, P4, !PT ;  /* 0x000000062a2a7c10 */ /* 0x000fe2000a7fe4ff */
        /* <DEDUP_REMOVED lines=9> */
[----:B------:R-:W-:-:S03]  /*1f9a0*/  IADD3.X R30, R30, UR6, RZ, P6, !PT ;  /* 0x000000061e1e7c10 */ /* 0x000fc6000b7fe4ff */
[----:B------:R-:W-:Y:S01]  /*1f9b0*/  STL [R1+0x7d4], R43 ;  /* 0x0007d42b01007387 */ /* 0x000fe20000100800 */
[----:B------:R-:W-:-:S03]  /*1f9c0*/  IADD3 R31, P6, R31, UR7, RZ ;  /* 0x000000071f1f7c10 */ /* 0x000fc6000ffde0ff */
[----:B------:R-:W-:Y:S04]  /*1f9d0*/  STL [R1+0x7f8], R39 ;  /* 0x0007f82701007387 */ /* 0x000fe80000100800 */
[----:B------:R-:W-:Y:S01]  /*1f9e0*/  STL [R1+0x7cc], R35 ;  /* 0x0007cc2301007387 */ /* 0x000fe20000100800 */
[----:B------:R-:W-:-:S03]  /*1f9f0*/  IADD3 R26, P5, R26, UR7, RZ ;  /* 0x000000071a1a7c10 */ /* 0x000fc6000ffbe0ff */
[----:B------:R0:W-:Y:S01]  /*1fa00*/  STL [R1+0x7e8], R27 ;  /* 0x0007e81b01007387 */ /* 0x0001e20000100800 */
[----:B------:R-:W-:-:S03]  /*1fa10*/  IADD3.X R23, R23, UR6, RZ, P2, !PT ;  /* 0x0000000617177c10 */ /* 0x000fc600097fe4ff */
[----:B------:R-:W-:Y:S01]  /*1fa20*/  STL [R1+0x7f0], R30 ;  /* 0x0007f01e01007387 */ /* 0x000fe20000100800 */
[----:B------:R-:W-:-:S03]  /*1fa30*/  IADD3 R29, P2, R29, UR7, RZ ;  /* 0x000000071d1d7c10 */ /* 0x000fc6000ff5e0ff */
[----:B0-----:R-:W3:Y:S04]  /*1fa40*/  LDL.LU R27, [R1+0x794] ;  /* 0x00079400011b7983 */ /* 0x001ee80000300800 */
[----:B------:R-:W-:Y:S04]  /*1fa50*/  STL [R1+0x7c4], R31 ;  /* 0x0007c41f01007387 */ /* 0x000fe80000100800 */
[----:B------:R-:W-:Y:S04]  /*1fa60*/  STL [R1+0x7bc], R26 ;  /* 0x0007bc1a01007387 */ /* 0x000fe80000100800 */
[----:B------:R0:W-:Y:S04]  /*1fa70*/  STL [R1+0x7e0], R23 ;  /* 0x0007e01701007387 */ /* 0x0001e80000100800 */
[----:B------:R1:W-:Y:S01]  /*1fa80*/  STL [R1+0x7b4], R29 ;  /* 0x0007b41d01007387 */ /* 0x0003e20000100800 */
[----:B----4-:R-:W-:-:S02]  /*1fa90*/  IADD3.X R41, R41, UR6, RZ, P1, !PT ;  /* 0x0000000629297c10 */ /* 0x010fc40008ffe4ff */
[----:B------:R-:W-:Y:S02]  /*1faa0*/  IADD3 R40, P1, R40, UR7, RZ ;  /* 0x0000000728287c10 */ /* 0x000fe4000ff3e0ff */
[----:B------:R-:W-:Y:S02]  /*1fab0*/  IADD3.X R45, R45, UR6, RZ, P4, !PT ;  /* 0x000000062d2d7c10 */ /* 0x000fe4000a7fe4ff */
[----:B------:R-:W-:Y:S02]  /*1fac0*/  IADD3 R44, P4, R44, UR7, RZ ;  /* 0x000000072c2c7c10 */ /* 0x000fe4000ff9e0ff */
[----:B--2---:R-:W-:Y:S01]  /*1fad0*/  IADD3.X R60, R60, UR6, RZ, P3, !PT ;  /* 0x000000063c3c7c10 */ /* 0x004fe20009ffe4ff */
[----:B------:R-:W-:Y:S04]  /*1fae0*/  STL [R1+0x7d8], R41 ;  /* 0x0007d82901007387 */ /* 0x000fe80000100800 */
[----:B0-----:R-:W2:Y:S04]  /*1faf0*/  LDL.LU R23, [R1+0x7b8] ;  /* 0x0007b80001177983 */ /* 0x001ea80000300800 */
[----:B------:R-:W-:Y:S04]  /*1fb00*/  STL [R1+0x7ac], R40 ;  /* 0x0007ac2801007387 */ /* 0x000fe80000100800 */
[----:B------:R-:W-:Y:S01]  /*1fb10*/  STL [R1+0x7d0], R45 ;  /* 0x0007d02d01007387 */ /* 0x000fe20000100800 */
[----:B---3--:R-:W-:-:S03]  /*1fb20*/  IADD3 R2, P3, R2, UR7, RZ ;  /* 0x0000000702027c10 */ /* 0x008fc6000ff7e0ff */
[----:B------:R0:W-:Y:S04]  /*1fb30*/  STL [R1+0x7a4], R44 ;  /* 0x0007a42c01007387 */ /* 0x0001e80000100800 */
[----:B-1----:R-:W3:Y:S04]  /*1fb40*/  LDL.LU R29, [R1+0x78c] ;  /* 0x00078c00011d7983 */ /* 0x002ee80000300800 */
[----:B------:R1:W-:Y:S04]  /*1fb50*/  STL [R1+0x7c8], R60 ;  /* 0x0007c83c01007387 */ /* 0x0003e80000100800 */
[----:B0-----:R-:W4:Y:S04]  /*1fb60*/  LDL.LU R44, [R1+0x7b0] ;  /* 0x0007b000012c7983 */ /* 0x001f280000300800 */
[----:B------:R0:W-:Y:S04]  /*1fb70*/  STL [R1+0x79c], R2 ;  /* 0x00079c0201007387 */ /* 0x0001e80000100800 */
[----:B------:R-:W4:Y:S01]  /*1fb80*/  LDL.LU R45, [R1+0x784] ;  /* 0x00078400012d7983 */ /* 0x000f220000300800 */
[----:B------:R-:W-:-:S05]  /*1fb90*/  IADD3.X R3, R3, UR6, RZ, P6, !PT ;  /* 0x0000000603037c10 */ /* 0x000fca000b7fe4ff */
[----:B------:R0:W-:Y:S04]  /*1fba0*/  STL [R1+0x7c0], R3 ;  /* 0x0007c00301007387 */ /* 0x0001e80000100800 */
[----:B------:R-:W4:Y:S04]  /*1fbb0*/  LDL.LU R40, [R1+0x7a8] ;  /* 0x0007a80001287983 */ /* 0x000f280000300800 */
[----:B------:R-:W4:Y:S04]  /*1fbc0*/  LDL.LU R41, [R1+0x77c] ;  /* 0x00077c0001297983 */ /* 0x000f280000300800 */
[----:B-1----:R-:W4:Y:S04]  /*1fbd0*/  LDL.LU R60, [R1+0x7a0] ;  /* 0x0007a000013c7983 */ /* 0x002f280000300800 */
        /* <DEDUP_REMOVED lines=16> */
[----:B------:R-:W-:-:S05]  /*1fce0*/  IADD3 R27, P6, R27, UR7, RZ ;  /* 0x000000071b1b7c10 */ /* 0x000fca000ffde0ff */
[----:B------:R0:W-:Y:S04]  /*1fcf0*/  STL [R1+0x794], R27 ;  /* 0x0007941b01007387 */ /* 0x0001e80000100800 */
[----:B------:R-:W4:Y:S04]  /*1fd00*/  LDL.LU R39, [R1+0x758] ;  /* 0x0007580001277983 */ /* 0x000f280000300800 */
[----:B------:R-:W4:Y:S04]  /*1fd10*/  LDL.LU R35, [R1+0x72c] ;  /* 0x00072c0001237983 */ /* 0x000f280000300800 */
[----:B------:R-:W4:Y:S04]  /*1fd20*/  LDL.LU R30, [R1+0x750] ;  /* 0x00075000011e7983 */ /* 0x000f280000300800 */
[----:B------:R-:W4:Y:S04]  /*1fd30*/  LDL.LU R31, [R1+0x724] ;  /* 0x00072400011f7983 */ /* 0x000f280000300800 */
[----:B------:R-:W4:Y:S04]  /*1fd40*/  LDL.LU R26, [R1+0x740] ;  /* 0x00074000011a7983 */ /* 0x000f280000300800 */
[----:B0-----:R-:W4:Y:S01]  /*1fd50*/  LDL.LU R27, [R1+0x738] ;  /* 0x00073800011b7983 */ /* 0x001f220000300800 */
[----:B--2---:R-:W-:-:S02]  /*1fd60*/  IADD3.X R23, R23, UR6, RZ, P5, !PT ;  /* 0x0000000617177c10 */ /* 0x004fc4000affe4ff */
[----:B---3--:R-:W-:-:S03]  /*1fd70*/  IADD3 R29, P5, R29, UR7, RZ ;  /* 0x000000071d1d7c10 */ /* 0x008fc6000ffbe0ff */
[----:B------:R0:W-:Y:S01]  /*1fd80*/  STL [R1+0x7b8], R23 ;  /* 0x0007b81701007387 */ /* 0x0001e20000100800 */
[----:B----4-:R-:W-:-:S03]  /*1fd90*/  IADD3.X R44, R44, UR6, RZ, P2, !PT ;  /* 0x000000062c2c7c10 */ /* 0x010fc600097fe4ff */
[----:B0-----:R-:W2:Y:S01]  /*1fda0*/  LDL.LU R23, [R1+0x730] ;  /* 0x0007300001177983 */ /* 0x001ea20000300800 */
[----:B------:R-:W-:-:S03]  /*1fdb0*/  IADD3 R45, P2, R45, UR7, RZ ;  /* 0x000000072d2d7c10 */ /* 0x000fc6000ff5e0ff */
[----:B------:R0:W-:Y:S04]  /*1fdc0*/  STL [R1+0x78c], R29 ;  /* 0x00078c1d01007387 */ /* 0x0001e80000100800 */
[----:B0-----:R0:W5:Y:S04]  /*1fdd0*/  LDL.LU R29, [R1+0xb48] ;  /* 0x000b4800011d7983 */ /* 0x0011680000300800 */
[----:B------:R1:W-:Y:S04]  /*1fde0*/  STL [R1+0x7b0], R44 ;  /* 0x0007b02c01007387 */ /* 0x0003e80000100800 */
[----:B-1----:R0:W5:Y:S04]  /*1fdf0*/  LDL.LU R44, [R1+0xb44] ;  /* 0x000b4400012c7983 */ /* 0x0021680000300800 */
[----:B------:R1:W-:Y:S04]  /*1fe00*/  STL [R1+0x784], R45 ;  /* 0x0007842d01007387 */ /* 0x0003e80000100800 */
[----:B-1----:R0:W5:Y:S01]  /*1fe10*/  LDL.LU R45, [R1+0xb40] ;  /* 0x000b4000012d7983 */ /* 0x0021620000300800 */
[----:B------:R-:W-:-:S02]  /*1fe20*/  IADD3.X R40, R40, UR6, RZ, P1, !PT ;  /* 0x0000000628287c10 */ /* 0x000fc40008ffe4ff */
[----:B------:R-:W-:Y:S02]  /*1fe30*/  IADD3 R41, P1, R41, UR7, RZ ;  /* 0x0000000729297c10 */ /* 0x000fe4000ff3e0ff */
[----:B------:R-:W-:Y:S02]  /*1fe40*/  IADD3.X R60, R60, UR6, RZ, P4, !PT ;  /* 0x000000063c3c7c10 */ /* 0x000fe4000a7fe4ff */
[----:B------:R-:W-:Y:S01]  /*1fe50*/  IADD3 R2, P4, R2, UR7, RZ ;  /* 0x0000000702027c10 */ /* 0x000fe2000ff9e0ff */
[----:B------:R1:W-:Y:S01]  /*1fe60*/  STL [R1+0x7a8], R40 ;  /* 0x0007a82801007387 */ /* 0x0003e20000100800 */
[----:B------:R-:W-:-:S03]  /*1fe70*/  IADD3.X R3, R3, UR6, RZ, P3, !PT ;  /* 0x0000000603037c10 */ /* 0x000fc60009ffe4ff */
[----:B-1----:R0:W5:Y:S04]  /*1fe80*/  LDL.LU R40, [R1+0xb3c] ;  /* 0x000b3c0001287983 */ /* 0x0021680000300800 */
[----:B------:R1:W-:Y:S04]  /*1fe90*/  STL [R1+0x77c], R41 ;  /* 0x00077c2901007387 */ /* 0x0003e80000100800 */
[----:B-1----:R0:W5:Y:S04]  /*1fea0*/  LDL.LU R41, [R1+0xb38] ;  /* 0x000b380001297983 */ /* 0x0021680000300800 */
[----:B------:R1:W-:Y:S04]  /*1feb0*/  STL [R1+0x7a0], R60 ;  /* 0x0007a03c01007387 */ /* 0x0003e80000100800 */
[----:B-1----:R0:W5:Y:S04]  /*1fec0*/  LDL.LU R60, [R1+0xb34] ;  /* 0x000b3400013c7983 */ /* 0x0021680000300800 */
[----:B------:R1:W-:Y:S04]  /*1fed0*/  STL [R1+0x774], R2 ;  /* 0x0007740201007387 */ /* 0x0003e80000100800 */
[----:B-1----:R-:W3:Y:S04]  /*1fee0*/  LDL.LU R2, [R1+0xb30] ;  /* 0x000b300001027983 */ /* 0x002ee80000300800 */
[----:B------:R1:W-:Y:S04]  /*1fef0*/  STL [R1+0x798], R3 ;  /* 0x0007980301007387 */ /* 0x0003e80000100800 */
[----:B-1----:R-:W4:Y:S01]  /*1ff00*/  LDL.LU R3, [R1+0xb2c] ;  /* 0x000b2c0001037983 */ /* 0x002f220000300800 */
[----:B------:R-:W-:-:S02]  /*1ff10*/  IADD3 R58, P3, R58, UR7, RZ ;  /* 0x000000073a3a7c10 */ /* 0x000fc4000ff7e0ff */
[----:B------:R-:W-:Y:S02]  /*1ff20*/  IADD3.X R59, R59, UR6, RZ, P6, !PT ;  /* 0x000000063b3b7c10 */ /* 0x000fe4000b7fe4ff */
[----:B------:R-:W-:Y:S02]  /*1ff30*/  IADD3 R16, P6, R16, UR7, RZ ;  /* 0x0000000710107c10 */ /* 0x000fe4000ffde0ff */
[----:B------:R-:W-:Y:S02]  /*1ff40*/  IADD3.X R17, R17, UR6, RZ, P5, !PT ;  /* 0x0000000611117c10 */ /* 0x000fe4000affe4ff */
[----:B------:R-:W-:Y:S01]  /*1ff50*/  IADD3 R18, P5, R18, UR7, RZ ;  /* 0x0000000712127c10 */ /* 0x000fe2000ffbe0ff */
        /* <DEDUP_REMOVED lines=8> */
[----:B------:R-:W-:Y:S04]  /*1ffe0*/  STL [R1+0x75c], R18 ;  /* 0x00075c1201007387 */ /* 0x000fe80000100800 */
[----:B------:R-:W-:Y:S01]  /*1fff0*/  STL [R1+0x780], R19 ;  /* 0x0007801301007387 */ /* 0x000fe20000100800 */
[----:B------:R-:W-:-:S03]  /*20000*/  IADD3.X R51, R51, UR6, RZ, P4, !PT ;  /* 0x0000000633337c10 */ /* 0x000fc6000a7fe4ff */
[----:B------:R-:W-:Y:S04]  /*20010*/  STL [R1+0x754], R54 ;  /* 0x0007543601007387 */ /* 0x000fe80000100800 */
[----:B------:R-:W-:Y:S04]  /*20020*/  STL [R1+0x778], R55 ;  /* 0x0007783701007387 */ /* 0x000fe80000100800 */
[----:B------:R-:W-:Y:S01]  /*20030*/  STL [R1+0x74c], R50 ;  /* 0x00074c3201007387 */ /* 0x000fe20000100800 */
[----:B----4-:R-:W-:-:S05]  /*20040*/  IADD3.X R3, R3, UR6, RZ, P3, !PT ;  /* 0x0000000603037c10 */ /* 0x010fca0009ffe4ff */
[----:B------:R1:W-:Y:S04]  /*20050*/  STL [R1+0x768], R3 ;  /* 0x0007680301007387 */ /* 0x0003e80000100800 */
[----:B------:R-:W-:Y:S04]  /*20060*/  STL [R1+0x770], R51 ;  /* 0x0007703301007387 */ /* 0x000fe80000100800 */
[----:B-1----:R-:W4:Y:S01]  /*20070*/  LDL.LU R3, [R1+0xb28] ;  /* 0x000b280001037983 */ /* 0x002f220000300800 */
[----:B------:R-:W-:Y:S02]  /*20080*/  IADD3 R46, P4, R46, UR7, RZ ;  /* 0x000000072e2e7c10 */ /* 0x000fe4000ff9e0ff */
[----:B------:R-:W-:-:S02]  /*20090*/  IADD3 R47, P3, R47, UR7, RZ ;  /* 0x000000072f2f7c10 */ /* 0x000fc4000ff7e0ff */
[----:B------:R-:W-:Y:S02]  /*200a0*/  IADD3.X R42, R42, UR6, RZ, P6, !PT ;  /* 0x000000062a2a7c10 */ /* 0x000fe4000b7fe4ff */
[----:B------:R-:W-:Y:S02]  /*200b0*/  IADD3 R43, P6, R43, UR7, RZ ;  /* 0x000000072b2b7c10 */ /* 0x000fe4000ffde0ff */
[----:B------:R-:W-:Y:S01]  /*200c0*/  IADD3.X R39, R39, UR6, RZ, P5, !PT ;  /* 0x0000000627277c10 */ /* 0x000fe2000affe4ff */
        /* <DEDUP_REMOVED lines=13> */
[----:B------:R-:W-:-:S02]  /*201a0*/  IADD3.X R26, R26, UR6, RZ, P4, !PT ;  /* 0x000000061a1a7c10 */ /* 0x000fc4000a7fe4ff */
[----:B---3--:R-:W-:Y:S01]  /*201b0*/  IADD3.X R2, R2, UR6, RZ, P5, !PT ;  /* 0x0000000602027c10 */ /* 0x008fe2000affe4ff */
[----:B------:R-:W-:Y:S04]  /*201c0*/  STL [R1+0x724], R31 ;  /* 0x0007241f01007387 */ /* 0x000fe80000100800 */
[----:B------:R-:W-:Y:S04]  /*201d0*/  STL [R1+0x740], R26 ;  /* 0x0007401a01007387 */ /* 0x000fe80000100800 */
[----:B------:R1:W-:Y:S01]  /*201e0*/  STL [R1+0x728], R2 ;  /* 0x0007280201007387 */ /* 0x0003e20000100800 */
[----:B------:R-:W-:-:S02]  /*201f0*/  LOP3.LUT R5, R5, R4, RZ, 0x3c, !PT ;  /* 0x0000000405057212 */ /* 0x000fc400078e3cff */
[----:B------:R-:W-:Y:S01]  /*20200*/  IADD3.X R27, R27, UR6, RZ, P3, !PT ;  /* 0x000000061b1b7c10 */ /* 0x000fe20009ffe4ff */
[----:B-1----:R-:W1:Y:S01]  /*20210*/  S2R R2, SR_TID.X ;  /* 0x0000000000027919 */ /* 0x002e620000002100 */
[----:B------:R-:W-:Y:S02]  /*20220*/  LOP3.LUT R4, R5, R4, RZ, 0x3c, !PT ;  /* 0x0000000405047212 */ /* 0x000fe400078e3cff */
[----:B--2---:R-:W-:Y:S01]  /*20230*/  IADD3.X R23, R23, UR6, RZ, P6, !PT ;  /* 0x0000000617177c10 */ /* 0x004fe2000b7fe4ff */
[----:B------:R-:W-:Y:S01]  /*20240*/  STL [R1+0x738], R27 ;  /* 0x0007381b01007387 */ /* 0x000fe20000100800 */
[----:B------:R-:W-:-:S03]  /*20250*/  LOP3.LUT R5, R5, R4, RZ, 0x3c, !PT ;  /* 0x0000000405057212 */ /* 0x000fc600078e3cff */
[----:B------:R-:W-:Y:S01]  /*20260*/  STL [R1+0x730], R23 ;  /* 0x0007301701007387 */ /* 0x000fe20000100800 */
[----:B-1----:R-:W-:-:S05]  /*20270*/  LOP3.LUT R2, R2, 0x1f, RZ, 0xc0, !PT ;  /* 0x0000001f02027812 */ /* 0x002fca00078ec0ff */
[----:B------:R-:W-:Y:S01]  /*20280*/  IMAD.SHL.U32 R2, R2, 0x2, RZ ;  /* 0x0000000202027824 */ /* 0x000fe200078e00ff */
[----:B----4-:R-:W-:-:S05]  /*20290*/  IADD3.X R3, R3, UR6, RZ, P2, !PT ;  /* 0x0000000603037c10 */ /* 0x010fca00097fe4ff */
[----:B------:R1:W-:Y:S04]  /*202a0*/  STL [R1+0x720], R3 ;  /* 0x0007200301007387 */ /* 0x0003e80000100800 */
[----:B-1----:R0:W5:Y:S04]  /*202b0*/  LDL.LU R3, [R1+0xb20] ;  /* 0x000b200001037983 */ /* 0x0021680000300800 */
[----:B------:R0:W-:Y:S01]  /*202c0*/  STL.64 [R1+0x460], R4 ;  /* 0x0004600401007387 */ /* 0x0001e20000100a00 */
[----:B------:R-:W-:Y:S05]  /*202d0*/  @P0 BRA `(.L_x_1) ;  /* 0xfffffef000fc0947 */ /* 0x000fea000383ffff */
[----:B------:R-:W2:Y:S04]  /*202e0*/  LDL.LU R39, [R1+0x13c] ;  /* 0x00013c0001277983 */ /* 0x000ea80000300800 */
[----:B------:R-:W3:Y:S04]  /*202f0*/  LDL.LU R35, [R1+0x134] ;  /* 0x0001340001237983 */ /* 0x000ee80000300800 */
[----:B------:R-:W4:Y:S04]  /*20300*/  LDL.LU R30, [R1+0x24c] ;  /* 0x00024c00011e7983 */ /* 0x000f280000300800 */
[----:B------:R-:W4:Y:S04]  /*20310*/  LDL.LU R31, [R1+0x47c] ;  /* 0x00047c00011f7983 */ /* 0x000f280000300800 */
[----:B------:R-:W4:Y:S04]  /*20320*/  LDL.LU R26, [R1+0x244] ;  /* 0x00024400011a7983 */ /* 0x000f280000300800 */
[----:B------:R-:W4:Y:S04]  /*20330*/  LDL.LU R27, [R1+0x474] ;  /* 0x00047400011b7983 */ /* 0x000f280000300800 */
[----:B------:R-:W4:Y:S04]  /*20340*/  LDL.LU R23, [R1+0x138] ;  /* 0x0001380001177983 */ /* 0x000f280000300800 */
[----:B------:R-:W-:Y:S04]  /*20350*/  STL [R1+0xbb4], R34 ;  /* 0x000bb42201007387 */ /* 0x000fe80000100800 */
[----:B------:R-:W-:Y:S04]  /*20360*/  STL [R1+0xbb0], R22 ;  /* 0x000bb01601007387 */ /* 0x000fe80000100800 */
[----:B------:R-:W-:Y:S04]  /*20370*/  STL [R1+0xbac], R11 ;  /* 0x000bac0b01007387 */ /* 0x000fe80000100800 */
[----:B------:R-:W-:Y:S04]  /*20380*/  STL [R1+0xba4], R10 ;  /* 0x000ba40a01007387 */ /* 0x000fe80000100800 */
[----:B------:R-:W-:Y:S04]  /*20390*/  STL [R1+0xba0], R9 ;  /* 0x000ba00901007387 */ /* 0x000fe80000100800 */
[----:B-----5:R-:W-:Y:S04]  /*203a0*/  STL [R1+0xb9c], R57 ;  /* 0x000b9c3901007387 */ /* 0x020fe80000100800 */
        /* <DEDUP_REMOVED lines=22> */
[----:B------:R2:W-:Y:S02]  /*20510*/  STL [R1+0xb20], R3 ;  /* 0x000b200301007387 */ /* 0x0005e40000100800 */
[----:B--2---:R-:W-:-:S02]  /*20520*/  F2FP.BF16.F32.PACK_AB R3, R15, R39 ;  /* 0x000000270f03723e */ /* 0x004fc400000010ff */
[----:B---3--:R-:W-:-:S03]  /*20530*/  F2FP.BF16.F32.PACK_AB R2, R14, R35 ;  /* 0x000000230e02723e */ /* 0x008fc600000010ff */
[----:B------:R1:W-:Y:S04]  /*20540*/  STL [R1+0x43c], R3 ;  /* 0x00043c0301007387 */ /* 0x0003e80000100800 */
[----:B------:R2:W-:Y:S01]  /*20550*/  STL [R1+0x438], R2 ;  /* 0x0004380201007387 */ /* 0x0005e20000100800 */
[----:B----4-:R-:W-:-:S05]  /*20560*/  F2FP.BF16.F32.PACK_AB R0, R30, R31 ;  /* 0x0000001f1e00723e */ /* 0x010fca00000010ff */
[----:B------:R3:W-:Y:S01]  /*20570*/  STL [R1+0x434], R0 ;  /* 0x0004340001007387 */ /* 0x0007e20000100800 */
[----:B-1----:R-:W-:Y:S02]  /*20580*/  F2FP.BF16.F32.PACK_AB R3, R26, R27 ;  /* 0x0000001b1a03723e */ /* 0x002fe400000010ff */
[----:B--2---:R-:W-:-:S03]  /*20590*/  F2FP.BF16.F32.PACK_AB R2, R13, R23 ;  /* 0x000000170d02723e */ /* 0x004fc600000010ff */
[----:B------:R1:W-:Y:S01]  /*205a0*/  STL [R1+0x430], R3 ;  /* 0x0004300301007387 */ /* 0x0003e20000100800 */
[----:B---3--:R-:W-:-:S03]  /*205b0*/  F2FP.BF16.F32.PACK_AB R0, R12, R7 ;  /* 0x000000070c00723e */ /* 0x008fc600000010ff */
[----:B------:R-:W2:Y:S04]  /*205c0*/  LDL.LU R34, [R1+0x248] ;  /* 0x0002480001227983 */ /* 0x000ea80000300800 */
[----:B------:R3:W-:Y:S04]  /*205d0*/  STL [R1+0x42c], R2 ;  /* 0x00042c0201007387 */ /* 0x0007e80000100800 */
[----:B------:R-:W2:Y:S04]  /*205e0*/  LDL.LU R22, [R1+0x478] ;  /* 0x0004780001167983 */ /* 0x000ea80000300800 */
[----:B------:R4:W-:Y:S04]  /*205f0*/  STL [R1+0x428], R0 ;  /* 0x0004280001007387 */ /* 0x0009e80000100800 */
[----:B------:R-:W2:Y:S04]  /*20600*/  LDL.LU R11, [R1+0x240] ;  /* 0x00024000010b7983 */ /* 0x000ea80000300800 */
[----:B-1----:R-:W2:Y:S04]  /*20610*/  LDL.LU R3, [R1+0x470] ;  /* 0x0004700001037983 */ /* 0x002ea80000300800 */
        /* <DEDUP_REMOVED lines=26> */
[----:B---3--:R-:W3:Y:S04]  /*207c0*/  LDL.LU R2, [R1+0x230] ;  /* 0x0002300001027983 */ /* 0x008ee80000300800 */
[----:B----4-:R-:W3:Y:S04]  /*207d0*/  LDL.LU R0, [R1+0x180] ;  /* 0x0001800001007983 */ /* 0x010ee80000300800 */
        /* <DEDUP_REMOVED lines=28> */
[----:B--2---:R-:W-:-:S03]  /*209a0*/  F2FP.BF16.F32.PACK_AB R22, R34, R22 ;  /* 0x000000162216723e */ /* 0x004fc600000010ff */
[----:B------:R-:W2:Y:S04]  /*209b0*/  LDL.LU R34, [R1+0xbb4] ;  /* 0x000bb40001227983 */ /* 0x000ea80000300800 */
[----:B------:R0:W-:Y:S04]  /*209c0*/  STL [R1+0x424], R22 ;  /* 0x0004241601007387 */ /* 0x0001e80000100800 */
[----:B0-----:R-:W2:Y:S01]  /*209d0*/  LDL.LU R22, [R1+0xbb0] ;  /* 0x000bb00001167983 */ /* 0x001ea20000300800 */
[----:B------:R-:W-:-:S03]  /*209e0*/  F2FP.BF16.F32.PACK_AB R3, R11, R3 ;  /* 0x000000030b03723e */ /* 0x000fc600000010ff */
[----:B------:R-:W2:Y:S04]  /*209f0*/  LDL.LU R11, [R1+0xbac] ;  /* 0x000bac00010b7983 */ /* 0x000ea80000300800 */
[----:B------:R0:W-:Y:S02]  /*20a00*/  STL [R1+0x420], R3 ;  /* 0x0004200301007387 */ /* 0x0001e40000100800 */
[----:B0-----:R-:W-:Y:S02]  /*20a10*/  F2FP.BF16.F32.PACK_AB R3, R52, R44 ;  /* 0x0000002c3403723e */ /* 0x001fe400000010ff */
[----:B------:R-:W-:Y:S02]  /*20a20*/  F2FP.BF16.F32.PACK_AB R44, R53, R45 ;  /* 0x0000002d352c723e */ /* 0x000fe400000010ff */
[----:B------:R-:W-:Y:S01]  /*20a30*/  F2FP.BF16.F32.PACK_AB R40, R61, R40 ;  /* 0x000000283d28723e */ /* 0x000fe200000010ff */
[----:B------:R0:W-:Y:S04]  /*20a40*/  STL [R1+0x40c], R3 ;  /* 0x00040c0301007387 */ /* 0x0001e80000100800 */
[----:B------:R-:W-:Y:S04]  /*20a50*/  STL [R1+0x408], R44 ;  /* 0x0004082c01007387 */ /* 0x000fe80000100800 */
[----:B------:R-:W-:Y:S01]  /*20a60*/  STL [R1+0x404], R40 ;  /* 0x0004042801007387 */ /* 0x000fe20000100800 */
[----:B0-----:R-:W-:-:S02]  /*20a70*/  F2FP.BF16.F32.PACK_AB R3, R41, R36 ;  /* 0x000000242903723e */ /* 0x001fc400000010ff */
[----:B------:R-:W-:-:S03]  /*20a80*/  F2FP.BF16.F32.PACK_AB R28, R37, R28 ;  /* 0x0000001c251c723e */ /* 0x000fc600000010ff */
[----:B------:R0:W-:Y:S04]  /*20a90*/  STL [R1+0x400], R3 ;  /* 0x0004000301007387 */ /* 0x0001e80000100800 */
[----:B------:R-:W-:Y:S01]  /*20aa0*/  STL [R1+0x3fc], R28 ;  /* 0x0003fc1c01007387 */ /* 0x000fe20000100800 */
[----:B------:R-:W-:-:S05]  /*20ab0*/  F2FP.BF16.F32.PACK_AB R24, R29, R24 ;  /* 0x000000181d18723e */ /* 0x000fca00000010ff */
[----:B------:R-:W-:Y:S01]  /*20ac0*/  STL [R1+0x3f8], R24 ;  /* 0x0003f81801007387 */ /* 0x000fe20000100800 */
[----:B0-----:R-:W-:-:S05]  /*20ad0*/  F2FP.BF16.F32.PACK_AB R3, R25, R32 ;  /* 0x000000201903723e */ /* 0x001fca00000010ff */
[----:B------:R0:W-:Y:S01]  /*20ae0*/  STL [R1+0x3f4], R3 ;  /* 0x0003f40301007387 */ /* 0x0001e20000100800 */
[----:B------:R-:W-:-:S05]  /*20af0*/  F2FP.BF16.F32.PACK_AB R20, R33, R20 ;  /* 0x000000142114723e */ /* 0x000fca00000010ff */
[----:B------:R-:W-:Y:S01]  /*20b00*/  STL [R1+0x3f0], R20 ;  /* 0x0003f01401007387 */ /* 0x000fe20000100800 */
[----:B------:R-:W-:-:S05]  /*20b10*/  F2FP.BF16.F32.PACK_AB R6, R21, R6 ;  /* 0x000000061506723e */ /* 0x000fca00000010ff */
[----:B------:R1:W-:Y:S01]  /*20b20*/  STL [R1+0x3ec], R6 ;  /* 0x0003ec0601007387 */ /* 0x0003e20000100800 */
[----:B0-----:R-:W-:-:S05]  /*20b30*/  F2FP.BF16.F32.PACK_AB R3, R8, R48 ;  /* 0x000000300803723e */ /* 0x001fca00000010ff */
[----:B------:R0:W-:Y:S01]  /*20b40*/  STL [R1+0x3e8], R3 ;  /* 0x0003e80301007387 */ /* 0x0001e20000100800 */
[----:B------:R-:W-:-:S05]  /*20b50*/  F2FP.BF16.F32.PACK_AB R8, R49, R56 ;  /* 0x000000383108723e */ /* 0x000fca00000010ff */
[----:B------:R-:W-:Y:S01]  /*20b60*/  STL [R1+0x3e4], R8 ;  /* 0x0003e40801007387 */ /* 0x000fe20000100800 */
[----:B-1----:R-:W-:-:S05]  /*20b70*/  F2FP.BF16.F32.PACK_AB R6, R57, R9 ;  /* 0x000000093906723e */ /* 0x002fca00000010ff */
[----:B------:R-:W-:Y:S01]  /*20b80*/  STL [R1+0x3e0], R6 ;  /* 0x0003e00601007387 */ /* 0x000fe20000100800 */
[----:B0-----:R-:W-:-:S05]  /*20b90*/  F2FP.BF16.F32.PACK_AB R3, R10, R60 ;  /* 0x0000003c0a03723e */ /* 0x001fca00000010ff */
[----:B------:R0:W-:Y:S01]  /*20ba0*/  STL [R1+0x32c], R3 ;  /* 0x00032c0301007387 */ /* 0x0001e20000100800 */
[----:B---3--:R-:W-:-:S05]  /*20bb0*/  F2FP.BF16.F32.PACK_AB R2, R2, R0 ;  /* 0x000000000202723e */ /* 0x008fca00000010ff */
[----:B------:R1:W-:Y:S01]  /*20bc0*/  STL [R1+0x328], R2 ;  /* 0x0003280201007387 */ /* 0x0003e20000100800 */
[----:B----4-:R-:W-:-:S05]  /*20bd0*/  F2FP.BF16.F32.PACK_AB R0, R5, R4 ;  /* 0x000000040500723e */ /* 0x010fca00000010ff */
[----:B------:R3:W-:Y:S01]  /*20be0*/  STL [R1+0x324], R0 ;  /* 0x0003240001007387 */ /* 0x0007e20000100800 */
[----:B0-----:R-:W-:-:S05]  /*20bf0*/  F2FP.BF16.F32.PACK_AB R3, R12, R13 ;  /* 0x0000000d0c03723e */ /* 0x001fca00000010ff */
[----:B------:R0:W-:Y:S01]  /*20c00*/  STL [R1+0x320], R3 ;  /* 0x0003200301007387 */ /* 0x0001e20000100800 */
[----:B-1----:R-:W-:-:S05]  /*20c10*/  F2FP.BF16.F32.PACK_AB R2, R14, R15 ;  /* 0x0000000f0e02723e */ /* 0x002fca00000010ff */
[----:B------:R1:W-:Y:S01]  /*20c20*/  STL [R1+0x26c], R2 ;  /* 0x00026c0201007387 */ /* 0x0003e20000100800 */
[----:B---3--:R-:W-:-:S05]  /*20c30*/  F2FP.BF16.F32.PACK_AB R0, R58, R59 ;  /* 0x0000003b3a00723e */ /* 0x008fca00000010ff */
        /* <DEDUP_REMOVED lines=10> */
[----:B------:R-:W-:Y:S01]  /*20ce0*/  STL [R1+0x254], R2 ;  /* 0x0002540201007387 */ /* 0x000fe20000100800 */
[----:B---3--:R-:W-:Y:S02]  /*20cf0*/  F2FP.BF16.F32.PACK_AB R0, R42, R43 ;  /* 0x0000002b2a00723e */ /* 0x008fe400000010ff */
[----:B0-----:R-:W-:-:S03]  /*20d00*/  F2FP.BF16.F32.PACK_AB R3, R38, R39 ;  /* 0x000000272603723e */ /* 0x001fc600000010ff */
[----:B------:R0:W-:Y:S04]  /*20d10*/  STL [R1+0x250], R0 ;  /* 0x0002500001007387 */ /* 0x0001e80000100800 */
[----:B------:R1:W-:Y:S01]  /*20d20*/  STL [R1+0x24c], R3 ;  /* 0x00024c0301007387 */ /* 0x0003e20000100800 */
[----:B0-----:R-:W-:Y:S02]  /*20d30*/  F2FP.BF16.F32.PACK_AB R0, R30, R31 ;  /* 0x0000001f1e00723e */ /* 0x001fe400000010ff */
[----:B-1----:R-:W-:Y:S02]  /*20d40*/  F2FP.BF16.F32.PACK_AB R3, R26, R27 ;  /* 0x0000001b1a03723e */ /* 0x002fe400000010ff */
[----:B--2---:R-:W-:-:S05]  /*20d50*/  F2FP.BF16.F32.PACK_AB R2, R34, R35 ;  /* 0x000000232202723e */ /* 0x004fca00000010ff */
[----:B------:R0:W-:Y:S04]  /*20d60*/  STL [R1+0x248], R2 ;  /* 0x0002480201007387 */ /* 0x0001e80000100800 */
[----:B------:R1:W-:Y:S04]  /*20d70*/  STL [R1+0x244], R0 ;  /* 0x0002440001007387 */ /* 0x0003e80000100800 */
[----:B------:R-:W-:Y:S01]  /*20d80*/  STL [R1+0x240], R3 ;  /* 0x0002400301007387 */ /* 0x000fe20000100800 */
[----:B0-----:R-:W-:-:S03]  /*20d90*/  F2FP.BF16.F32.PACK_AB R2, R22, R23 ;  /* 0x000000171602723e */ /* 0x001fc600000010ff */
[----:B------:R-:W2:Y:S01]  /*20da0*/  LDL.LU R10, [R1+0x4b8] ;  /* 0x0004b800010a7983 */ /* 0x000ea20000300800 */
[----:B-1----:R-:W-:-:S03]  /*20db0*/  F2FP.BF16.F32.PACK_AB R0, R11, R7 ;  /* 0x000000070b00723e */ /* 0x002fc600000010ff */
[----:B------:R-:W-:Y:S04]  /*20dc0*/  STL [R1+0x23c], R2 ;  /* 0x00023c0201007387 */ /* 0x000fe80000100800 */
[----:B------:R-:W3:Y:S04]  /*20dd0*/  LDL.LU R9, [R1+0x290] ;  /* 0x0002900001097983 */ /* 0x000ee80000300800 */
[----:B------:R-:W-:Y:S04]  /*20de0*/  STL [R1+0x238], R0 ;  /* 0x0002380001007387 */ /* 0x000fe80000100800 */
[----:B---3--:R0:W-:Y:S04]  /*20df0*/  STL [R1+0xba8], R9 ;  /* 0x000ba80901007387 */ /* 0x0081e80000100800 */
[----:B0-----:R-:W2:Y:S04]  /*20e00*/  LDL.LU R9, [R1+0x298] ;  /* 0x0002980001097983 */ /* 0x001ea80000300800 */
[----:B------:R-:W3:Y:S04]  /*20e10*/  LDL.LU R57, [R1+0x4b0] ;  /* 0x0004b00001397983 */ /* 0x000ee80000300800 */
[----:B------:R-:W4:Y:S04]  /*20e20*/  LDL.LU R56, [R1+0x36c] ;  /* 0x00036c0001387983 */ /* 0x000f280000300800 */
[----:B------:R-:W4:Y:S04]  /*20e30*/  LDL.LU R49, [R1+0x1bc] ;  /* 0x0001bc0001317983 */ /* 0x000f280000300800 */
        /* <DEDUP_REMOVED lines=56> */
[----:B--2---:R-:W-:-:S03]  /*211c0*/  F2FP.BF16.F32.PACK_AB R10, R9, R10 ;  /* 0x0000000a090a723e */ /* 0x004fc600000010ff */
[----:B------:R-:W2:Y:S04]  /*211d0*/  LDL.LU R9, [R1+0xba8] ;  /* 0x000ba80001097983 */ /* 0x000ea80000300800 */
[----:B------:R0:W-:Y:S04]  /*211e0*/  STL [R1+0x234], R10 ;  /* 0x0002340a01007387 */ /* 0x0001e80000100800 */
[----:B0-----:R-:W2:Y:S01]  /*211f0*/  LDL.LU R10, [R1+0xba4] ;  /* 0x000ba400010a7983 */ /* 0x001ea20000300800 */
[----:B----4-:R-:W-:Y:S02]  /*21200*/  F2FP.BF16.F32.PACK_AB R49, R56, R49 ;  /* 0x000000313831723e */ /* 0x010fe400000010ff */
[----:B---3--:R-:W-:-:S02]  /*21210*/  F2FP.BF16.F32.PACK_AB R8, R48, R8 ;  /* 0x000000083008723e */ /* 0x008fc400000010ff */
[----:B------:R-:W-:Y:S02]  /*21220*/  F2FP.BF16.F32.PACK_AB R3, R6, R3 ;  /* 0x000000030603723e */ /* 0x000fe400000010ff */
[----:B--2---:R-:W-:Y:S02]  /*21230*/  F2FP.BF16.F32.PACK_AB R57, R9, R57 ;  /* 0x000000390939723e */ /* 0x004fe400000010ff */
[----:B------:R-:W2:Y:S04]  /*21240*/  LDL.LU R9, [R1+0xba0] ;  /* 0x000ba00001097983 */ /* 0x000ea80000300800 */
[----:B------:R0:W-:Y:S04]  /*21250*/  STL [R1+0x230], R57 ;  /* 0x0002303901007387 */ /* 0x0001e80000100800 */
[----:B0-----:R-:W3:Y:S04]  /*21260*/  LDL.LU R57, [R1+0xb9c] ;  /* 0x000b9c0001397983 */ /* 0x001ee80000300800 */
[----:B------:R-:W4:Y:S04]  /*21270*/  LDL.LU R56, [R1+0xb98] ;  /* 0x000b980001387983 */ /* 0x000f280000300800 */
[----:B------:R0:W-:Y:S04]  /*21280*/  STL [R1+0x22c], R49 ;  /* 0x00022c3101007387 */ /* 0x0001e80000100800 */
[----:B0-----:R-:W4:Y:S04]  /*21290*/  LDL.LU R49, [R1+0xb94] ;  /* 0x000b940001317983 */ /* 0x001f280000300800 */
[----:B------:R-:W4:Y:S04]  /*212a0*/  LDL.LU R48, [R1+0xb90] ;  /* 0x000b900001307983 */ /* 0x000f280000300800 */
[----:B------:R0:W-:Y:S01]  /*212b0*/  STL [R1+0x228], R8 ;  /* 0x0002280801007387 */ /* 0x0001e20000100800 */
[----:B------:R-:W-:-:S03]  /*212c0*/  F2FP.BF16.F32.PACK_AB R40, R61, R40 ;  /* 0x000000283d28723e */ /* 0x000fc600000010ff */
[----:B0-----:R-:W4:Y:S04]  /*212d0*/  LDL.LU R8, [R1+0xb8c] ;  /* 0x000b8c0001087983 */ /* 0x001f280000300800 */
[----:B------:R-:W4:Y:S04]  /*212e0*/  LDL.LU R6, [R1+0xb88] ;  /* 0x000b880001067983 */ /* 0x000f280000300800 */
[----:B------:R0:W-:Y:S02]  /*212f0*/  STL [R1+0x224], R3 ;  /* 0x0002240301007387 */ /* 0x0001e40000100800 */
[----:B0-----:R-:W-:-:S02]  /*21300*/  F2FP.BF16.F32.PACK_AB R3, R52, R44 ;  /* 0x0000002c3403723e */ /* 0x001fc400000010ff */
[----:B------:R-:W-:-:S03]  /*21310*/  F2FP.BF16.F32.PACK_AB R44, R53, R45 ;  /* 0x0000002d352c723e */ /* 0x000fc600000010ff */
[----:B------:R0:W-:Y:S04]  /*21320*/  STL [R1+0x220], R3 ;  /* 0x0002200301007387 */ /* 0x0001e80000100800 */
[----:B------:R-:W-:Y:S01]  /*21330*/  STL [R1+0x21c], R44 ;  /* 0x00021c2c01007387 */ /* 0x000fe20000100800 */
[----:B0-----:R-:W-:-:S03]  /*21340*/  F2FP.BF16.F32.PACK_AB R3, R41, R36 ;  /* 0x000000242903723e */ /* 0x001fc600000010ff */
[----:B------:R-:W-:Y:S01]  /*21350*/  STL [R1+0x218], R40 ;  /* 0x0002182801007387 */ /* 0x000fe20000100800 */
[----:B------:R-:W-:Y:S02]  /*21360*/  F2FP.BF16.F32.PACK_AB R36, R37, R28 ;  /* 0x0000001c2524723e */ /* 0x000fe400000010ff */
[----:B------:R-:W-:Y:S01]  /*21370*/  F2FP.BF16.F32.PACK_AB R28, R29, R24 ;  /* 0x000000181d1c723e */ /* 0x000fe200000010ff */
[----:B------:R0:W-:Y:S01]  /*21380*/  STL [R1+0x214], R3 ;  /* 0x0002140301007387 */ /* 0x0001e20000100800 */
[----:B------:R-:W-:-:S03]  /*21390*/  F2FP.BF16.F32.PACK_AB R24, R33, R20 ;  /* 0x000000142118723e */ /* 0x000fc600000010ff */
[----:B------:R-:W-:Y:S01]  /*213a0*/  STL [R1+0x210], R36 ;  /* 0x0002102401007387 */ /* 0x000fe20000100800 */
[----:B------:R-:W-:Y:S02]  /*213b0*/  F2FP.BF16.F32.PACK_AB R20, R21, R60 ;  /* 0x0000003c1514723e */ /* 0x000fe400000010ff */
[----:B0-----:R-:W-:Y:S01]  /*213c0*/  F2FP.BF16.F32.PACK_AB R3, R25, R32 ;  /* 0x000000201903723e */ /* 0x001fe200000010ff */
[----:B------:R-:W-:Y:S04]  /*213d0*/  STL [R1+0x1bc], R28 ;  /* 0x0001bc1c01007387 */ /* 0x000fe80000100800 */
[----:B------:R0:W-:Y:S04]  /*213e0*/  STL [R1+0x1b8], R3 ;  /* 0x0001b80301007387 */ /* 0x0001e80000100800 */
[----:B------:R-:W-:Y:S01]  /*213f0*/  STL [R1+0x1b4], R24 ;  /* 0x0001b41801007387 */ /* 0x000fe20000100800 */
[----:B0-----:R-:W-:-:S02]  /*21400*/  F2FP.BF16.F32.PACK_AB R3, R2, R0 ;  /* 0x000000000203723e */ /* 0x001fc400000010ff */
[----:B------:R-:W-:Y:S01]  /*21410*/  F2FP.BF16.F32.PACK_AB R2, R5, R4 ;  /* 0x000000040502723e */ /* 0x000fe200000010ff */
[----:B------:R-:W-:Y:S01]  /*21420*/  STL [R1+0x1b0], R20 ;  /* 0x0001b01401007387 */ /* 0x000fe20000100800 */
[----:B------:R-:W-:-:S03]  /*21430*/  F2FP.BF16.F32.PACK_AB R0, R12, R13 ;  /* 0x0000000d0c00723e */ /* 0x000fc600000010ff */
[----:B------:R0:W-:Y:S04]  /*21440*/  STL [R1+0x1ac], R3 ;  /* 0x0001ac0301007387 */ /* 0x0001e80000100800 */
[----:B------:R1:W-:Y:S01]  /*21450*/  STL [R1+0x1a8], R2 ;  /* 0x0001a80201007387 */ /* 0x0003e20000100800 */
[----:B0-----:R-:W-:-:S03]  /*21460*/  F2FP.BF16.F32.PACK_AB R3, R14, R15 ;  /* 0x0000000f0e03723e */ /* 0x001fc600000010ff */
[----:B------:R0:W-:Y:S01]  /*21470*/  STL [R1+0x1a4], R0 ;  /* 0x0001a40001007387 */ /* 0x0001e20000100800 */
[----:B-1----:R-:W-:-:S03]  /*21480*/  F2FP.BF16.F32.PACK_AB R2, R58, R59 ;  /* 0x0000003b3a02723e */ /* 0x002fc600000010ff */
        /* <DEDUP_REMOVED lines=24> */
[----:B------:R-:W-:Y:S04]  /*21610*/  STL [R1+0x170], R3 ;  /* 0x0001700301007387 */ /* 0x000fe80000100800 */
[----:B------:R-:W3:Y:S04]  /*21620*/  LDL.LU R25, [R1+0x2d8] ;  /* 0x0002d80001197983 */ /* 0x000ee80000300800 */
[----:B------:R0:W-:Y:S04]  /*21630*/  STL [R1+0x13c], R2 ;  /* 0x00013c0201007387 */ /* 0x0001e80000100800 */
[----:B------:R-:W3:Y:S01]  /*21640*/  LDL.LU R32, [R1+0x4f8] ;  /* 0x0004f80001207983 */ /* 0x000ee20000300800 */
[----:B--2---:R-:W-:-:S05]  /*21650*/  F2FP.BF16.F32.PACK_AB R0, R9, R7 ;  /* 0x000000070900723e */ /* 0x004fca00000010ff */
[----:B------:R1:W-:Y:S04]  /*21660*/  STL [R1+0x138], R0 ;  /* 0x0001380001007387 */ /* 0x0003e80000100800 */
[----:B------:R-:W2:Y:S04]  /*21670*/  LDL.LU R33, [R1+0x2d0] ;  /* 0x0002d00001217983 */ /* 0x000ea80000300800 */
[----:B------:R-:W2:Y:S04]  /*21680*/  LDL.LU R20, [R1+0x4f0] ;  /* 0x0004f00001147983 */ /* 0x000ea80000300800 */
[----:B------:R-:W4:Y:S04]  /*21690*/  LDL.LU R21, [R1+0x3ac] ;  /* 0x0003ac0001157983 */ /* 0x000f280000300800 */
[----:B------:R-:W4:Y:S04]  /*216a0*/  LDL.LU R60, [R1+0x1fc] ;  /* 0x0001fc00013c7983 */ /* 0x000f280000300800 */
[----:B0-----:R-:W4:Y:S04]  /*216b0*/  LDL.LU R2, [R1+0x3a4] ;  /* 0x0003a40001027983 */ /* 0x001f280000300800 */
[----:B-1----:R-:W4:Y:S04]  /*216c0*/  LDL.LU R0, [R1+0x1f4] ;  /* 0x0001f40001007983 */ /* 0x002f280000300800 */
        /* <DEDUP_REMOVED lines=34> */
[----:B---3--:R-:W-:-:S05]  /*218f0*/  F2FP.BF16.F32.PACK_AB R3, R25, R32 ;  /* 0x000000201903723e */ /* 0x008fca00000010ff */
[----:B------:R0:W-:Y:S01]  /*21900*/  STL [R1+0x134], R3 ;  /* 0x0001340301007387 */ /* 0x0001e20000100800 */
[----:B--2---:R-:W-:Y:S02]  /*21910*/  F2FP.BF16.F32.PACK_AB R24, R33, R20 ;  /* 0x000000142118723e */ /* 0x004fe400000010ff */
[----:B----4-:R-:W-:-:S03]  /*21920*/  F2FP.BF16.F32.PACK_AB R20, R21, R60 ;  /* 0x0000003c1514723e */ /* 0x010fc600000010ff */
[----:B------:R-:W-:Y:S01]  /*21930*/  STL [R1+0x130], R24 ;  /* 0x0001301801007387 */ /* 0x000fe20000100800 */
[----:B0-----:R-:W-:-:S03]  /*21940*/  F2FP.BF16.F32.PACK_AB R3, R2, R0 ;  /* 0x000000000203723e */ /* 0x001fc600000010ff */
[----:B------:R-:W-:Y:S01]  /*21950*/  STL [R1+0x5c], R20 ;  /* 0x00005c1401007387 */ /* 0x000fe20000100800 */
[----:B------:R-:W-:-:S03]  /*21960*/  F2FP.BF16.F32.PACK_AB R2, R5, R4 ;  /* 0x000000040502723e */ /* 0x000fc600000010ff */
[----:B------:R-:W-:Y:S04]  /*21970*/  STL [R1+0x58], R3 ;  /* 0x0000580301007387 */ /* 0x000fe80000100800 */
[----:B------:R-:W-:Y:S01]  /*21980*/  STL [R1+0x54], R2 ;  /* 0x0000540201007387 */ /* 0x000fe20000100800 */
[----:B------:R-:W-:Y:S02]  /*21990*/  F2FP.BF16.F32.PACK_AB R0, R12, R13 ;  /* 0x0000000d0c00723e */ /* 0x000fe400000010ff */
[----:B------:R-:W-:-:S05]  /*219a0*/  F2FP.BF16.F32.PACK_AB R59, R14, R59 ;  /* 0x0000003b0e3b723e */ /* 0x000fca00000010ff */
[----:B------:R-:W-:Y:S01]  /*219b0*/  STL [R1+0xb60], R59 ;  /* 0x000b603b01007387 */ /* 0x000fe20000100800 */
[----:B------:R-:W-:-:S03]  /*219c0*/  F2FP.BF16.F32.PACK_AB R58, R15, R58 ;  /* 0x0000003a0f3a723e */ /* 0x000fc600000010ff */
        /* <DEDUP_REMOVED lines=12> */
[----:B------:R-:W-:Y:S04]  /*21a90*/  STL [R1+0xb80], R49 ;  /* 0x000b803101007387 */ /* 0x000fe80000100800 */
[----:B------:R0:W-:Y:S04]  /*21aa0*/  STL [R1+0xb84], R48 ;  /* 0x000b843001007387 */ /* 0x0001e80000100800 */
[----:B0-----:R-:W2:Y:S01]  /*21ab0*/  LDL.LU R48, [R1+0x308] ;  /* 0x0003080001307983 */ /* 0x001ea20000300800 */
[----:B------:R-:W-:-:S03]  /*21ac0*/  F2FP.BF16.F32.PACK_AB R12, R9, R10 ;  /* 0x0000000a090c723e */ /* 0x000fc600000010ff */
[----:B------:R-:W2:Y:S01]  /*21ad0*/  LDL.LU R9, [R1+0x118] ;  /* 0x0001180001097983 */ /* 0x000ea20000300800 */
[----:B------:R-:W-:-:S03]  /*21ae0*/  F2FP.BF16.F32.PACK_AB R11, R8, R11 ;  /* 0x0000000b080b723e */ /* 0x000fc600000010ff */
[----:B------:R-:W3:Y:S01]  /*21af0*/  LDL.LU R49, [R1+0x300] ;  /* 0x0003000001317983 */ /* 0x000ee20000300800 */
[----:B------:R-:W-:-:S03]  /*21b00*/  F2FP.BF16.F32.PACK_AB R10, R6, R7 ;  /* 0x00000007060a723e */ /* 0x000fc600000010ff */
[----:B------:R-:W3:Y:S04]  /*21b10*/  LDL.LU R8, [R1+0x110] ;  /* 0x0001100001087983 */ /* 0x000ee80000300800 */
[----:B------:R-:W4:Y:S04]  /*21b20*/  LDL.LU R50, [R1+0x3dc] ;  /* 0x0003dc0001327983 */ /* 0x000f280000300800 */
[----:B------:R-:W4:Y:S04]  /*21b30*/  LDL.LU R7, [R1+0x15c] ;  /* 0x00015c0001077983 */ /* 0x000f280000300800 */
[----:B------:R-:W4:Y:S04]  /*21b40*/  LDL.LU R51, [R1+0x3d4] ;  /* 0x0003d40001337983 */ /* 0x000f280000300800 */
[----:B------:R-:W4:Y:S04]  /*21b50*/  LDL.LU R6, [R1+0x154] ;  /* 0x0001540001067983 */ /* 0x000f280000300800 */
[----:B------:R-:W4:Y:S01]  /*21b60*/  LDL.LU R56, [R1+0x31c] ;  /* 0x00031c0001387983 */ /* 0x000f220000300800 */
[----:B------:R-:W-:-:S03]  /*21b70*/  F2FP.BF16.F32.PACK_AB R13, R22, R23 ;  /* 0x00000017160d723e */ /* 0x000fc600000010ff */
[----:B------:R-:W4:Y:S04]  /*21b80*/  LDL.LU R5, [R1+0x12c] ;  /* 0x00012c0001057983 */ /* 0x000f280000300800 */
[----:B------:R-:W4:Y:S04]  /*21b90*/  LDL.LU R57, [R1+0x314] ;  /* 0x0003140001397983 */ /* 0x000f280000300800 */
        /* <DEDUP_REMOVED lines=46> */
[----:B--2---:R-:W-:-:S03]  /*21e80*/  F2FP.BF16.F32.PACK_AB R9, R48, R9 ;  /* 0x000000093009723e */ /* 0x004fc600000010ff */
[----:B------:R0:W5:Y:S01]  /*21e90*/  LDL.LU R48, [R1+0xb84] ;  /* 0x000b840001307983 */ /* 0x0001620000300800 */
[----:B---3--:R-:W-:-:S03]  /*21ea0*/  F2FP.BF16.F32.PACK_AB R8, R49, R8 ;  /* 0x000000083108723e */ /* 0x008fc600000010ff */
[----:B------:R0:W5:Y:S01]  /*21eb0*/  LDL.LU R49, [R1+0xb80] ;  /* 0x000b800001317983 */ /* 0x0001620000300800 */
[----:B----4-:R-:W-:-:S03]  /*21ec0*/  F2FP.BF16.F32.PACK_AB R7, R50, R7 ;  /* 0x000000073207723e */ /* 0x010fc600000010ff */
[----:B------:R0:W5:Y:S01]  /*21ed0*/  LDL.LU R50, [R1+0xb7c] ;  /* 0x000b7c0001327983 */ /* 0x0001620000300800 */
[----:B------:R-:W-:-:S03]  /*21ee0*/  F2FP.BF16.F32.PACK_AB R6, R51, R6 ;  /* 0x000000063306723e */ /* 0x000fc600000010ff */
        /* <DEDUP_REMOVED lines=8> */
[----:B------:R-:W2:Y:S02]  /*21f70*/  LDL.LU R21, [R1+0xb68] ;  /* 0x000b680001157983 */ /* 0x000ea40000300800 */
[----:B--2---:R-:W-:Y:S02]  /*21f80*/  F2FP.BF16.F32.PACK_AB R21, R20, R21 ;  /* 0x000000151415723e */ /* 0x004fe400000010ff */
[----:B------:R-:W2:Y:S01]  /*21f90*/  LDL.LU R20, [R1+0xb64] ;  /* 0x000b640001147983 */ /* 0x000ea20000300800 */
[----:B------:R-:W-:Y:S02]  /*21fa0*/  F2FP.BF16.F32.PACK_AB R35, R33, R35 ;  /* 0x000000232123723e */ /* 0x000fe400000010ff */
[----:B------:R-:W-:Y:S02]  /*21fb0*/  F2FP.BF16.F32.PACK_AB R34, R32, R34 ;  /* 0x000000222022723e */ /* 0x000fe400000010ff */
[----:B--2---:R-:W-:Y:S02]  /*21fc0*/  F2FP.BF16.F32.PACK_AB R20, R59, R20 ;  /* 0x000000143b14723e */ /* 0x004fe400000010ff */
[----:B------:R0:W5:Y:S04]  /*21fd0*/  LDL.LU R59, [R1+0xb60] ;  /* 0x000b6000013b7983 */ /* 0x0001680000300800 */
[----:B------:R-:W2:Y:S04]  /*21fe0*/  LDL.LU R33, [R1+0xb5c] ;  /* 0x000b5c0001217983 */ /* 0x000ea80000300800 */
[----:B------:R-:W3:Y:S01]  /*21ff0*/  LDL.LU R32, [R1+0xb58] ;  /* 0x000b580001207983 */ /* 0x000ee20000300800 */
[----:B--2---:R-:W-:-:S03]  /*22000*/  F2FP.BF16.F32.PACK_AB R33, R25, R33 ;  /* 0x000000211921723e */ /* 0x004fc600000010ff */
[----:B------:R-:W2:Y:S01]  /*22010*/  LDL.LU R25, [R1+0xb54] ;  /* 0x000b540001197983 */ /* 0x000ea20000300800 */
[----:B---3--:R-:W-:-:S03]  /*22020*/  F2FP.BF16.F32.PACK_AB R32, R24, R32 ;  /* 0x000000201820723e */ /* 0x008fc600000010ff */
[----:B------:R-:W3:Y:S01]  /*22030*/  LDL.LU R24, [R1+0xb50] ;  /* 0x000b500001187983 */ /* 0x000ee20000300800 */
[----:B------:R-:W-:Y:S02]  /*22040*/  F2FP.BF16.F32.PACK_AB R27, R29, R27 ;  /* 0x0000001b1d1b723e */ /* 0x000fe400000010ff */
[----:B------:R-:W-:Y:S01]  /*22050*/  F2FP.BF16.F32.PACK_AB R26, R28, R26 ;  /* 0x0000001a1c1a723e */ /* 0x000fe200000010ff */
[----:B------:R-:W4:Y:S04]  /*22060*/  LDL.LU R29, [R1+0xb4c] ;  /* 0x000b4c00011d7983 */ /* 0x000f280000300800 */
[----:B------:R-:W4:Y:S01]  /*22070*/  LDL.LU R28, [R1+0xb48] ;  /* 0x000b4800011c7983 */ /* 0x000f220000300800 */
[----:B--2---:R-:W-:-:S03]  /*22080*/  F2FP.BF16.F32.PACK_AB R25, R37, R25 ;  /* 0x000000192519723e */ /* 0x004fc600000010ff */
[----:B------:R-:W2:Y:S01]  /*22090*/  LDL.LU R37, [R1+0xb44] ;  /* 0x000b440001257983 */ /* 0x000ea20000300800 */
[----:B---3--:R-:W-:-:S03]  /*220a0*/  F2FP.BF16.F32.PACK_AB R24, R36, R24 ;  /* 0x000000182418723e */ /* 0x008fc600000010ff */
[----:B------:R-:W3:Y:S01]  /*220b0*/  LDL.LU R36, [R1+0xb40] ;  /* 0x000b400001247983 */ /* 0x000ee20000300800 */
[----:B------:R-:W-:Y:S02]  /*220c0*/  F2FP.BF16.F32.PACK_AB R31, R41, R31 ;  /* 0x0000001f291f723e */ /* 0x000fe400000010ff */
[----:B------:R-:W-:Y:S01]  /*220d0*/  F2FP.BF16.F32.PACK_AB R30, R40, R30 ;  /* 0x0000001e281e723e */ /* 0x000fe200000010ff */
[----:B------:R-:W3:Y:S01]  /*220e0*/  LDL.LU R41, [R1+0xb3c] ;  /* 0x000b3c0001297983 */ /* 0x000ee20000300800 */
[----:B----4-:R-:W-:Y:S02]  /*220f0*/  F2FP.BF16.F32.PACK_AB R29, R61, R29 ;  /* 0x0000001d3d1d723e */ /* 0x010fe400000010ff */
[----:B------:R-:W-:Y:S01]  /*22100*/  F2FP.BF16.F32.PACK_AB R28, R45, R28 ;  /* 0x0000001c2d1c723e */ /* 0x000fe200000010ff */
[----:B------:R-:W4:Y:S01]  /*22110*/  LDL.LU R40, [R1+0xb38] ;  /* 0x000b380001287983 */ /* 0x000f220000300800 */
[----:B------:R-:W-:-:S03]  /*22120*/  F2FP.BF16.F32.PACK_AB R39, R53, R39 ;  /* 0x000000273527723e */ /* 0x000fc600000010ff */
[----:B------:R-:W4:Y:S01]  /*22130*/  LDL.LU R61, [R1+0xb34] ;  /* 0x000b3400013d7983 */ /* 0x000f220000300800 */
[----:B------:R-:W-:-:S03]  /*22140*/  F2FP.BF16.F32.PACK_AB R38, R44, R38 ;  /* 0x000000262c26723e */ /* 0x000fc600000010ff */
[----:B------:R-:W4:Y:S04]  /*22150*/  LDL.LU R45, [R1+0xb30] ;  /* 0x000b3000012d7983 */ /* 0x000f280000300800 */
[----:B------:R-:W4:Y:S04]  /*22160*/  LDL.LU R53, [R1+0xb2c] ;  /* 0x000b2c0001357983 */ /* 0x000f280000300800 */
[----:B------:R-:W4:Y:S01]  /*22170*/  LDL.LU R44, [R1+0xb28] ;  /* 0x000b2800012c7983 */ /* 0x000f220000300800 */
[----:B--2---:R-:W-:-:S03]  /*22180*/  F2FP.BF16.F32.PACK_AB R37, R52, R37 ;  /* 0x000000253425723e */ /* 0x004fc600000010ff */
[----:B------:R-:W2:Y:S01]  /*22190*/  LDL.LU R52, [R1+0xb24] ;  /* 0x000b240001347983 */ /* 0x000ea20000300800 */
[----:B---3--:R-:W-:-:S03]  /*221a0*/  F2FP.BF16.F32.PACK_AB R36, R3, R36 ;  /* 0x000000240324723e */ /* 0x008fc600000010ff */
[----:B------:R0:W5:Y:S01]  /*221b0*/  LDL.LU R3, [R1+0xb20] ;  /* 0x000b200001037983 */ /* 0x0001620000300800 */
[----:B------:R-:W-:Y:S02]  /*221c0*/  F2FP.BF16.F32.PACK_AB R43, R60, R43 ;  /* 0x0000002b3c2b723e */ /* 0x000fe400000010ff */
[----:B------:R-:W-:Y:S02]  /*221d0*/  F2FP.BF16.F32.PACK_AB R42, R2, R42 ;  /* 0x0000002a022a723e */ /* 0x000fe400000010ff */
[----:B------:R-:W-:Y:S02]  /*221e0*/  F2FP.BF16.F32.PACK_AB R41, R0, R41 ;  /* 0x000000290029723e */ /* 0x000fe400000010ff */
[----:B----4-:R-:W-:Y:S02]  /*221f0*/  F2FP.BF16.F32.PACK_AB R40, R54, R40 ;  /* 0x000000283628723e */ /* 0x010fe400000010ff */
[----:B------:R-:W-:Y:S02]  /*22200*/  F2FP.BF16.F32.PACK_AB R47, R55, R47 ;  /* 0x0000002f372f723e */ /* 0x000fe400000010ff */
[----:B------:R-:W-:-:S02]  /*22210*/  F2FP.BF16.F32.PACK_AB R46, R46, R61 ;  /* 0x0000003d2e2e723e */ /* 0x000fc400000010ff */
[----:B------:R-:W-:Y:S02]  /*22220*/  F2FP.BF16.F32.PACK_AB R45, R53, R45 ;  /* 0x0000002d352d723e */ /* 0x000fe400000010ff */
[----:B0-2---:R-:W-:-:S07]  /*22230*/  F2FP.BF16.F32.PACK_AB R44, R52, R44 ;  /* 0x0000002c342c723e */ /* 0x005fce00000010ff */
.L_x_0:
[----:B------:R-:W0:Y:S01]  /*22240*/  S2R R52, SR_TID.X ;  /* 0x0000000000347919 */ /* 0x000e220000002100 */
[----:B------:R-:W1:Y:S01]  /*22250*/  S2UR UR5, SR_CgaCtaId ;  /* 0x00000000000579c3 */ /* 0x000e620000008800 */
[----:B------:R-:W-:Y:S01]  /*22260*/  UMOV UR4, 0x400 ;  /* 0x0000040000047882 */ /* 0x000fe20000000000 */
[----:B-----5:R-:W-:-:S06]  /*22270*/  VIADD R0, R3, 0x7f ;  /* 0x0000007f03007836 */ /* 0x020fcc0000000000 */
[----:B------:R-:W-:Y:S01]  /*22280*/  BAR.SYNC.DEFER_BLOCKING 0x0 ;  /* 0x0000000000007b1d */ /* 0x000fe20000010000 */
[----:B------:R-:W-:-:S05]  /*22290*/  VIADD R2, R3, 0x1 ;  /* 0x0000000103027836 */ /* 0x000fca0000000000 */
[----:B------:R-:W-:Y:S01]  /*222a0*/  ULDC.64 UR28, c[0x0][0x228] ;  /* 0x00008a00001c7ab9 */ /* 0x000fe20000000a00 */
[----:B------:R-:W-:Y:S01]  /*222b0*/  ULDC UR6, c[0x0][0x22c] ;  /* 0x00008b0000067ab9 */ /* 0x000fe20000000800 */
[----:B------:R-:W-:Y:S01]  /*222c0*/  ISETP.GE.AND P2, PT, R0, UR29, PT ;  /* 0x0000001d00007c0c */ /* 0x000fe2000bf46270 */
[----:B------:R-:W-:Y:S01]  /*222d0*/  ULDC.64 UR30, c[0x0][0x228] ;  /* 0x00008a00001e7ab9 */ /* 0x000fe20000000a00 */
[----:B------:R-:W-:Y:S01]  /*222e0*/  ISETP.GE.AND P5, PT, R2, UR6, PT ;  /* 0x0000000602007c0c */ /* 0x000fe2000bfa6270 */
[----:B------:R-:W-:Y:S01]  /*222f0*/  VIADD R2, R3, 0x3 ;  /* 0x0000000303027836 */ /* 0x000fe20000000000 */
[----:B------:R-:W-:Y:S01]  /*22300*/  ULDC.64 UR6, c[0x0][0x228] ;  /* 0x00008a0000067ab9 */ /* 0x000fe20000000a00 */
[----:B------:R-:W-:Y:S01]  /*22310*/  ULDC UR26, c[0x0][0x248] ;  /* 0x00009200001a7ab9 */ /* 0x000fe20000000800 */
[----:B------:R-:W-:Y:S01]  /*22320*/  ULDC.64 UR12, c[0x0][0x228] ;  /* 0x00008a00000c7ab9 */ /* 0x000fe20000000a00 */
[----:B------:R-:W-:Y:S01]  /*22330*/  ULDC.64 UR10, c[0x0][0x228] ;  /* 0x00008a00000a7ab9 */ /* 0x000fe20000000a00 */
[----:B------:R-:W-:Y:S01]  /*22340*/  ULDC.64 UR16, c[0x0][0x228] ;  /* 0x00008a0000107ab9 */ /* 0x000fe20000000a00 */
[----:B------:R-:W-:Y:S01]  /*22350*/  ULDC.64 UR14, c[0x0][0x228] ;  /* 0x00008a00000e7ab9 */ /* 0x000fe20000000a00 */
[----:B------:R-:W-:Y:S01]  /*22360*/  ULDC.64 UR18, c[0x0][0x228] ;  /* 0x00008a0000127ab9 */ /* 0x000fe20000000a00 */
[----:B------:R-:W-:Y:S01]  /*22370*/  ULDC.64 UR22, c[0x0][0x228] ;  /* 0x00008a0000167ab9 */ /* 0x000fe20000000a00 */
[----:B------:R-:W-:Y:S01]  /*22380*/  ULDC.64 UR20, c[0x0][0x228] ;  /* 0x00008a0000147ab9 */ /* 0x000fe20000000a00 */
[----:B-1----:R-:W-:Y:S01]  /*22390*/  ULEA UR4, UR5, UR4, 0x18 ;  /* 0x0000000405047291 */ /* 0x002fe2000f8ec03f */
[----:B------:R-:W-:-:S02]  /*223a0*/  ULDC.64 UR24, c[0x0][0x228] ;  /* 0x00008a0000187ab9 */ /* 0x000fc40000000a00 */
[----:B------:R-:W-:Y:S01]  /*223b0*/  ULDC UR5, c[0x0][0x22c] ;  /* 0x00008b0000057ab9 */ /* 0x000fe20000000800 */
[----:B0-----:R-:W-:Y:S01]  /*223c0*/  LOP3.LUT R53, R52, 0x1f, RZ, 0xc0, !PT ;  /* 0x0000001f34357812 */ /* 0x001fe200078ec0ff */
[----:B------:R-:W-:-:S03]  /*223d0*/  VIADD R52, R3, 0x2 ;  /* 0x0000000203347836 */ /* 0x000fc60000000000 */
[----:B------:R-:W-:Y:S01]  /*223e0*/  LEA R0, R53, UR4, 0x4 ;  /* 0x0000000435007c11 */ /* 0x000fe2000f8e20ff */
[----:B------:R-:W-:Y:S01]  /*223f0*/  ULDC UR4, c[0x0][0x22c] ;  /* 0x00008b0000047ab9 */ /* 0x000fe20000000800 */
[----:B------:R-:W-:Y:S02]  /*22400*/  ISETP.GE.AND P0, PT, R52, UR5, PT ;  /* 0x0000000534007c0c */ /* 0x000fe4000bf06270 */
[----:B------:R-:W-:Y:S01]  /*22410*/  ISETP.GE.AND P4, PT, R2, UR4, PT ;  /* 0x0000000402007c0c */ /* 0x000fe2000bf86270 */
[----:B------:R-:W-:Y:S01]  /*22420*/  STSM.16.M88.4 [R0], R44 ;  /* 0x0000002c00007844 */ /* 0x000fe20000000200 */
[----:B------:R-:W-:-:S03]  /*22430*/  NOP ;  /* 0x0000000000007918 */ /* 0x000fc60000000000 */
[----:B------:R-:W0:Y:S01]  /*22440*/  LDS.128 R44, [R0] ;  /* 0x00000000002c7984 */ /* 0x000e220000000c00 */
[----:B------:R-:W-:-:S03]  /*22450*/  NOP ;  /* 0x0000000000007918 */ /* 0x000fc60000000000 */
[----:B------:R-:W-:Y:S01]  /*22460*/  STSM.16.M88.4 [R0], R40 ;  /* 0x0000002800007844 */ /* 0x000fe20000000200 */
[----:B------:R-:W-:-:S03]  /*22470*/  NOP ;  /* 0x0000000000007918 */ /* 0x000fc60000000000 */
[----:B------:R-:W1:Y:S01]  /*22480*/  LDS.128 R40, [R0] ;  /* 0x0000000000287984 */ /* 0x000e620000000c00 */
[----:B------:R-:W-:-:S03]  /*22490*/  NOP ;  /* 0x0000000000007918 */ /* 0x000fc60000000000 */
[----:B------:R-:W-:Y:S01]  /*224a0*/  STSM.16.M88.4 [R0], R36 ;  /* 0x0000002400007844 */ /* 0x000fe20000000200 */
[----:B------:R-:W-:-:S03]  /*224b0*/  NOP ;  /* 0x0000000000007918 */ /* 0x000fc60000000000 */
[----:B------:R-:W2:Y:S01]  /*224c0*/  LDS.128 R36, [R0] ;  /* 0x0000000000247984 */ /* 0x000ea20000000c00 */
[----:B------:R-:W-:-:S03]  /*224d0*/  NOP ;  /* 0x0000000000007918 */ /* 0x000fc60000000000 */
[----:B------:R-:W-:Y:S01]  /*224e0*/  STSM.16.M88.4 [R0], R28 ;  /* 0x0000001c00007844 */ /* 0x000fe20000000200 */
[----:B------:R-:W-:-:S03]  /*224f0*/  NOP ;  /* 0x0000000000007918 */ /* 0x000fc60000000000 */
[----:B------:R-:W3:Y:S01]  /*22500*/  LDS.128 R28, [R0] ;  /* 0x00000000001c7984 */ /* 0x000ee20000000c00 */
[----:B------:R-:W-:-:S03]  /*22510*/  NOP ;  /* 0x0000000000007918 */ /* 0x000fc60000000000 */
[----:B------:R-:W-:Y:S01]  /*22520*/  STSM.16.M88.4 [R0], R24 ;  /* 0x0000001800007844 */ /* 0x000fe20000000200 */
[----:B------:R-:W-:-:S03]  /*22530*/  NOP ;  /* 0x0000000000007918 */ /* 0x000fc60000000000 */
[----:B------:R-:W4:Y:S01]  /*22540*/  LDS.128 R24, [R0] ;  /* 0x0000000000187984 */ /* 0x000f220000000c00 */
[----:B------:R-:W-:-:S03]  /*22550*/  NOP ;  /* 0x0000000000007918 */ /* 0x000fc60000000000 */
[----:B0-----:R0:W-:Y:S01]  /*22560*/  STL.64 [R1+0x40], R44 ;  /* 0x0000402c01007387 */ /* 0x0011e20000100a00 */
[----:B------:R-:W-:-:S03]  /*22570*/  ULDC.64 UR4, c[0x0][0x220] ;  /* 0x0000880000047ab9 */ /* 0x000fc60000000a00 */
[----:B------:R4:W-:Y:S04]  /*22580*/  STL.64 [R1+0x48], R46 ;  /* 0x0000482e01007387 */ /* 0x0009e80000100a00 */
[----:B-1----:R1:W-:Y:S04]  /*22590*/  STL.64 [R1+0x30], R40 ;  /* 0x0000302801007387 */ /* 0x0023e80000100a00 */
[----:B------:R1:W-:Y:S04]  /*225a0*/  STL.64 [R1+0x38], R42 ;  /* 0x0000382a01007387 */ /* 0x0003e80000100a00 */
[----:B--2---:R-:W-:Y:S04]  /*225b0*/  STL.64 [R1+0x20], R36 ;  /* 0x0000202401007387 */ /* 0x004fe80000100a00 */
[----:B------:R-:W-:Y:S04]  /*225c0*/  STL.64 [R1+0x28], R38 ;  /* 0x0000282601007387 */ /* 0x000fe80000100a00 */
[----:B---3--:R-:W-:Y:S04]  /*225d0*/  STL.64 [R1+0x10], R28 ;  /* 0x0000101c01007387 */ /* 0x008fe80000100a00 */
[----:B------:R-:W-:Y:S04]  /*225e0*/  STL.64 [R1+0x18], R30 ;  /* 0x0000181e01007387 */ /* 0x000fe80000100a00 */
[----:B0-----:R-:W2:Y:S04]  /*225f0*/  LDL.LU R44, [R1+0x130] ;  /* 0x00013000012c7983 */ /* 0x001ea80000300800 */
[----:B----4-:R-:W-:Y:S04]  /*22600*/  STL.64 [R1], R24 ;  /* 0x0000001801007387 */ /* 0x010fe80000100a00 */
[----:B------:R-:W-:Y:S04]  /*22610*/  STL.64 [R1+0x8], R26 ;  /* 0x0000081a01007387 */ /* 0x000fe80000100a00 */
[----:B------:R-:W2:Y:S04]  /*22620*/  LDL.LU R45, [R1+0x134] ;  /* 0x00013400012d7983 */ /* 0x000ea80000300800 */
[----:B------:R-:W2:Y:S04]  /*22630*/  LDL.LU R46, [R1+0x138] ;  /* 0x00013800012e7983 */ /* 0x000ea80000300800 */
[----:B------:R-:W2:Y:S04]  /*22640*/  LDL.LU R47, [R1+0x13c] ;  /* 0x00013c00012f7983 */ /* 0x000ea80000300800 */
[----:B-1----:R-:W3:Y:S04]  /*22650*/  LDL.LU R40, [R1+0x50] ;  /* 0x0000500001287983 */ /* 0x002ee80000300800 */
[----:B------:R-:W3:Y:S04]  /*22660*/  LDL.LU R41, [R1+0x54] ;  /* 0x0000540001297983 */ /* 0x000ee80000300800 */
[----:B------:R-:W3:Y:S04]  /*22670*/  LDL.LU R42, [R1+0x58] ;  /* 0x00005800012a7983 */ /* 0x000ee80000300800 */
[----:B------:R-:W3:Y:S04]  /*22680*/  LDL.LU R43, [R1+0x5c] ;  /* 0x00005c00012b7983 */ /* 0x000ee80000300800 */
        /* <DEDUP_REMOVED lines=10> */
[----:B------:R-:W4:Y:S01]  /*22730*/  LDS.128 R4, [R0] ;  /* 0x0000000000047984 */ /* 0x000f220000000c00 */
[----:B------:R-:W-:-:S03]  /*22740*/  NOP ;  /* 0x0000000000007918 */ /* 0x000fc60000000000 */
[----:B------:R-:W-:Y:S01]  /*22750*/  STSM.16.M88.4 [R0], R8 ;  /* 0x0000000800007844 */ /* 0x000fe20000000200 */
[----:B------:R-:W-:-:S03]  /*22760*/  NOP ;  /* 0x0000000000007918 */ /* 0x000fc60000000000 */
[----:B------:R-:W4:Y:S01]  /*22770*/  LDS.128 R8, [R0] ;  /* 0x0000000000087984 */ /* 0x000f220000000c00 */
[----:B------:R-:W-:-:S03]  /*22780*/  NOP ;  /* 0x0000000000007918 */ /* 0x000fc60000000000 */
[----:B0-----:R-:W-:Y:S04]  /*22790*/  STL.64 [R1+0xb58], R52 ;  /* 0x000b583401007387 */ /* 0x001fe80000100a00 */
[----:B------:R-:W-:Y:S04]  /*227a0*/  STL [R1+0xb34], R54 ;  /* 0x000b343601007387 */ /* 0x000fe80000100800 */
[----:B------:R-:W-:Y:S04]  /*227b0*/  STL [R1+0xb2c], R55 ;  /* 0x000b2c3701007387 */ /* 0x000fe80000100800 */
[----:B------:R-:W-:Y:S04]  /*227c0*/  STL [R1+0xb68], R54 ;  /* 0x000b683601007387 */ /* 0x000fe80000100800 */
[----:B-1----:R-:W-:Y:S04]  /*227d0*/  STL [R1+0xb40], R20 ;  /* 0x000b401401007387 */ /* 0x002fe80000100800 */
[----:B------:R-:W-:Y:S04]  /*227e0*/  STL [R1+0xb6c], R20 ;  /* 0x000b6c1401007387 */ /* 0x000fe80000100800 */
[----:B------:R-:W-:Y:S04]  /*227f0*/  STL [R1+0xb3c], R21 ;  /* 0x000b3c1501007387 */ /* 0x000fe80000100800 */
[----:B------:R-:W-:Y:S04]  /*22800*/  STL.64 [R1+0xb78], R20 ;  /* 0x000b781401007387 */ /* 0x000fe80000100a00 */
[----:B------:R-:W-:Y:S04]  /*22810*/  STL.64 [R1+0xb90], R20 ;  /* 0x000b901401007387 */ /* 0x000fe80000100a00 */
[----:B------:R-:W-:Y:S04]  /*22820*/  STL [R1+0xb38], R22 ;  /* 0x000b381601007387 */ /* 0x000fe80000100800 */
[----:B------:R-:W-:Y:S04]  /*22830*/  STL [R1+0xb30], R23 ;  /* 0x000b301701007387 */ /* 0x000fe80000100800 */
[----:B------:R-:W-:Y:S04]  /*22840*/  STL [R1+0xb80], R23 ;  /* 0x000b801701007387 */ /* 0x000fe80000100800 */
[----:B------:R-:W-:Y:S04]  /*22850*/  STL.64 [R1+0xb98], R22 ;  /* 0x000b981601007387 */ /* 0x000fe80000100a00 */
[----:B------:R-:W-:Y:S04]  /*22860*/  STL [R1+0xba0], R20 ;  /* 0x000ba01401007387 */ /* 0x000fe80000100800 */
[----:B----4-:R-:W-:Y:S04]  /*22870*/  STL.64 [R1+0xb50], R4 ;  /* 0x000b500401007387 */ /* 0x010fe80000100a00 */
[----:B------:R-:W-:Y:S04]  /*22880*/  STL.64 [R1+0xb60], R4 ;  /* 0x000b600401007387 */ /* 0x000fe80000100a00 */
[----:B------:R-:W-:Y:S04]  /*22890*/  STL.64 [R1+0xb88], R4 ;  /* 0x000b880401007387 */ /* 0x000fe80000100a00 */
[----:B------:R-:W-:Y:S04]  /*228a0*/  STL.64 [R1+0xb48], R6 ;  /* 0x000b480601007387 */ /* 0x000fe80000100a00 */
[----:B------:R-:W-:Y:S04]  /*228b0*/  STL.64 [R1+0xb70], R6 ;  /* 0x000b700601007387 */ /* 0x000fe80000100a00 */
[----:B------:R-:W4:Y:S04]  /*228c0*/  LDL.LU R36, [R1+0x170] ;  /* 0x0001700001247983 */ /* 0x000f280000300800 */
[----:B------:R-:W-:Y:S04]  /*228d0*/  STL.64 [R1+0x70], R8 ;  /* 0x0000700801007387 */ /* 0x000fe80000100a00 */
[----:B------:R-:W-:Y:S01]  /*228e0*/  STSM.16.M88.4 [R0], R12 ;  /* 0x0000000c00007844 */ /* 0x000fe20000000200 */
[----:B------:R-:W-:-:S03]  /*228f0*/  NOP ;  /* 0x0000000000007918 */ /* 0x000fc60000000000 */
[----:B------:R-:W-:Y:S04]  /*22900*/  STL.64 [R1+0x78], R10 ;  /* 0x0000780a01007387 */ /* 0x000fe80000100a00 */
[----:B------:R-:W0:Y:S01]  /*22910*/  LDS.128 R8, [R0] ;  /* 0x0000000000087984 */ /* 0x000e220000000c00 */
[----:B------:R-:W-:-:S03]  /*22920*/  NOP ;  /* 0x0000000000007918 */ /* 0x000fc60000000000 */
[----:B------:R-:W4:Y:S04]  /*22930*/  LDL.LU R37, [R1+0x174] ;  /* 0x0001740001257983 */ /* 0x000f280000300800 */
[----:B------:R-:W4:Y:S04]  /*22940*/  LDL.LU R38, [R1+0x178] ;  /* 0x0001780001267983 */ /* 0x000f280000300800 */
[----:B------:R-:W4:Y:S04]  /*22950*/  LDL.LU R39, [R1+0x17c] ;  /* 0x00017c0001277983 */ /* 0x000f280000300800 */
[----:B------:R-:W-:Y:S01]  /*22960*/  STSM.16.M88.4 [R0], R16 ;  /* 0x0000001000007844 */ /* 0x000fe20000000200 */
[----:B------:R-:W-:-:S03]  /*22970*/  NOP ;  /* 0x0000000000007918 */ /* 0x000fc60000000000 */
[----:B0-----:R-:W-:Y:S04]  /*22980*/  STL.64 [R1+0x60], R8 ;  /* 0x0000600801007387 */ /* 0x001fe80000100a00 */
[----:B------:R-:W-:Y:S04]  /*22990*/  STL.64 [R1+0x68], R10 ;  /* 0x0000680a01007387 */ /* 0x000fe80000100a00 */
[----:B------:R-:W0:Y:S01]  /*229a0*/  LDS.128 R8, [R0] ;  /* 0x0000000000087984 */ /* 0x000e220000000c00 */
[----:B------:R-:W-:-:S03]  /*229b0*/  NOP ;  /* 0x0000000000007918 */ /* 0x000fc60000000000 */
[----:B------:R-:W-:Y:S04]  /*229c0*/  STSM.16.M88.4 [R0], R48 ;  /* 0x0000003000007844 */ /* 0x000fe80000000200 */
[----:B0-----:R-:W-:Y:S04]  /*229d0*/  STL.64 [R1+0x90], R8 ;  /* 0x0000900801007387 */ /* 0x001fe80000100a00 */
[----:B------:R-:W-:Y:S01]  /*229e0*/  STL.64 [R1+0x98], R10 ;  /* 0x0000980a01007387 */ /* 0x000fe20000100a00 */
[----:B------:R-:W-:-:S03]  /*229f0*/  NOP ;  /* 0x0000000000007918 */ /* 0x000fc60000000000 */
[----:B------:R-:W0:Y:S01]  /*22a00*/  LDS.128 R8, [R0] ;  /* 0x0000000000087984 */ /* 0x000e220000000c00 */
[----:B------:R-:W-:-:S03]  /*22a10*/  NOP ;  /* 0x0000000000007918 */ /* 0x000fc60000000000 */
[----:B------:R1:W-:Y:S02]  /*22a20*/  STSM.16.M88.4 [R0], R56 ;  /* 0x0000003800007844 */ /* 0x0003e40000000200 */
[----:B-1----:R-:W1:Y:S02]  /*22a30*/  LDC R59, c[0x0][0x244] ;  /* 0x00009100ff3b7b82 */ /* 0x002e640000000800 */
[----:B0-----:R-:W-:Y:S04]  /*22a40*/  STL.64 [R1+0x80], R8 ;  /* 0x0000800801007387 */ /* 0x001fe80000100a00 */
[----:B------:R-:W-:Y:S01]  /*22a50*/  STL.64 [R1+0x88], R10 ;  /* 0x0000880a01007387 */ /* 0x000fe20000100a00 */
[----:B------:R-:W-:-:S03]  /*22a60*/  NOP ;  /* 0x0000000000007918 */ /* 0x000fc60000000000 */
[----:B------:R-:W0:Y:S01]  /*22a70*/  LDS.128 R8, [R0] ;  /* 0x0000000000087984 */ /* 0x000e220000000c00 */
[----:B------:R-:W-:-:S03]  /*22a80*/  NOP ;  /* 0x0000000000007918 */ /* 0x000fc60000000000 */
[----:B---3--:R3:W-:Y:S04]  /*22a90*/  STSM.16.M88.4 [R0], R40 ;  /* 0x0000002800007844 */ /* 0x0087e80000000200 */
[----:B0-----:R-:W-:Y:S04]  /*22aa0*/  STL.64 [R1+0xb0], R8 ;  /* 0x0000b00801007387 */ /* 0x001fe80000100a00 */
[----:B------:R-:W-:Y:S01]  /*22ab0*/  STL.64 [R1+0xb8], R10 ;  /* 0x0000b80a01007387 */ /* 0x000fe20000100a00 */
[----:B------:R-:W-:-:S03]  /*22ac0*/  NOP ;  /* 0x0000000000007918 */ /* 0x000fc60000000000 */
[----:B---3--:R-:W3:Y:S04]  /*22ad0*/  LDL.LU R40, [R1+0x180] ;  /* 0x0001800001287983 */ /* 0x008ee80000300800 */
[----:B------:R-:W0:Y:S01]  /*22ae0*/  LDS.128 R8, [R0] ;  /* 0x0000000000087984 */ /* 0x000e220000000c00 */
[----:B------:R-:W-:-:S03]  /*22af0*/  NOP ;  /* 0x0000000000007918 */ /* 0x000fc60000000000 */
[----:B------:R-:W3:Y:S04]  /*22b00*/  LDL.LU R41, [R1+0x184] ;  /* 0x0001840001297983 */ /* 0x000ee80000300800 */
[----:B------:R-:W3:Y:S04]  /*22b10*/  LDL.LU R42, [R1+0x188] ;  /* 0x00018800012a7983 */ /* 0x000ee80000300800 */
[----:B------:R-:W3:Y:S04]  /*22b20*/  LDL.LU R43, [R1+0x18c] ;  /* 0x00018c00012b7983 */ /* 0x000ee80000300800 */
[----:B--2---:R2:W-:Y:S04]  /*22b30*/  STSM.16.M88.4 [R0], R44 ;  /* 0x0000002c00007844 */ /* 0x0045e80000000200 */
[----:B0-----:R-:W-:Y:S04]  /*22b40*/  STL.64 [R1+0xa0], R8 ;  /* 0x0000a00801007387 */ /* 0x001fe80000100a00 */
[----:B------:R-:W-:Y:S01]  /*22b50*/  STL.64 [R1+0xa8], R10 ;  /* 0x0000a80a01007387 */ /* 0x000fe20000100a00 */
[----:B------:R-:W-:-:S03]  /*22b60*/  NOP ;  /* 0x0000000000007918 */ /* 0x000fc60000000000 */
[----:B--2---:R-:W2:Y:S04]  /*22b70*/  LDL.LU R44, [R1+0x190] ;  /* 0x00019000012c7983 */ /* 0x004ea80000300800 */
[----:B------:R-:W2:Y:S04]  /*22b80*/  LDL.LU R45, [R1+0x194] ;  /* 0x00019400012d7983 */ /* 0x000ea80000300800 */
[----:B------:R-:W2:Y:S04]  /*22b90*/  LDL.LU R46, [R1+0x198] ;  /* 0x00019800012e7983 */ /* 0x000ea80000300800 */
[----:B------:R-:W2:Y:S04]  /*22ba0*/  LDL.LU R47, [R1+0x19c] ;  /* 0x00019c00012f7983 */ /* 0x000ea80000300800 */
[----:B------:R-:W0:Y:S01]  /*22bb0*/  LDS.128 R8, [R0] ;  /* 0x0000000000087984 */ /* 0x000e220000000c00 */
[----:B------:R-:W-:-:S03]  /*22bc0*/  NOP ;  /* 0x0000000000007918 */ /* 0x000fc60000000000 */
[----:B0-----:R-:W-:Y:S04]  /*22bd0*/  STL.64 [R1+0xd0], R8 ;  /* 0x0000d00801007387 */ /* 0x001fe80000100a00 */
[----:B------:R-:W-:Y:S04]  /*22be0*/  STL.64 [R1+0xd8], R10 ;  /* 0x0000d80a01007387 */ /* 0x000fe80000100a00 */
        /* <DEDUP_REMOVED lines=8> */
[----:B----4-:R0:W-:Y:S01]  /*22c70*/  STSM.16.M88.4 [R0], R36 ;  /* 0x0000002400007844 */ /* 0x0101e20000000200 */
[----:B------:R-:W-:-:S03]  /*22c80*/  NOP ;  /* 0x0000000000007918 */ /* 0x000fc60000000000 */
[----:B------:R-:W4:Y:S01]  /*22c90*/  LDS.128 R8, [R0] ;  /* 0x0000000000087984 */ /* 0x000f220000000c00 */
[----:B------:R-:W-:-:S03]  /*22ca0*/  NOP ;  /* 0x0000000000007918 */ /* 0x000fc60000000000 */
[----:B------:R-:W2:Y:S04]  /*22cb0*/  LDL.LU R28, [R1+0x210] ;  /* 0x00021000011c7983 */ /* 0x000ea80000300800 */
[----:B------:R-:W2:Y:S04]  /*22cc0*/  LDL.LU R29, [R1+0x214] ;  /* 0x00021400011d7983 */ /* 0x000ea80000300800 */
[----:B------:R-:W2:Y:S04]  /*22cd0*/  LDL.LU R30, [R1+0x218] ;  /* 0x00021800011e7983 */ /* 0x000ea80000300800 */
[----:B------:R-:W2:Y:S04]  /*22ce0*/  LDL.LU R31, [R1+0x21c] ;  /* 0x00021c00011f7983 */ /* 0x000ea80000300800 */
[----:B0-----:R-:W2:Y:S04]  /*22cf0*/  LDL.LU R36, [R1+0x220] ;  /* 0x0002200001247983 */ /* 0x001ea80000300800 */
[----:B------:R-:W2:Y:S04]  /*22d00*/  LDL.LU R37, [R1+0x224] ;  /* 0x0002240001257983 */ /* 0x000ea80000300800 */
[----:B------:R-:W2:Y:S04]  /*22d10*/  LDL.LU R38, [R1+0x228] ;  /* 0x0002280001267983 */ /* 0x000ea80000300800 */
[----:B------:R-:W2:Y:S04]  /*22d20*/  LDL.LU R39, [R1+0x22c] ;  /* 0x00022c0001277983 */ /* 0x000ea80000300800 */
[----:B----4-:R-:W-:Y:S04]  /*22d30*/  STL.64 [R1+0xc0], R8 ;  /* 0x0000c00801007387 */ /* 0x010fe80000100a00 */
[----:B------:R-:W-:Y:S04]  /*22d40*/  STL.64 [R1+0xc8], R10 ;  /* 0x0000c80a01007387 */ /* 0x000fe80000100a00 */
[----:B---3--:R0:W-:Y:S01]  /*22d50*/  STSM.16.M88.4 [R0], R40 ;  /* 0x0000002800007844 */ /* 0x0081e20000000200 */
[----:B------:R-:W-:-:S03]  /*22d60*/  NOP ;  /* 0x0000000000007918 */ /* 0x000fc60000000000 */
[----:B------:R-:W3:Y:S01]  /*22d70*/  LDS.128 R8, [R0] ;  /* 0x0000000000087984 */ /* 0x000ee20000000c00 */
[----:B------:R-:W-:-:S03]  /*22d80*/  NOP ;  /* 0x0000000000007918 */ /* 0x000fc60000000000 */
[----:B0-----:R-:W4:Y:S04]  /*22d90*/  LDL.LU R40, [R1+0x230] ;  /* 0x0002300001287983 */ /* 0x001f280000300800 */
[----:B---3--:R-:W-:Y:S04]  /*22da0*/  STL.64 [R1+0xf0], R8 ;  /* 0x0000f00801007387 */ /* 0x008fe80000100a00 */
[----:B--2---:R0:W-:Y:S04]  /*22db0*/  STSM.16.M88.4 [R0], R44 ;  /* 0x0000002c00007844 */ /* 0x0041e80000000200 */
[----:B------:R-:W-:Y:S01]  /*22dc0*/  STL.64 [R1+0xf8], R10 ;  /* 0x0000f80a01007387 */ /* 0x000fe20000100a00 */
[----:B------:R-:W-:-:S03]  /*22dd0*/  NOP ;  /* 0x0000000000007918 */ /* 0x000fc60000000000 */
[----:B------:R-:W2:Y:S01]  /*22de0*/  LDS.128 R8, [R0] ;  /* 0x0000000000087984 */ /* 0x000ea20000000c00 */
[----:B------:R-:W-:-:S03]  /*22df0*/  NOP ;  /* 0x0000000000007918 */ /* 0x000fc60000000000 */
[----:B------:R-:W4:Y:S04]  /*22e00*/  LDL.LU R41, [R1+0x234] ;  /* 0x0002340001297983 */ /* 0x000f280000300800 */
[----:B------:R-:W4:Y:S04]  /*22e10*/  LDL.LU R42, [R1+0x238] ;  /* 0x00023800012a7983 */ /* 0x000f280000300800 */
[----:B------:R-:W4:Y:S04]  /*22e20*/  LDL.LU R43, [R1+0x23c] ;  /* 0x00023c00012b7983 */ /* 0x000f280000300800 */
[----:B0-----:R-:W3:Y:S04]  /*22e30*/  LDL.LU R44, [R1+0x240] ;  /* 0x00024000012c7983 */ /* 0x001ee80000300800 */
[----:B--2---:R-:W-:Y:S04]  /*22e40*/  STL.64 [R1+0xe0], R8 ;  /* 0x0000e00801007387 */ /* 0x004fe80000100a00 */
[----:B------:R-:W-:Y:S04]  /*22e50*/  STL.64 [R1+0xe8], R10 ;  /* 0x0000e80a01007387 */ /* 0x000fe80000100a00 */
[----:B------:R-:W3:Y:S04]  /*22e60*/  LDL.LU R45, [R1+0x244] ;  /* 0x00024400012d7983 */ /* 0x000ee80000300800 */
[----:B------:R-:W3:Y:S04]  /*22e70*/  LDL.LU R46, [R1+0x248] ;  /* 0x00024800012e7983 */ /* 0x000ee80000300800 */
[----:B------:R-:W3:Y:S04]  /*22e80*/  LDL.LU R47, [R1+0x24c] ;  /* 0x00024c00012f7983 */ /* 0x000ee80000300800 */
[----:B------:R-:W-:Y:S01]  /*22e90*/  STSM.16.M88.4 [R0], R32 ;  /* 0x0000002000007844 */ /* 0x000fe20000000200 */
[----:B------:R-:W-:-:S03]  /*22ea0*/  NOP ;  /* 0x0000000000007918 */ /* 0x000fc60000000000 */
        /* <DEDUP_REMOVED lines=20> */
[----:B------:R-:W2:Y:S04]  /*22ff0*/  LDL.LU R24, [R1+0x250] ;  /* 0x0002500001187983 */ /* 0x000ea80000300800 */
[----:B------:R-:W2:Y:S04]  /*23000*/  LDL.LU R25, [R1+0x254] ;  /* 0x0002540001197983 */ /* 0x000ea80000300800 */
[----:B------:R-:W2:Y:S04]  /*23010*/  LDL.LU R26, [R1+0x258] ;  /* 0x00025800011a7983 */ /* 0x000ea80000300800 */
[----:B------:R-:W2:Y:S04]  /*23020*/  LDL.LU R27, [R1+0x25c] ;  /* 0x00025c00011b7983 */ /* 0x000ea80000300800 */
[----:B0-----:R-:W-:Y:S04]  /*23030*/  STL [R1+0xb28], R10 ;  /* 0x000b280a01007387 */ /* 0x001fe80000100800 */
[----:B------:R-:W-:Y:S04]  /*23040*/  STL [R1+0xb24], R11 ;  /* 0x000b240b01007387 */ /* 0x000fe80000100800 */
        /* <DEDUP_REMOVED lines=14> */
[----:B------:R-:W-:Y:S01]  /*23130*/  LDS.128 R12, [R0] ;  /* 0x00000000000c7984 */ /* 0x000fe20000000c00 */
[----:B------:R-:W-:-:S03]  /*23140*/  NOP ;  /* 0x0000000000007918 */ /* 0x000fc60000000000 */
[----:B0-----:R-:W4:Y:S04]  /*23150*/  LDL.LU R40, [R1+0x3f0] ;  /* 0x0003f00001287983 */ /* 0x001f280000300800 */
[----:B------:R-:W4:Y:S04]  /*23160*/  LDL.LU R41, [R1+0x3f4] ;  /* 0x0003f40001297983 */ /* 0x000f280000300800 */
[----:B------:R-:W4:Y:S04]  /*23170*/  LDL.LU R42, [R1+0x3f8] ;  /* 0x0003f800012a7983 */ /* 0x000f280000300800 */
[----:B------:R-:W4:Y:S04]  /*23180*/  LDL.LU R43, [R1+0x3fc] ;  /* 0x0003fc00012b7983 */ /* 0x000f280000300800 */
[----:B---3--:R0:W-:Y:S01]  /*23190*/  STSM.16.M88.4 [R0], R44 ;  /* 0x0000002c00007844 */ /* 0x0081e20000000200 */
[----:B------:R-:W-:-:S03]  /*231a0*/  NOP ;  /* 0x0000000000007918 */ /* 0x000fc60000000000 */
[----:B------:R-:W-:Y:S01]  /*231b0*/  LDS.128 R16, [R0] ;  /* 0x0000000000107984 */ /* 0x000fe20000000c00 */
[----:B------:R-:W-:-:S03]  /*231c0*/  NOP ;  /* 0x0000000000007918 */ /* 0x000fc60000000000 */
[----:B0-----:R-:W3:Y:S04]  /*231d0*/  LDL.LU R44, [R1+0x400] ;  /* 0x00040000012c7983 */ /* 0x001ee80000300800 */
        /* <DEDUP_REMOVED lines=11> */
[----:B------:R-:W1:Y:S04]  /*23290*/  LDL R10, [R1+0x468] ;  /* 0x00046800010a7983 */ /* 0x000e680000100800 */
[----:B------:R-:W3:Y:S04]  /*232a0*/  LDL.LU R52, [R1+0x40] ;  /* 0x0000400001347983 */ /* 0x000ee80000300800 */
[----:B--2---:R-:W-:Y:S01]  /*232b0*/  STSM.16.M88.4 [R0], R24 ;  /* 0x0000001800007844 */ /* 0x004fe20000000200 */
[----:B------:R-:W-:-:S03]  /*232c0*/  NOP ;  /* 0x0000000000007918 */ /* 0x000fc60000000000 */
[----:B------:R-:W-:Y:S01]  /*232d0*/  LDS.128 R24, [R0] ;  /* 0x0000000000187984 */ /* 0x000fe20000000c00 */
[----:B------:R-:W-:-:S03]  /*232e0*/  NOP ;  /* 0x0000000000007918 */ /* 0x000fc60000000000 */
[----:B------:R-:W-:Y:S01]  /*232f0*/  STSM.16.M88.4 [R0], R28 ;  /* 0x0000001c00007844 */ /* 0x000fe20000000200 */
        /* <DEDUP_REMOVED lines=11> */
[----:B----4-:R-:W-:Y:S01]  /*233b0*/  STSM.16.M88.4 [R0], R40 ;  /* 0x0000002800007844 */ /* 0x010fe20000000200 */
[----:B------:R-:W-:-:S03]  /*233c0*/  NOP ;  /* 0x0000000000007918 */ /* 0x000fc60000000000 */
[----:B------:R-:W-:Y:S01]  /*233d0*/  LDS.128 R40, [R0] ;  /* 0x0000000000287984 */ /* 0x000fe20000000c00 */
[----:B------:R-:W-:-:S03]  /*233e0*/  NOP ;  /* 0x0000000000007918 */ /* 0x000fc60000000000 */
[----:B---3--:R-:W-:Y:S01]  /*233f0*/  STSM.16.M88.4 [R0], R44 ;  /* 0x0000002c00007844 */ /* 0x008fe20000000200 */
[----:B------:R-:W-:-:S03]  /*23400*/  NOP ;  /* 0x0000000000007918 */ /* 0x000fc60000000000 */
[----:B------:R-:W-:Y:S01]  /*23410*/  LDS.128 R44, [R0] ;  /* 0x00000000002c7984 */ /* 0x000fe20000000c00 */
[----:B------:R-:W-:-:S03]  /*23420*/  NOP ;  /* 0x0000000000007918 */ /* 0x000fc60000000000 */
[----:B------:R-:W-:Y:S01]  /*23430*/  STSM.16.M88.4 [R0], R48 ;  /* 0x0000003000007844 */ /* 0x000fe20000000200 */
[----:B------:R-:W-:-:S03]  /*23440*/  NOP ;  /* 0x0000000000007918 */ /* 0x000fc60000000000 */
[----:B------:R-:W0:Y:S01]  /*23450*/  LDS.128 R48, [R0] ;  /* 0x0000000000307984 */ /* 0x000e220000000c00 */
[----:B------:R-:W-:-:S03]  /*23460*/  NOP ;  /* 0x0000000000007918 */ /* 0x000fc60000000000 */
[----:B------:R-:W-:Y:S01]  /*23470*/  STSM.16.M88.4 [R0], R20 ;  /* 0x0000001400007844 */ /* 0x000fe20000000200 */
[C---:B-1----:R-:W-:Y:S01]  /*23480*/  IMAD R2, R10.reuse, R59, RZ ;  /* 0x0000003b0a027224 */ /* 0x042fe200078e02ff */
[----:B------:R-:W-:-:S04]  /*23490*/  ISETP.GE.AND P3, PT, R10, UR6, PT ;  /* 0x000000060a007c0c */ /* 0x000fc8000bf66270 */
[C---:B------:R-:W-:Y:S02]  /*234a0*/  LEA R56, P1, R2.reuse, UR4, 0x1 ;  /* 0x0000000402387c11 */ /* 0x040fe4000f8208ff */
[----:B------:R-:W-:Y:S01]  /*234b0*/  ISETP.LT.AND P3, PT, R3, UR31, !P3 ;  /* 0x0000001f03007c0c */ /* 0x000fe2000df61270 */
[----:B------:R-:W-:Y:S01]  /*234c0*/  IMAD R59, R59, 0x20, R2 ;  /* 0x000000203b3b7824 */ /* 0x000fe200078e0202 */
[----:B------:R-:W-:Y:S01]  /*234d0*/  LEA.HI.X.SX32 R57, R2, UR5, 0x1, P1 ;  /* 0x0000000502397c11 */ /* 0x000fe200088f0eff */
[----:B------:R-:W-:Y:S01]  /*234e0*/  IMAD R2, R3, UR26, RZ ;  /* 0x0000001a03027c24 */ /* 0x000fe2000f8e02ff */
[----:B0-----:R0:W-:Y:S04]  /*234f0*/  STL [R1+0xb20], R51 ;  /* 0x000b203301007387 */ /* 0x0011e80000100800 */
[----:B0-----:R-:W2:Y:S04]  /*23500*/  LDL.LU R51, [R1+0x46c] ;  /* 0x00046c0001337983 */ /* 0x001ea80000300800 */
[----:B------:R-:W3:Y:S01]  /*23510*/  LDL.LU R20, [R1+0xba0] ;  /* 0x000ba00001147983 */ /* 0x000ee20000300800 */
[----:B------:R-:W-:Y:S01]  /*23520*/  IMAD.WIDE R22, R2, 0x2, R56 ;  /* 0x0000000202167825 */ /* 0x000fe200078e0238 */
[----:B------:R-:W-:-:S02]  /*23530*/  NOP ;  /* 0x0000000000007918 */ /* 0x000fc40000000000 */
[----:B------:R-:W4:Y:S04]  /*23540*/  LDL.LU R53, [R1+0x30] ;  /* 0x0000300001357983 */ /* 0x000f280000300800 */
[----:B------:R-:W4:Y:S04]  /*23550*/  LDL.LU R55, [R1+0x44] ;  /* 0x0000440001377983 */ /* 0x000f280000300800 */
[----:B------:R0:W-:Y:S04]  /*23560*/  @P3 STG.E.U16 desc[UR8][R22.64], R52 ;  /* 0x0000003416003986 */ /* 0x0001e8000c101508 */
[----:B0-----:R-:W4:Y:S01]  /*23570*/  LDL.LU.64 R22, [R1+0xb98] ;  /* 0x000b980001167983 */ /* 0x001f220000300a00 */
[----:B------:R-:W-:Y:S01]  /*23580*/  ISETP.GE.AND P1, PT, R3, UR7, PT ;  /* 0x0000000703007c0c */ /* 0x000fe2000bf26270 */
[----:B------:R-:W-:Y:S01]  /*23590*/  ULDC.64 UR6, c[0x0][0x228] ;  /* 0x00008a0000067ab9 */ /* 0x000fe20000000a00 */
[----:B------:R-:W-:-:S04]  /*235a0*/  LEA R58, P6, R59, UR4, 0x1 ;  /* 0x000000043b3a7c11 */ /* 0x000fc8000f8c08ff */
[----:B------:R-:W-:Y:S01]  /*235b0*/  LEA.HI.X.SX32 R59, R59, UR5, 0x1, P6 ;  /* 0x000000053b3b7c11 */ /* 0x000fe2000b0f0eff */
[----:B------:R-:W-:Y:S01]  /*235c0*/  VIADD R54, R3, 0x4 ;  /* 0x0000000403367836 */ /* 0x000fe20000000000 */
[----:B------:R-:W-:Y:S01]  /*235d0*/  ISETP.LT.AND P6, PT, R10, UR10, !P5 ;  /* 0x0000000a0a007c0c */ /* 0x000fe2000efc1270 */
[----:B------:R-:W-:Y:S01]  /*235e0*/  ULDC.64 UR4, c[0x0][0x228] ;  /* 0x00008a0000047ab9 */ /* 0x000fe20000000a00 */
[----:B------:R-:W-:Y:S01]  /*235f0*/  ULDC UR10, c[0x0][0x228] ;  /* 0x00008a00000a7ab9 */ /* 0x000fe20000000800 */
[----:B------:R-:W-:-:S04]  /*23600*/  IMAD.WIDE R60, R2, 0x2, R58 ;  /* 0x00000002023c7825 */ /* 0x000fc800078e023a */
[----:B------:R-:W-:Y:S01]  /*23610*/  VIADD R2, R2, UR26 ;  /* 0x0000001a02027c36 */ /* 0x000fe20008000000 */
[----:B--2---:R-:W-:Y:S01]  /*23620*/  ISETP.LT.AND P1, PT, R51, UR12, !P1 ;  /* 0x0000000c33007c0c */ /* 0x004fe2000cf21270 */
[----:B------:R-:W-:Y:S01]  /*23630*/  ULDC UR12, c[0x0][0x228] ;  /* 0x00008a00000c7ab9 */ /* 0x000fe20000000800 */
[----:B---3--:R-:W-:Y:S02]  /*23640*/  PRMT R20, R52, 0x7632, R20 ;  /* 0x0000763234147816 */ /* 0x008fe40000000014 */
[----:B------:R-:W2:Y:S09]  /*23650*/  LDL.LU R52, [R1+0x34] ;  /* 0x0000340001347983 */ /* 0x000eb20000300800 */
[----:B------:R0:W-:Y:S02]  /*23660*/  @P1 STG.E.U16 desc[UR8][R60.64], R20 ;  /* 0x000000143c001986 */ /* 0x0001e4000c101508 */
[----:B0-----:R-:W-:-:S05]  /*23670*/  IMAD.WIDE R20, R2, 0x2, R56 ;  /* 0x0000000202147825 */ /* 0x001fca00078e0238 */
[----:B----4-:R0:W-:Y:S01]  /*23680*/  @P6 STG.E.U16 desc[UR8][R20.64], R53 ;  /* 0x0000003514006986 */ /* 0x0101e2000c101508 */
[----:B------:R-:W-:-:S03]  /*23690*/  PRMT R23, R53, 0x7632, R23 ;  /* 0x0000763235177816 */ /* 0x000fc60000000017 */
[----:B0-----:R-:W3:Y:S04]  /*236a0*/  LDL.LU.64 R20, [R1+0xb90] ;  /* 0x000b900001147983 */ /* 0x001ee80000300a00 */
[----:B------:R-:W4:Y:S01]  /*236b0*/  LDL.LU R53, [R1+0x48] ;  /* 0x0000480001357983 */ /* 0x000f220000300800 */
[C---:B------:R-:W-:Y:S01]  /*236c0*/  ISETP.LT.AND P5, PT, R51.reuse, UR6, !P5 ;  /* 0x0000000633007c0c */ /* 0x040fe2000efa1270 */
[----:B------:R-:W-:Y:S01]  /*236d0*/  ULDC UR6, c[0x0][0x22c] ;  /* 0x00008b0000067ab9 */ /* 0x000fe20000000800 */
[----:B------:R-:W-:Y:S01]  /*236e0*/  ISETP.LT.AND P1, PT, R10, UR4, !P0 ;  /* 0x000000040a007c0c */ /* 0x000fe2000c721270 */
[----:B------:R-:W-:Y:S01]  /*236f0*/  IMAD.WIDE R60, R2, 0x2, R58 ;  /* 0x00000002023c7825 */ /* 0x000fe200078e023a */
[----:B------:R-:W-:Y:S01]  /*23700*/  ISETP.GE.AND P3, PT, R54, UR6, PT ;  /* 0x0000000636007c0c */ /* 0x000fe2000bf66270 */
[----:B------:R-:W-:Y:S01]  /*23710*/  ULDC UR4, c[0x0][0x22c] ;  /* 0x00008b0000047ab9 */ /* 0x000fe20000000800 */
[----:B------:R-:W-:Y:S01]  /*23720*/  ISETP.LT.AND P0, PT, R51, UR16, !P0 ;  /* 0x0000001033007c0c */ /* 0x000fe2000c701270 */
[----:B------:R-:W-:Y:S01]  /*23730*/  VIADD R54, R2, UR26 ;  /* 0x0000001a02367c36 */ /* 0x000fe20008000000 */
[----:B------:R-:W-:Y:S01]  /*23740*/  PRMT R22, R55, 0x7632, R22 ;  /* 0x0000763237167816 */ /* 0x000fe20000000016 */
[----:B------:R-:W-:Y:S01]  /*23750*/  VIADD R2, R3, 0x5 ;  /* 0x0000000503027836 */ /* 0x000fe20000000000 */
[----:B------:R-:W-:-:S03]  /*23760*/  ULDC UR6, c[0x0][0x228] ;  /* 0x00008a0000067ab9 */ /* 0x000fc60000000800 */
[----:B------:R0:W-:Y:S01]  /*23770*/  @P5 STG.E.U16 desc[UR8][R60.64], R23 ;  /* 0x000000173c005986 */ /* 0x0001e2000c101508 */
[----:B------:R-:W-:Y:S01]  /*23780*/  ISETP.LT.AND P5, PT, R10, UR14, !P4 ;  /* 0x0000000e0a007c0c */ /* 0x000fe2000e7a1270 */
[----:B------:R-:W-:Y:S01]  /*23790*/  ULDC UR14, c[0x0][0x228] ;  /* 0x00008a00000e7ab9 */ /* 0x000fe20000000800 */
[----:B------:R-:W-:Y:S01]  /*237a0*/  ISETP.GE.AND P6, PT, R2, UR4, PT ;  /* 0x0000000402007c0c */ /* 0x000fe2000bfc6270 */
[C---:B------:R-:W-:Y:S02]  /*237b0*/  VIADD R2, R54.reuse, UR26 ;  /* 0x0000001a36027c36 */ /* 0x040fe40008000000 */
[----:B0-----:R-:W-:Y:S01]  /*237c0*/  IMAD.WIDE R60, R54, 0x2, R56 ;  /* 0x00000002363c7825 */ /* 0x001fe200078e0238 */
[----:B------:R-:W-:Y:S01]  /*237d0*/  ISETP.LT.AND P4, PT, R51, UR18, !P4 ;  /* 0x0000001233007c0c */ /* 0x000fe2000e781270 */
[----:B------:R-:W-:-:S03]  /*237e0*/  ULDC UR4, c[0x0][0x22c] ;  /* 0x00008b0000047ab9 */ /* 0x000fc60000000800 */
[----:B------:R0:W-:Y:S02]  /*237f0*/  @P1 STG.E.U16 desc[UR8][R60.64], R55 ;  /* 0x000000373c001986 */ /* 0x0001e4000c101508 */
[----:B0-----:R-:W-:-:S04]  /*23800*/  IMAD.WIDE R54, R54, 0x2, R58 ;  /* 0x0000000236367825 */ /* 0x001fc800078e023a */
[----:B------:R-:W-:Y:S01]  /*23810*/  IMAD.WIDE R60, R2, 0x2, R56 ;  /* 0x00000002023c7825 */ /* 0x000fe200078e0238 */
[----:B------:R0:W-:Y:S03]  /*23820*/  @P0 STG.E.U16 desc[UR8][R54.64], R22 ;  /* 0x0000001636000986 */ /* 0x0001e6000c101508 */
[----:B------:R-:W-:-:S05]  /*23830*/  VIADD R23, R3, 0x6 ;  /* 0x0000000603177836 */ /* 0x000fca0000000000 */
[----:B------:R-:W-:Y:S01]  /*23840*/  ISETP.GE.AND P1, PT, R23, UR4, PT ;  /* 0x0000000417007c0c */ /* 0x000fe2000bf26270 */
[----:B------:R-:W-:Y:S01]  /*23850*/  ULDC UR4, c[0x0][0x22c] ;  /* 0x00008b0000047ab9 */ /* 0x000fe20000000800 */
[----:B0-----:R-:W-:-:S05]  /*23860*/  VIADD R22, R3, 0x7 ;  /* 0x0000000703167836 */ /* 0x001fca0000000000 */
[----:B------:R-:W-:Y:S01]  /*23870*/  ISETP.GE.AND P0, PT, R22, UR4, PT ;  /* 0x0000000416007c0c */ /* 0x000fe2000bf06270 */
[----:B------:R-:W-:Y:S01]  /*23880*/  ULDC UR4, c[0x0][0x22c] ;  /* 0x00008b0000047ab9 */ /* 0x000fe20000000800 */
[----:B--2---:R0:W-:Y:S01]  /*23890*/  @P5 STG.E.U16 desc[UR8][R60.64], R52 ;  /* 0x000000343c005986 */ /* 0x0041e2000c101508 */
[----:B------:R-:W-:Y:S02]  /*238a0*/  PRMT R5, R52, 0x7632, R5 ;  /* 0x0000763234057816 */ /* 0x000fe40000000005 */
[----:B------:R-:W-:Y:S01]  /*238b0*/  ISETP.LT.AND P5, PT, R10, UR22, !P3 ;  /* 0x000000160a007c0c */ /* 0x000fe2000dfa1270 */
[----:B0-----:R-:W2:Y:S01]  /*238c0*/  LDL.LU R52, [R1+0x38] ;  /* 0x0000380001347983 */ /* 0x001ea20000300800 */
[----:B------:R-:W-:-:S03]  /*238d0*/  IMAD.WIDE R60, R2, 0x2, R58 ;  /* 0x00000002023c7825 */ /* 0x000fc600078e023a */
[----:B------:R-:W3:Y:S01]  /*238e0*/  LDL.LU R55, [R1+0x4c] ;  /* 0x00004c0001377983 */ /* 0x000ee20000300800 */
[----:B------:R-:W-:-:S04]  /*238f0*/  VIADD R2, R2, UR26 ;  /* 0x0000001a02027c36 */ /* 0x000fc80008000000 */
[----:B------:R-:W-:Y:S01]  /*23900*/  IMAD.WIDE R22, R2, 0x2, R56 ;  /* 0x0000000202167825 */ /* 0x000fe200078e0238 */
[----:B------:R-:W-:Y:S01]  /*23910*/  @P4 STG.E.U16 desc[UR8][R60.64], R5 ;  /* 0x000000053c004986 */ /* 0x000fe2000c101508 */
[----:B----4-:R-:W-:-:S03]  /*23920*/  PRMT R4, R53, 0x7632, R4 ;  /* 0x0000763235047816 */ /* 0x010fc60000000004 */
[----:B------:R0:W-:Y:S04]  /*23930*/  @P5 STG.E.U16 desc[UR8][R22.64], R53 ;  /* 0x0000003516005986 */ /* 0x0001e8000c101508 */
[----:B0-----:R-:W4:Y:S01]  /*23940*/  LDL.LU R53, [R1+0x3c] ;  /* 0x00003c0001357983 */ /* 0x001f220000300800 */
[----:B------:R-:W-:Y:S02]  /*23950*/  ISETP.LT.AND P3, PT, R51, UR20, !P3 ;  /* 0x0000001433007c0c */ /* 0x000fe4000df61270 */
[----:B------:R-:W-:Y:S01]  /*23960*/  ISETP.LT.AND P5, PT, R10, UR24, !P6 ;  /* 0x000000180a007c0c */ /* 0x000fe2000f7a1270 */
[----:B------:R-:W-:Y:S02]  /*23970*/  VIADD R5, R3, 0x8 ;  /* 0x0000000803057836 */ /* 0x000fe40000000000 */
[----:B------:R-:W-:Y:S01]  /*23980*/  IMAD.WIDE R60, R2, 0x2, R58 ;  /* 0x00000002023c7825 */ /* 0x000fe200078e023a */
[----:B------:R-:W-:-:S03]  /*23990*/  ISETP.LT.AND P6, PT, R51, UR28, !P6 ;  /* 0x0000001c33007c0c */ /* 0x000fc6000f7c1270 */
[----:B------:R-:W-:Y:S01]  /*239a0*/  VIADD R2, R2, UR26 ;  /* 0x0000001a02027c36 */ /* 0x000fe20008000000 */
[----:B------:R-:W-:Y:S01]  /*239b0*/  ISETP.GE.AND P4, PT, R5, UR4, PT ;  /* 0x0000000405007c0c */ /* 0x000fe2000bf86270 */
[----:B------:R-:W-:Y:S01]  /*239c0*/  VIADD R22, R3, 0x9 ;  /* 0x0000000903167836 */ /* 0x000fe20000000000 */
[----:B------:R-:W-:Y:S01]  /*239d0*/  ULDC UR4, c[0x0][0x22c] ;  /* 0x00008b0000047ab9 */ /* 0x000fe20000000800 */
[----:B------:R0:W-:Y:S01]  /*239e0*/  @P3 STG.E.U16 desc[UR8][R60.64], R4 ;  /* 0x000000043c003986 */ /* 0x0001e2000c101508 */
[----:B------:R-:W-:Y:S01]  /*239f0*/  ISETP.LT.AND P3, PT, R10, UR30, !P1 ;  /* 0x0000001e0a007c0c */ /* 0x000fe2000cf61270 */
[----:B0-----:R-:W-:-:S04]  /*23a00*/  IMAD.WIDE R4, R2, 0x2, R56 ;  /* 0x0000000202047825 */ /* 0x001fc800078e0238 */
[C---:B------:R-:W-:Y:S01]  /*23a10*/  IMAD.WIDE R60, R2.reuse, 0x2, R58 ;  /* 0x00000002023c7825 */ /* 0x040fe200078e023a */
[----:B------:R-:W-:Y:S01]  /*23a20*/  ISETP.LT.AND P1, PT, R51, UR6, !P1 ;  /* 0x0000000633007c0c */ /* 0x000fe2000cf21270 */
[----:B------:R-:W-:Y:S02]  /*23a30*/  ULDC UR6, c[0x0][0x228] ;  /* 0x00008a0000067ab9 */ /* 0x000fe40000000800 */
[----:B------:R-:W-:Y:S01]  /*23a40*/  VIADD R2, R2, UR26 ;  /* 0x0000001a02027c36 */ /* 0x000fe20008000000 */
[----:B--2---:R0:W-:Y:S01]  /*23a50*/  @P5 STG.E.U16 desc[UR8][R4.64], R52 ;  /* 0x0000003404005986 */ /* 0x0041e2000c101508 */
[----:B---3--:R-:W-:Y:S02]  /*23a60*/  PRMT R21, R52, 0x7632, R21 ;  /* 0x0000763234157816 */ /* 0x008fe40000000015 */
[----:B------:R-:W-:Y:S01]  /*23a70*/  ISETP.GE.AND P5, PT, R22, UR4, PT ;  /* 0x0000000416007c0c */ /* 0x000fe2000bfa6270 */
[----:B------:R-:W-:Y:S02]  /*23a80*/  ULDC UR4, c[0x0][0x228] ;  /* 0x00008a0000047ab9 */ /* 0x000fe40000000800 */
[----:B------:R1:W-:Y:S04]  /*23a90*/  @P6 STG.E.U16 desc[UR8][R60.64], R21 ;  /* 0x000000153c006986 */ /* 0x0003e8000c101508 */
[----:B0-----:R-:W2:Y:S04]  /*23aa0*/  LDL.LU.64 R4, [R1+0xb88] ;  /* 0x000b880001047983 */ /* 0x001ea80000300a00 */
[----:B------:R-:W3:Y:S01]  /*23ab0*/  LDL.LU R52, [R1+0x20] ;  /* 0x0000200001347983 */ /* 0x000ee20000300800 */
[----:B------:R-:W-:Y:S01]  /*23ac0*/  ISETP.LT.AND P6, PT, R10, UR4, !P0 ;  /* 0x000000040a007c0c */ /* 0x000fe2000c7c1270 */
[C---:B-1----:R-:W-:Y:S01]  /*23ad0*/  IMAD.WIDE R60, R2.reuse, 0x2, R56 ;  /* 0x00000002023c7825 */ /* 0x042fe200078e0238 */
[----:B------:R-:W-:Y:S01]  /*23ae0*/  PRMT R20, R55, 0x7632, R20 ;  /* 0x0000763237147816 */ /* 0x000fe20000000014 */
[----:B------:R-:W2:Y:S01]  /*23af0*/  LDL.LU R54, [R1+0x10] ;  /* 0x0000100001367983 */ /* 0x000ea20000300800 */
[----:B------:R-:W-:Y:S01]  /*23b00*/  ULDC UR4, c[0x0][0x22c] ;  /* 0x00008b0000047ab9 */ /* 0x000fe20000000800 */
[----:B------:R-:W-:-:S04]  /*23b10*/  IMAD.WIDE R22, R2, 0x2, R58 ;  /* 0x0000000202167825 */ /* 0x000fc800078e023a */
[----:B------:R-:W-:Y:S01]  /*23b20*/  VIADD R2, R2, UR26 ;  /* 0x0000001a02027c36 */ /* 0x000fe20008000000 */
[----:B------:R0:W-:Y:S04]  /*23b30*/  @P3 STG.E.U16 desc[UR8][R60.64], R55 ;  /* 0x000000373c003986 */ /* 0x0001e8000c101508 */
[----:B------:R-:W-:Y:S01]  /*23b40*/  @P1 STG.E.U16 desc[UR8][R22.64], R20 ;  /* 0x0000001416001986 */ /* 0x000fe2000c101508 */
[----:B0-----:R-:W-:Y:S01]  /*23b50*/  IMAD.WIDE R60, R2, 0x2, R56 ;  /* 0x00000002023c7825 */ /* 0x001fe200078e0238 */
[----:B----4-:R-:W-:-:S04]  /*23b60*/  PRMT R7, R53, 0x7632, R7 ;  /* 0x0000763235077816 */ /* 0x010fc80000000007 */
[----:B------:R0:W-:Y:S04]  /*23b70*/  @P6 STG.E.U16 desc[UR8][R60.64], R53 ;  /* 0x000000353c006986 */ /* 0x0001e8000c101508 */
[----:B0-----:R-:W4:Y:S01]  /*23b80*/  LDL.LU R53, [R1+0x24] ;  /* 0x0000240001357983 */ /* 0x001f220000300800 */
[----:B------:R-:W-:Y:S01]  /*23b90*/  ISETP.LT.AND P0, PT, R51, UR6, !P0 ;  /* 0x0000000633007c0c */ /* 0x000fe2000c701270 */
[----:B------:R-:W-:Y:S01]  /*23ba0*/  ULDC UR6, c[0x0][0x228] ;  /* 0x00008a0000067ab9 */ /* 0x000fe20000000800 */
[C---:B------:R-:W-:Y:S01]  /*23bb0*/  VIADD R22, R3.reuse, 0xa ;  /* 0x0000000a03167836 */ /* 0x040fe20000000000 */
[----:B------:R-:W-:Y:S01]  /*23bc0*/  ISETP.LT.AND P3, PT, R10, UR6, !P4 ;  /* 0x000000060a007c0c */ /* 0x000fe2000e761270 */
[----:B------:R-:W-:Y:S01]  /*23bd0*/  IMAD.WIDE R20, R2, 0x2, R58 ;  /* 0x0000000202147825 */ /* 0x000fe200078e023a */
[----:B------:R-:W-:Y:S01]  /*23be0*/  ULDC UR6, c[0x0][0x228] ;  /* 0x00008a0000067ab9 */ /* 0x000fe20000000800 */
[----:B------:R-:W4:Y:S01]  /*23bf0*/  LDL.LU R55, [R1+0x14] ;  /* 0x0000140001377983 */ /* 0x000f220000300800 */
[----:B------:R-:W-:Y:S01]  /*23c00*/  ISETP.GE.AND P1, PT, R22, UR4, PT ;  /* 0x0000000416007c0c */ /* 0x000fe2000bf26270 */
[----:B------:R-:W-:Y:S01]  /*23c10*/  VIADD R60, R2, UR26 ;  /* 0x0000001a023c7c36 */ /* 0x000fe20008000000 */
[----:B------:R-:W-:Y:S01]  /*23c20*/  ULDC UR4, c[0x0][0x228] ;  /* 0x00008a0000047ab9 */ /* 0x000fe20000000800 */
[----:B------:R-:W-:Y:S01]  /*23c30*/  VIADD R2, R3, 0xb ;  /* 0x0000000b03027836 */ /* 0x000fe20000000000 */
[----:B------:R-:W-:Y:S01]  /*23c40*/  ISETP.LT.AND P4, PT, R51, UR4, !P4 ;  /* 0x0000000433007c0c */ /* 0x000fe2000e781270 */
[----:B------:R-:W-:Y:S01]  /*23c50*/  ULDC UR4, c[0x0][0x22c] ;  /* 0x00008b0000047ab9 */ /* 0x000fe20000000800 */
[----:B------:R0:W-:Y:S01]  /*23c60*/  @P0 STG.E.U16 desc[UR8][R20.64], R7 ;  /* 0x0000000714000986 */ /* 0x0001e2000c101508 */
[----:B------:R-:W-:Y:S01]  /*23c70*/  ISETP.LT.AND P0, PT, R10, UR6, !P5 ;  /* 0x000000060a007c0c */ /* 0x000fe2000ef01270 */
[----:B------:R-:W-:Y:S01]  /*23c80*/  ULDC UR6, c[0x0][0x228] ;  /* 0x00008a0000067ab9 */ /* 0x000fe20000000800 */
[----:B------:R-:W-:Y:S01]  /*23c90*/  ISETP.GE.AND P6, PT, R2, UR4, PT ;  /* 0x0000000402007c0c */ /* 0x000fe2000bfc6270 */
[----:B------:R-:W-:Y:S01]  /*23ca0*/  ULDC UR4, c[0x0][0x22c] ;  /* 0x00008b0000047ab9 */ /* 0x000fe20000000800 */
[----:B------:R-:W-:-:S02]  /*23cb0*/  VIADD R2, R60, UR26 ;  /* 0x0000001a3c027c36 */ /* 0x000fc40008000000 */
[----:B0-----:R-:W-:-:S04]  /*23cc0*/  IMAD.WIDE R20, R60, 0x2, R56 ;  /* 0x000000023c147825 */ /* 0x001fc800078e0238 */
[----:B------:R-:W-:Y:S01]  /*23cd0*/  VIADD R7, R3, 0xc ;  /* 0x0000000c03077836 */ /* 0x000fe20000000000 */
[----:B---3--:R0:W-:Y:S04]  /*23ce0*/  @P3 STG.E.U16 desc[UR8][R20.64], R52 ;  /* 0x0000003414003986 */ /* 0x0081e8000c101508 */
[----:B------:R-:W-:Y:S01]  /*23cf0*/  ISETP.GE.AND P3, PT, R7, UR4, PT ;  /* 0x0000000407007c0c */ /* 0x000fe2000bf66270 */
[----:B------:R-:W-:Y:S01]  /*23d00*/  ULDC UR4, c[0x0][0x228] ;  /* 0x00008a0000047ab9 */ /* 0x000fe20000000800 */
[----:B--2---:R-:W-:Y:S02]  /*23d10*/  PRMT R5, R52, 0x7632, R5 ;  /* 0x0000763234057816 */ /* 0x004fe40000000005 */
[----:B------:R-:W-:Y:S01]  /*23d20*/  ISETP.LT.AND P5, PT, R51, UR4, !P5 ;  /* 0x0000000433007c0c */ /* 0x000fe2000efa1270 */
[----:B------:R-:W-:Y:S01]  /*23d30*/  ULDC UR4, c[0x0][0x22c] ;  /* 0x00008b0000047ab9 */ /* 0x000fe20000000800 */
[----:B0-----:R-:W-:Y:S01]  /*23d40*/  IMAD.WIDE R20, R60, 0x2, R58 ;  /* 0x000000023c147825 */ /* 0x001fe200078e023a */
[----:B------:R-:W-:Y:S01]  /*23d50*/  PRMT R6, R54, 0x7632, R6 ;  /* 0x0000763236067816 */ /* 0x000fe20000000006 */
[----:B------:R-:W2:Y:S02]  /*23d60*/  LDL.LU R52, [R1+0x28] ;  /* 0x0000280001347983 */ /* 0x000ea40000300800 */
[----:B------:R-:W-:-:S02]  /*23d70*/  IMAD.WIDE R60, R2, 0x2, R56 ;  /* 0x00000002023c7825 */ /* 0x000fc400078e0238 */
[----:B------:R-:W-:Y:S04]  /*23d80*/  @P4 STG.E.U16 desc[UR8][R20.64], R5 ;  /* 0x0000000514004986 */ /* 0x000fe8000c101508 */
[----:B------:R0:W-:Y:S01]  /*23d90*/  @P0 STG.E.U16 desc[UR8][R60.64], R54 ;  /* 0x000000363c000986 */ /* 0x0001e2000c101508 */
[----:B------:R-:W-:Y:S01]  /*23da0*/  ISETP.LT.AND P0, PT, R10, UR6, !P1 ;  /* 0x000000060a007c0c */ /* 0x000fe2000cf01270 */
[----:B------:R-:W-:Y:S01]  /*23db0*/  ULDC UR6, c[0x0][0x228] ;  /* 0x00008a0000067ab9 */ /* 0x000fe20000000800 */
[----:B------:R-:W-:Y:S01]  /*23dc0*/  ISETP.LT.AND P1, PT, R51, UR10, !P1 ;  /* 0x0000000a33007c0c */ /* 0x000fe2000cf21270 */
[----:B------:R-:W-:Y:S01]  /*23dd0*/  ULDC UR10, c[0x0][0x228] ;  /* 0x00008a00000a7ab9 */ /* 0x000fe20000000800 */
[----:B0-----:R-:W-:-:S04]  /*23de0*/  IMAD.WIDE R60, R2, 0x2, R58 ;  /* 0x00000002023c7825 */ /* 0x001fc800078e023a */
[----:B------:R-:W-:Y:S01]  /*23df0*/  VIADD R2, R2, UR26 ;  /* 0x0000001a02027c36 */ /* 0x000fe20008000000 */
[----:B------:R0:W-:Y:S03]  /*23e00*/  @P5 STG.E.U16 desc[UR8][R60.64], R6 ;  /* 0x000000063c005986 */ /* 0x0001e6000c101508 */
[----:B------:R-:W-:-:S04]  /*23e10*/  IMAD.WIDE R22, R2, 0x2, R56 ;  /* 0x0000000202167825 */ /* 0x000fc800078e0238 */
[----:B------:R-:W-:-:S04]  /*23e20*/  IMAD.WIDE R20, R2, 0x2, R58 ;  /* 0x0000000202147825 */ /* 0x000fc800078e023a */
[----:B0-----:R-:W-:Y:S01]  /*23e30*/  VIADD R60, R2, UR26 ;  /* 0x0000001a023c7c36 */ /* 0x001fe20008000000 */
[----:B----4-:R-:W-:Y:S01]  /*23e40*/  PRMT R2, R53, 0x7632, R2 ;  /* 0x0000763235027816 */ /* 0x010fe20000000002 */
[----:B------:R0:W-:Y:S04]  /*23e50*/  @P0 STG.E.U16 desc[UR8][R22.64], R53 ;  /* 0x0000003516000986 */ /* 0x0001e8000c101508 */
[----:B------:R1:W-:Y:S04]  /*23e60*/  @P1 STG.E.U16 desc[UR8][R20.64], R2 ;  /* 0x0000000214001986 */ /* 0x0003e8000c101508 */
[----:B0-----:R-:W3:Y:S04]  /*23e70*/  LDL.LU R23, [R1+0xb80] ;  /* 0x000b800001177983 */ /* 0x001ee80000300800 */
[----:B-1----:R-:W4:Y:S01]  /*23e80*/  LDL.LU.64 R20, [R1+0xb78] ;  /* 0x000b780001147983 */ /* 0x002f220000300a00 */
[----:B------:R-:W-:Y:S01]  /*23e90*/  ISETP.LT.AND P4, PT, R10, UR12, !P6 ;  /* 0x0000000c0a007c0c */ /* 0x000fe2000f781270 */
[C---:B------:R-:W-:Y:S01]  /*23ea0*/  IMAD.WIDE R6, R60.reuse, 0x2, R56 ;  /* 0x000000023c067825 */ /* 0x040fe200078e0238 */
[----:B------:R-:W-:Y:S01]  /*23eb0*/  ISETP.LT.AND P6, PT, R51, UR6, !P6 ;  /* 0x0000000633007c0c */ /* 0x000fe2000f7c1270 */
[----:B------:R-:W3:Y:S01]  /*23ec0*/  LDL.LU R53, [R1+0x18] ;  /* 0x0000180001357983 */ /* 0x000ee20000300800 */
[----:B------:R-:W-:Y:S01]  /*23ed0*/  ULDC UR12, c[0x0][0x228] ;  /* 0x00008a00000c7ab9 */ /* 0x000fe20000000800 */
[----:B------:R-:W-:Y:S01]  /*23ee0*/  VIADD R2, R60, UR26 ;  /* 0x0000001a3c027c36 */ /* 0x000fe20008000000 */
[----:B------:R-:W-:Y:S01]  /*23ef0*/  ULDC UR6, c[0x0][0x228] ;  /* 0x00008a0000067ab9 */ /* 0x000fe20000000800 */
[----:B------:R-:W3:Y:S06]  /*23f00*/  LDL.LU R22, [R1+0x2c] ;  /* 0x00002c0001167983 */ /* 0x000eec0000300800 */
[----:B------:R0:W-:Y:S01]  /*23f10*/  @P4 STG.E.U16 desc[UR8][R6.64], R55 ;  /* 0x0000003706004986 */ /* 0x0001e2000c101508 */
[----:B------:R-:W-:Y:S01]  /*23f20*/  ISETP.LT.AND P4, PT, R10, UR10, !P3 ;  /* 0x0000000a0a007c0c */ /* 0x000fe2000df81270 */
[----:B------:R-:W-:Y:S01]  /*23f30*/  VIADD R5, R3, 0xd ;  /* 0x0000000d03057836 */ /* 0x000fe20000000000 */
[----:B------:R-:W-:Y:S01]  /*23f40*/  ULDC UR10, c[0x0][0x228] ;  /* 0x00008a00000a7ab9 */ /* 0x000fe20000000800 */
[----:B0-----:R-:W-:-:S03]  /*23f50*/  IMAD.WIDE R6, R60, 0x2, R58 ;  /* 0x000000023c067825 */ /* 0x001fc600078e023a */
[----:B------:R-:W-:Y:S01]  /*23f60*/  ISETP.GE.AND P5, PT, R5, UR4, PT ;  /* 0x0000000405007c0c */ /* 0x000fe2000bfa6270 */
[----:B------:R-:W-:Y:S01]  /*23f70*/  ULDC UR4, c[0x0][0x22c] ;  /* 0x00008b0000047ab9 */ /* 0x000fe20000000800 */
[----:B------:R-:W-:Y:S01]  /*23f80*/  VIADD R61, R3, 0xe ;  /* 0x0000000e033d7836 */ /* 0x000fe20000000000 */
[----:B----4-:R-:W-:Y:S01]  /*23f90*/  PRMT R20, R55, 0x7632, R20 ;  /* 0x0000763237147816 */ /* 0x010fe20000000014 */
[----:B------:R-:W-:-:S04]  /*23fa0*/  IMAD.WIDE R54, R2, 0x2, R56 ;  /* 0x0000000202367825 */ /* 0x000fc800078e0238 */
[----:B------:R0:W-:Y:S04]  /*23fb0*/  @P6 STG.E.U16 desc[UR8][R6.64], R20 ;  /* 0x0000001406006986 */ /* 0x0001e8000c101508 */
[----:B--2---:R1:W-:Y:S04]  /*23fc0*/  @P4 STG.E.U16 desc[UR8][R54.64], R52 ;  /* 0x0000003436004986 */ /* 0x0043e8000c101508 */
[----:B0-----:R-:W2:Y:S04]  /*23fd0*/  LDL.LU.64 R6, [R1+0xb70] ;  /* 0x000b700001067983 */ /* 0x001ea80000300a00 */
[----:B------:R-:W4:Y:S04]  /*23fe0*/  LDL.LU R20, [R1+0xb6c] ;  /* 0x000b6c0001147983 */ /* 0x000f280000300800 */
[----:B-1----:R-:W4:Y:S04]  /*23ff0*/  LDL.LU R54, [R1+0xb68] ;  /* 0x000b680001367983 */ /* 0x002f280000300800 */
[----:B------:R-:W4:Y:S01]  /*24000*/  LDL.LU R55, [R1+0x1c] ;  /* 0x00001c0001377983 */ /* 0x000f220000300800 */
[----:B------:R-:W-:Y:S01]  /*24010*/  ISETP.GE.AND P0, PT, R61, UR4, PT ;  /* 0x000000043d007c0c */ /* 0x000fe2000bf06270 */
[C---:B------:R-:W-:Y:S01]  /*24020*/  VIADD R61, R3.reuse, 0xf ;  /* 0x0000000f033d7836 */ /* 0x040fe20000000000 */
[----:B------:R-:W-:Y:S01]  /*24030*/  ULDC UR4, c[0x0][0x22c] ;  /* 0x00008b0000047ab9 */ /* 0x000fe20000000800 */
[----:B------:R-:W-:Y:S01]  /*24040*/  VIADD R5, R3, 0x10 ;  /* 0x0000001003057836 */ /* 0x000fe20000000000 */
[----:B------:R-:W-:Y:S01]  /*24050*/  ISETP.LT.AND P3, PT, R51, UR12, !P3 ;  /* 0x0000000c33007c0c */ /* 0x000fe2000df61270 */
[----:B------:R-:W-:Y:S01]  /*24060*/  ULDC UR12, c[0x0][0x228] ;  /* 0x00008a00000c7ab9 */ /* 0x000fe20000000800 */
[----:B------:R-:W-:Y:S01]  /*24070*/  ISETP.GE.AND P1, PT, R61, UR4, PT ;  /* 0x000000043d007c0c */ /* 0x000fe2000bf26270 */
[----:B------:R-:W-:-:S02]  /*24080*/  ULDC UR4, c[0x0][0x22c] ;  /* 0x00008b0000047ab9 */ /* 0x000fc40000000800 */
[----:B------:R-:W-:Y:S01]  /*24090*/  ISETP.GE.AND P6, PT, R5, UR4, PT ;  /* 0x0000000405007c0c */ /* 0x000fe2000bfc6270 */
[----:B------:R-:W-:Y:S02]  /*240a0*/  ULDC UR4, c[0x0][0x228] ;  /* 0x00008a0000047ab9 */ /* 0x000fe40000000800 */
[----:B------:R-:W-:Y:S01]  /*240b0*/  ISETP.LT.AND P4, PT, R10, UR4, !P5 ;  /* 0x000000040a007c0c */ /* 0x000fe2000ef81270 */
[----:B------:R-:W-:Y:S01]  /*240c0*/  IMAD.WIDE R60, R2, 0x2, R58 ;  /* 0x00000002023c7825 */ /* 0x000fe200078e023a */
[----:B------:R-:W-:Y:S01]  /*240d0*/  PRMT R4, R52, 0x7632, R4 ;  /* 0x0000763234047816 */ /* 0x000fe20000000004 */
[----:B------:R-:W-:Y:S01]  /*240e0*/  ULDC UR4, c[0x0][0x22c] ;  /* 0x00008b0000047ab9 */ /* 0x000fe20000000800 */
[----:B------:R-:W-:Y:S01]  /*240f0*/  ISETP.LT.AND P5, PT, R51, UR6, !P5 ;  /* 0x0000000633007c0c */ /* 0x000fe2000efa1270 */
[----:B------:R-:W-:Y:S01]  /*24100*/  VIADD R2, R2, UR26 ;  /* 0x0000001a02027c36 */ /* 0x000fe20008000000 */
[----:B------:R-:W-:Y:S01]  /*24110*/  ULDC UR6, c[0x0][0x228] ;  /* 0x00008a0000067ab9 */ /* 0x000fe20000000800 */
[----:B------:R0:W-:Y:S01]  /*24120*/  @P3 STG.E.U16 desc[UR8][R60.64], R4 ;  /* 0x000000043c003986 */ /* 0x0001e2000c101508 */
[----:B------:R-:W-:Y:S01]  /*24130*/  VIADD R52, R3, 0x11 ;  /* 0x0000001103347836 */ /* 0x000fe20000000000 */
[----:B---3--:R-:W-:-:S02]  /*24140*/  PRMT R21, R53, 0x7632, R21 ;  /* 0x0000763235157816 */ /* 0x008fc40000000015 */
[----:B------:R-:W-:Y:S01]  /*24150*/  ISETP.LT.AND P3, PT, R10, UR10, !P0 ;  /* 0x0000000a0a007c0c */ /* 0x000fe2000c761270 */
[----:B------:R-:W-:Y:S01]  /*24160*/  ULDC UR10, c[0x0][0x228] ;  /* 0x00008a00000a7ab9 */ /* 0x000fe20000000800 */
[----:B------:R-:W-:Y:S01]  /*24170*/  ISETP.LT.AND P0, PT, R51, UR6, !P0 ;  /* 0x0000000633007c0c */ /* 0x000fe2000c701270 */
[----:B------:R-:W-:Y:S01]  /*24180*/  ULDC UR6, c[0x0][0x228] ;  /* 0x00008a0000067ab9 */ /* 0x000fe20000000800 */
[----:B0-----:R-:W-:-:S04]  /*24190*/  IMAD.WIDE R4, R2, 0x2, R56 ;  /* 0x0000000202047825 */ /* 0x001fc800078e0238 */
[----:B------:R-:W-:Y:S01]  /*241a0*/  IMAD.WIDE R60, R2, 0x2, R58 ;  /* 0x00000002023c7825 */ /* 0x000fe200078e023a */
[----:B------:R0:W-:Y:S01]  /*241b0*/  @P4 STG.E.U16 desc[UR8][R4.64], R53 ;  /* 0x0000003504004986 */ /* 0x0001e2000c101508 */
[----:B------:R-:W-:Y:S01]  /*241c0*/  ISETP.GE.AND P4, PT, R52, UR4, PT ;  /* 0x0000000434007c0c */ /* 0x000fe2000bf86270 */
[----:B------:R-:W-:Y:S01]  /*241d0*/  ULDC UR4, c[0x0][0x228] ;  /* 0x00008a0000047ab9 */ /* 0x000fe20000000800 */
[----:B------:R-:W-:Y:S01]  /*241e0*/  VIADD R2, R2, UR26 ;  /* 0x0000001a02027c36 */ /* 0x000fe20008000000 */
[----:B------:R1:W-:Y:S01]  /*241f0*/  @P5 STG.E.U16 desc[UR8][R60.64], R21 ;  /* 0x000000153c005986 */ /* 0x0003e2000c101508 */
[----:B------:R-:W-:Y:S01]  /*24200*/  ISETP.LT.AND P5, PT, R10, UR4, !P1 ;  /* 0x000000040a007c0c */ /* 0x000fe2000cfa1270 */
[----:B------:R-:W-:Y:S01]  /*24210*/  ULDC UR4, c[0x0][0x22c] ;  /* 0x00008b0000047ab9 */ /* 0x000fe20000000800 */
[----:B------:R-:W-:Y:S01]  /*24220*/  ISETP.LT.AND P1, PT, R51, UR6, !P1 ;  /* 0x0000000633007c0c */ /* 0x000fe2000cf21270 */
[----:B------:R-:W-:Y:S01]  /*24230*/  ULDC UR6, c[0x0][0x228] ;  /* 0x00008a0000067ab9 */ /* 0x000fe20000000800 */
[----:B0-----:R-:W3:Y:S04]  /*24240*/  LDL.LU.64 R4, [R1+0xb60] ;  /* 0x000b600001047983 */ /* 0x001ee80000300a00 */
[----:B-1----:R-:W3:Y:S01]  /*24250*/  LDL.LU R21, [R1] ;  /* 0x0000000001157983 */ /* 0x002ee20000300800 */
[----:B------:R-:W-:-:S04]  /*24260*/  IMAD.WIDE R60, R2, 0x2, R56 ;  /* 0x00000002023c7825 */ /* 0x000fc800078e0238 */
[C---:B------:R-:W-:Y:S01]  /*24270*/  IMAD.WIDE R52, R2.reuse, 0x2, R58 ;  /* 0x0000000202347825 */ /* 0x040fe200078e023a */
[----:B------:R0:W-:Y:S03]  /*24280*/  @P3 STG.E.U16 desc[UR8][R60.64], R22 ;  /* 0x000000163c003986 */ /* 0x0001e6000c101508 */
[----:B------:R-:W-:-:S04]  /*24290*/  VIADD R2, R2, UR26 ;  /* 0x0000001a02027c36 */ /* 0x000fc80008000000 */
[----:B0-----:R-:W-:Y:S01]  /*242a0*/  IMAD.WIDE R60, R2, 0x2, R56 ;  /* 0x00000002023c7825 */ /* 0x001fe200078e0238 */
[----:B--2---:R-:W-:-:S05]  /*242b0*/  PRMT R7, R22, 0x7632, R7 ;  /* 0x0000763216077816 */ /* 0x004fca0000000007 */
[----:B------:R0:W-:Y:S01]  /*242c0*/  @P0 STG.E.U16 desc[UR8][R52.64], R7 ;  /* 0x0000000734000986 */ /* 0x0001e2000c101508 */
[----:B----4-:R-:W-:-:S03]  /*242d0*/  PRMT R6, R55, 0x7632, R6 ;  /* 0x0000763237067816 */ /* 0x010fc60000000006 */
[----:B------:R-:W-:Y:S01]  /*242e0*/  @P5 STG.E.U16 desc[UR8][R60.64], R55 ;  /* 0x000000373c005986 */ /* 0x000fe2000c101508 */
[----:B0-----:R-:W-:-:S05]  /*242f0*/  IMAD.WIDE R52, R2, 0x2, R58 ;  /* 0x0000000202347825 */ /* 0x001fca00078e023a */
[----:B------:R0:W-:Y:S04]  /*24300*/  @P1 STG.E.U16 desc[UR8][R52.64], R6 ;  /* 0x0000000634001986 */ /* 0x0001e8000c101508 */
[----:B0-----:R-:W2:Y:S04]  /*24310*/  LDL.LU.64 R52, [R1+0xb58] ;  /* 0x000b580001347983 */ /* 0x001ea80000300a00 */
[----:B------:R-:W4:Y:S04]  /*24320*/  LDL.LU R55, [R1+0x4] ;  /* 0x0000040001377983 */ /* 0x000f280000300800 */
[----:B------:R-:W4:Y:S01]  /*24330*/  LDL.LU R22, [R1+0x8] ;  /* 0x0000080001167983 */ /* 0x000f220000300800 */
[----:B------:R-:W-:Y:S01]  /*24340*/  ISETP.LT.AND P3, PT, R10, UR6, !P6 ;  /* 0x000000060a007c0c */ /* 0x000fe2000f761270 */
[----:B------:R-:W-:Y:S01]  /*24350*/  VIADD R7, R3, 0x12 ;  /* 0x0000001203077836 */ /* 0x000fe20000000000 */
[----:B------:R-:W-:Y:S01]  /*24360*/  ULDC UR6, c[0x0][0x228] ;  /* 0x00008a0000067ab9 */ /* 0x000fe20000000800 */
[----:B------:R-:W-:-:S03]  /*24370*/  VIADD R60, R2, UR26 ;  /* 0x0000001a023c7c36 */ /* 0x000fc60008000000 */
[----:B------:R-:W-:Y:S01]  /*24380*/  ISETP.GE.AND P0, PT, R7, UR4, PT ;  /* 0x0000000407007c0c */ /* 0x000fe2000bf06270 */
[----:B------:R-:W-:Y:S01]  /*24390*/  IMAD.WIDE R6, R60, 0x2, R56 ;  /* 0x000000023c067825 */ /* 0x000fe200078e0238 */
[----:B------:R-:W-:-:S03]  /*243a0*/  ULDC UR4, c[0x0][0x228] ;  /* 0x00008a0000047ab9 */ /* 0x000fc60000000800 */
[----:B------:R-:W-:Y:S01]  /*243b0*/  VIADD R2, R3, 0x13 ;  /* 0x0000001303027836 */ /* 0x000fe20000000000 */
[----:B------:R-:W-:Y:S01]  /*243c0*/  ISETP.LT.AND P6, PT, R51, UR4, !P6 ;  /* 0x0000000433007c0c */ /* 0x000fe2000f7c1270 */
[----:B------:R-:W-:Y:S01]  /*243d0*/  ULDC UR4, c[0x0][0x22c] ;  /* 0x00008b0000047ab9 */ /* 0x000fe20000000800 */
[----:B------:R-:W-:Y:S01]  /*243e0*/  ISETP.LT.AND P1, PT, R10, UR6, !P4 ;  /* 0x000000060a007c0c */ /* 0x000fe2000e721270 */
[----:B------:R-:W-:Y:S01]  /*243f0*/  ULDC UR6, c[0x0][0x228] ;  /* 0x00008a0000067ab9 */ /* 0x000fe20000000800 */
[----:B------:R-:W-:Y:S01]  /*24400*/  ISETP.GE.AND P5, PT, R2, UR4, PT ;  /* 0x0000000402007c0c */ /* 0x000fe2000bfa6270 */
[----:B------:R-:W-:Y:S01]  /*24410*/  ULDC UR4, c[0x0][0x22c] ;  /* 0x00008b0000047ab9 */ /* 0x000fe20000000800 */
[----:B---3--:R0:W-:Y:S01]  /*24420*/  @P3 STG.E.U16 desc[UR8][R6.64], R21 ;  /* 0x0000001506003986 */ /* 0x0081e2000c101508 */
[----:B------:R-:W-:Y:S01]  /*24430*/  PRMT R5, R21, 0x7632, R5 ;  /* 0x0000763215057816 */ /* 0x000fe20000000005 */
[----:B------:R-:W-:Y:S02]  /*24440*/  VIADD R2, R60, UR26 ;  /* 0x0000001a3c027c36 */ /* 0x000fe40008000000 */
[----:B0-----:R-:W-:-:S05]  /*24450*/  VIADD R21, R3, 0x14 ;  /* 0x0000001403157836 */ /* 0x001fca0000000000 */
[----:B------:R-:W-:Y:S01]  /*24460*/  ISETP.GE.AND P3, PT, R21, UR4, PT ;  /* 0x0000000415007c0c */ /* 0x000fe2000bf66270 */
[----:B------:R-:W-:Y:S01]  /*24470*/  ULDC UR4, c[0x0][0x228] ;  /* 0x00008a0000047ab9 */ /* 0x000fe20000000800 */
[----:B------:R-:W-:Y:S01]  /*24480*/  IMAD.WIDE R6, R60, 0x2, R58 ;  /* 0x000000023c067825 */ /* 0x000fe200078e023a */
[----:B------:R-:W-:Y:S01]  /*24490*/  ISETP.LT.AND P4, PT, R51, UR4, !P4 ;  /* 0x0000000433007c0c */ /* 0x000fe2000e781270 */
[----:B------:R-:W-:Y:S02]  /*244a0*/  ULDC UR4, c[0x0][0x22c] ;  /* 0x00008b0000047ab9 */ /* 0x000fe40000000800 */
[----:B------:R-:W-:Y:S01]  /*244b0*/  IMAD.WIDE R60, R2, 0x2, R56 ;  /* 0x00000002023c7825 */ /* 0x000fe200078e0238 */
[----:B------:R-:W-:Y:S01]  /*244c0*/  @P6 STG.E.U16 desc[UR8][R6.64], R5 ;  /* 0x0000000506006986 */ /* 0x000fe2000c101508 */
[----:B------:R-:W-:Y:S01]  /*244d0*/  ISETP.LT.AND P6, PT, R10, UR12, !P5 ;  /* 0x0000000c0a007c0c */ /* 0x000fe2000efc1270 */
[----:B------:R-:W-:Y:S01]  /*244e0*/  ULDC UR12, c[0x0][0x228] ;  /* 0x00008a00000c7ab9 */ /* 0x000fe20000000800 */
[----:B------:R-:W-:Y:S01]  /*244f0*/  VIADD R21, R3, 0x16 ;  /* 0x0000001603157836 */ /* 0x000fe20000000000 */
[----:B--2---:R0:W-:Y:S01]  /*24500*/  @P1 STG.E.U16 desc[UR8][R60.64], R52 ;  /* 0x000000343c001986 */ /* 0x0041e2000c101508 */
[----:B------:R-:W-:-:S02]  /*24510*/  PRMT R4, R52, 0x7632, R4 ;  /* 0x0000763234047816 */ /* 0x000fc40000000004 */
[----:B------:R-:W-:Y:S01]  /*24520*/  ISETP.LT.AND P1, PT, R10, UR6, !P0 ;  /* 0x000000060a007c0c */ /* 0x000fe2000c721270 */
[----:B------:R-:W-:Y:S01]  /*24530*/  ULDC UR6, c[0x0][0x228] ;  /* 0x00008a0000067ab9 */ /* 0x000fe20000000800 */
[----:B------:R-:W-:Y:S01]  /*24540*/  ISETP.LT.AND P0, PT, R51, UR10, !P0 ;  /* 0x0000000a33007c0c */ /* 0x000fe2000c701270 */
[----:B------:R-:W-:Y:S01]  /*24550*/  ULDC UR10, c[0x0][0x228] ;  /* 0x00008a00000a7ab9 */ /* 0x000fe20000000800 */
[----:B0-----:R-:W-:-:S04]  /*24560*/  IMAD.WIDE R60, R2, 0x2, R58 ;  /* 0x00000002023c7825 */ /* 0x001fc800078e023a */
[----:B------:R-:W-:Y:S02]  /*24570*/  VIADD R52, R3, 0x15 ;  /* 0x0000001503347836 */ /* 0x000fe40000000000 */
[----:B------:R-:W-:Y:S01]  /*24580*/  VIADD R2, R2, UR26 ;  /* 0x0000001a02027c36 */ /* 0x000fe20008000000 */
[----:B------:R0:W-:Y:S02]  /*24590*/  @P4 STG.E.U16 desc[UR8][R60.64], R4 ;  /* 0x000000043c004986 */ /* 0x0001e4000c101508 */
[----:B------:R-:W-:Y:S01]  /*245a0*/  ISETP.GE.AND P4, PT, R52, UR4, PT ;  /* 0x0000000434007c0c */ /* 0x000fe2000bf86270 */
[C---:B------:R-:W-:Y:S01]  /*245b0*/  VIADD R52, R2.reuse, UR26 ;  /* 0x0000001a02347c36 */ /* 0x040fe20008000000 */
[----:B------:R-:W-:Y:S01]  /*245c0*/  ISETP.LT.AND P5, PT, R51, UR6, !P5 ;  /* 0x0000000633007c0c */ /* 0x000fe2000efa1270 */
[C---:B------:R-:W-:Y:S01]  /*245d0*/  IMAD.WIDE R6, R2.reuse, 0x2, R58 ;  /* 0x0000000202067825 */ /* 0x040fe200078e023a */
[----:B------:R-:W-:Y:S01]  /*245e0*/  ULDC UR4, c[0x0][0x22c] ;  /* 0x00008b0000047ab9 */ /* 0x000fe20000000800 */
[----:B------:R-:W-:Y:S01]  /*245f0*/  PRMT R20, R53, 0x7632, R20 ;  /* 0x0000763235147816 */ /* 0x000fe20000000014 */
[----:B------:R-:W-:Y:S01]  /*24600*/  ULDC UR6, c[0x0][0x228] ;  /* 0x00008a0000067ab9 */ /* 0x000fe20000000800 */
[----:B0-----:R-:W-:Y:S01]  /*24610*/  IMAD.WIDE R4, R2, 0x2, R56 ;  /* 0x0000000202047825 */ /* 0x001fe200078e0238 */
[----:B----4-:R-:W-:-:S03]  /*24620*/  PRMT R2, R55, 0x7632, R2 ;  /* 0x0000763237027816 */ /* 0x010fc60000000002 */
[----:B------:R-:W-:Y:S01]  /*24630*/  IMAD.WIDE R60, R52, 0x2, R56 ;  /* 0x00000002343c7825 */ /* 0x000fe200078e0238 */
[----:B------:R0:W-:Y:S04]  /*24640*/  @P1 STG.E.U16 desc[UR8][R4.64], R55 ;  /* 0x0000003704001986 */ /* 0x0001e8000c101508 */
[----:B------:R1:W-:Y:S04]  /*24650*/  @P0 STG.E.U16 desc[UR8][R6.64], R2 ;  /* 0x0000000206000986 */ /* 0x0003e8000c101508 */
[----:B------:R2:W-:Y:S01]  /*24660*/  @P6 STG.E.U16 desc[UR8][R60.64], R53 ;  /* 0x000000353c006986 */ /* 0x0005e2000c101508 */
[----:B------:R-:W-:Y:S01]  /*24670*/  ISETP.LT.AND P6, PT, R10, UR10, !P3 ;  /* 0x0000000a0a007c0c */ /* 0x000fe2000dfc1270 */
[----:B------:R-:W-:Y:S01]  /*24680*/  ULDC UR10, c[0x0][0x228] ;  /* 0x00008a00000a7ab9 */ /* 0x000fe20000000800 */
[----:B------:R-:W-:Y:S01]  /*24690*/  ISETP.LT.AND P3, PT, R51, UR12, !P3 ;  /* 0x0000000c33007c0c */ /* 0x000fe2000df61270 */
[----:B0-----:R-:W3:Y:S01]  /*246a0*/  LDL.LU.64 R4, [R1+0xb50] ;  /* 0x000b500001047983 */ /* 0x001ee20000300a00 */
[----:B------:R-:W-:Y:S01]  /*246b0*/  ISETP.GE.AND P1, PT, R21, UR4, PT ;  /* 0x0000000415007c0c */ /* 0x000fe2000bf26270 */
[----:B------:R-:W-:Y:S01]  /*246c0*/  ULDC UR4, c[0x0][0x22c] ;  /* 0x00008b0000047ab9 */ /* 0x000fe20000000800 */
[----:B-1----:R-:W-:Y:S01]  /*246d0*/  VIADD R2, R52, UR26 ;  /* 0x0000001a34027c36 */ /* 0x002fe20008000000 */
[----:B------:R-:W-:Y:S01]  /*246e0*/  PRMT R54, R22, 0x7632, R54 ;  /* 0x0000763216367816 */ /* 0x000fe20000000036 */
[----:B--2---:R-:W-:Y:S01]  /*246f0*/  VIADD R60, R3, 0x17 ;  /* 0x00000017033c7836 */ /* 0x004fe20000000000 */
[----:B------:R-:W2:Y:S01]  /*24700*/  LDL.LU R55, [R1+0xc] ;  /* 0x00000c0001377983 */ /* 0x000ea20000300800 */
[----:B------:R-:W-:Y:S01]  /*24710*/  IMAD.WIDE R6, R52, 0x2, R58 ;  /* 0x0000000234067825 */ /* 0x000fe200078e023a */
[----:B------:R-:W-:-:S02]  /*24720*/  ULDC UR12, c[0x0][0x228] ;  /* 0x00008a00000c7ab9 */ /* 0x000fc40000000800 */
[----:B------:R-:W-:Y:S01]  /*24730*/  ISETP.GE.AND P0, PT, R60, UR4, PT ;  /* 0x000000043c007c0c */ /* 0x000fe2000bf06270 */
[----:B------:R-:W-:Y:S01]  /*24740*/  VIADD R21, R3, 0x18 ;  /* 0x0000001803157836 */ /* 0x000fe20000000000 */
[----:B------:R-:W-:Y:S01]  /*24750*/  ULDC UR4, c[0x0][0x22c] ;  /* 0x00008b0000047ab9 */ /* 0x000fe20000000800 */
[C---:B------:R-:W-:Y:S01]  /*24760*/  IMAD.WIDE R60, R2.reuse, 0x2, R56 ;  /* 0x00000002023c7825 */ /* 0x040fe200078e0238 */
[----:B------:R0:W-:Y:S03]  /*24770*/  @P5 STG.E.U16 desc[UR8][R6.64], R20 ;  /* 0x0000001406005986 */ /* 0x0001e6000c101508 */
[----:B------:R-:W-:Y:S01]  /*24780*/  IMAD.WIDE R52, R2, 0x2, R58 ;  /* 0x0000000202347825 */ /* 0x000fe200078e023a */
[----:B------:R-:W-:Y:S01]  /*24790*/  ISETP.GE.AND P5, PT, R21, UR4, PT ;  /* 0x0000000415007c0c */ /* 0x000fe2000bfa6270 */
[----:B------:R1:W-:Y:S01]  /*247a0*/  @P6 STG.E.U16 desc[UR8][R60.64], R22 ;  /* 0x000000163c006986 */ /* 0x0003e2000c101508 */
[----:B------:R-:W-:-:S03]  /*247b0*/  ULDC UR4, c[0x0][0x228] ;  /* 0x00008a0000047ab9 */ /* 0x000fc60000000800 */
[----:B------:R4:W-:Y:S04]  /*247c0*/  @P3 STG.E.U16 desc[UR8][R52.64], R54 ;  /* 0x0000003634003986 */ /* 0x0009e8000c101508 */
[----:B0-----:R-:W3:Y:S04]  /*247d0*/  LDL.LU.64 R6, [R1+0xb48] ;  /* 0x000b480001067983 */ /* 0x001ee80000300a00 */
[----:B------:R-:W3:Y:S04]  /*247e0*/  LDL.LU R20, [R1+0xb40] ;  /* 0x000b400001147983 */ /* 0x000ee80000300800 */
[----:B------:R-:W3:Y:S04]  /*247f0*/  LDL.LU R21, [R1+0xb3c] ;  /* 0x000b3c0001157983 */ /* 0x000ee80000300800 */
[----:B-1----:R-:W3:Y:S04]  /*24800*/  LDL.LU R22, [R1+0xb38] ;  /* 0x000b380001167983 */ /* 0x002ee80000300800 */
[----:B----4-:R-:W4:Y:S01]  /*24810*/  LDL.LU R54, [R1+0xb34] ;  /* 0x000b340001367983 */ /* 0x010f220000300800 */
[----:B------:R-:W-:Y:S01]  /*24820*/  ISETP.LT.AND P6, PT, R10, UR4, !P4 ;  /* 0x000000040a007c0c */ /* 0x000fe2000e7c1270 */
[----:B------:R-:W-:Y:S01]  /*24830*/  VIADD R2, R2, UR26 ;  /* 0x0000001a02027c36 */ /* 0x000fe20008000000 */
[----:B------:R-:W-:Y:S01]  /*24840*/  ISETP.LT.AND P4, PT, R51, UR6, !P4 ;  /* 0x0000000633007c0c */ /* 0x000fe2000e781270 */
[----:B------:R-:W-:Y:S01]  /*24850*/  ULDC UR6, c[0x0][0x228] ;  /* 0x00008a0000067ab9 */ /* 0x000fe20000000800 */
[----:B------:R-:W-:Y:S01]  /*24860*/  ISETP.LT.AND P3, PT, R10, UR10, !P1 ;  /* 0x0000000a0a007c0c */ /* 0x000fe2000cf61270 */
[----:B------:R-:W-:Y:S01]  /*24870*/  IMAD.WIDE R60, R2, 0x2, R56 ;  /* 0x00000002023c7825 */ /* 0x000fe200078e0238 */
[----:B------:R-:W-:-:S03]  /*24880*/  ULDC UR4, c[0x0][0x22c] ;  /* 0x00008b0000047ab9 */ /* 0x000fc60000000800 */
[----:B------:R-:W-:Y:S01]  /*24890*/  IMAD.WIDE R52, R2, 0x2, R58 ;  /* 0x0000000202347825 */ /* 0x000fe200078e023a */
[----:B------:R-:W-:-:S03]  /*248a0*/  ULDC UR10, c[0x0][0x228] ;  /* 0x00008a00000a7ab9 */ /* 0x000fc60000000800 */
[----:B------:R-:W-:Y:S01]  /*248b0*/  VIADD R2, R2, UR26 ;  /* 0x0000001a02027c36 */ /* 0x000fe20008000000 */
[----:B----4-:R-:W-:Y:S01]  /*248c0*/  PRMT R23, R54, 0x7632, R23 ;  /* 0x0000763236177816 */ /* 0x010fe20000000017 */
[----:B------:R-:W-:Y:S04]  /*248d0*/  @P6 STG.E.U16 desc[UR8][R60.64], R54 ;  /* 0x000000363c006986 */ /* 0x000fe8000c101508 */
[----:B------:R0:W-:Y:S02]  /*248e0*/  @P4 STG.E.U16 desc[UR8][R52.64], R23 ;  /* 0x0000001734004986 */ /* 0x0001e4000c101508 */
[----:B0-----:R-:W-:Y:S02]  /*248f0*/  IMAD.WIDE R52, R2, 0x2, R56 ;  /* 0x0000000202347825 */ /* 0x001fe400078e0238 */
[----:B------:R-:W4:Y:S01]  /*24900*/  LDL.LU R23, [R1+0xb30] ;  /* 0x000b300001177983 */ /* 0x000f220000300800 */
[----:B--2---:R-:W-:-:S03]  /*24910*/  PRMT R54, R55, 0x7632, R54 ;  /* 0x0000763237367816 */ /* 0x004fc60000000036 */
[----:B------:R0:W-:Y:S04]  /*24920*/  @P3 STG.E.U16 desc[UR8][R52.64], R55 ;  /* 0x0000003734003986 */ /* 0x0001e8000c101508 */
[----:B0-----:R-:W2:Y:S01]  /*24930*/  LDL.LU R55, [R1+0xb2c] ;  /* 0x000b2c0001377983 */ /* 0x001ea20000300800 */
[----:B------:R-:W-:Y:S01]  /*24940*/  ISETP.LT.AND P1, PT, R51, UR6, !P1 ;  /* 0x0000000633007c0c */ /* 0x000fe2000cf21270 */
[----:B------:R-:W-:Y:S01]  /*24950*/  VIADD R61, R3, 0x19 ;  /* 0x00000019033d7836 */ /* 0x000fe20000000000 */
[----:B------:R-:W-:-:S04]  /*24960*/  ULDC UR6, c[0x0][0x228] ;  /* 0x00008a0000067ab9 */ /* 0x000fc80000000800 */
[----:B------:R-:W-:Y:S01]  /*24970*/  ISETP.GE.AND P6, PT, R61, UR4, PT ;  /* 0x000000043d007c0c */ /* 0x000fe2000bfc6270 */
[----:B------:R-:W-:Y:S01]  /*24980*/  ULDC UR4, c[0x0][0x228] ;  /* 0x00008a0000047ab9 */ /* 0x000fe20000000800 */
[----:B------:R-:W-:Y:S01]  /*24990*/  IMAD.WIDE R60, R2, 0x2, R58 ;  /* 0x00000002023c7825 */ /* 0x000fe200078e023a */
[----:B------:R-:W-:Y:S01]  /*249a0*/  ISETP.LT.AND P4, PT, R10, UR4, !P0 ;  /* 0x000000040a007c0c */ /* 0x000fe2000c781270 */
[----:B------:R-:W-:Y:S01]  /*249b0*/  ULDC UR4, c[0x0][0x22c] ;  /* 0x00008b0000047ab9 */ /* 0x000fe20000000800 */
[----:B------:R-:W-:Y:S01]  /*249c0*/  ISETP.LT.AND P0, PT, R51, UR6, !P0 ;  /* 0x0000000633007c0c */ /* 0x000fe2000c701270 */
[----:B------:R-:W-:Y:S01]  /*249d0*/  VIADD R2, R2, UR26 ;  /* 0x0000001a02027c36 */ /* 0x000fe20008000000 */
[----:B------:R0:W-:Y:S01]  /*249e0*/  @P1 STG.E.U16 desc[UR8][R60.64], R54 ;  /* 0x000000363c001986 */ /* 0x0001e2000c101508 */
[----:B------:R-:W-:Y:S02]  /*249f0*/  ULDC UR6, c[0x0][0x228] ;  /* 0x00008a0000067ab9 */ /* 0x000fe40000000800 */
[----:B------:R-:W-:Y:S01]  /*24a00*/  ISETP.LT.AND P3, PT, R10, UR6, !P5 ;  /* 0x000000060a007c0c */ /* 0x000fe2000ef61270 */
[----:B------:R-:W-:Y:S01]  /*24a10*/  IMAD.WIDE R52, R2, 0x2, R56 ;  /* 0x0000000202347825 */ /* 0x000fe200078e0238 */
[----:B------:R-:W-:-:S03]  /*24a20*/  ULDC UR6, c[0x0][0x228] ;  /* 0x00008a0000067ab9 */ /* 0x000fc60000000800 */
[----:B0-----:R-:W-:Y:S02]  /*24a30*/  VIADD R54, R3, 0x1a ;  /* 0x0000001a03367836 */ /* 0x001fe40000000000 */
[----:B------:R-:W-:-:S03]  /*24a40*/  IMAD.WIDE R60, R2, 0x2, R58 ;  /* 0x00000002023c7825 */ /* 0x000fc600078e023a */
[----:B------:R-:W-:Y:S01]  /*24a50*/  ISETP.GE.AND P1, PT, R54, UR4, PT ;  /* 0x0000000436007c0c */ /* 0x000fe2000bf26270 */
[----:B------:R-:W-:Y:S01]  /*24a60*/  VIADD R54, R2, UR26 ;  /* 0x0000001a02367c36 */ /* 0x000fe20008000000 */
[----:B------:R-:W-:Y:S01]  /*24a70*/  ULDC UR4, c[0x0][0x228] ;  /* 0x00008a0000047ab9 */ /* 0x000fe20000000800 */
[----:B------:R-:W-:Y:S01]  /*24a80*/  VIADD R2, R3, 0x1b ;  /* 0x0000001b03027836 */ /* 0x000fe20000000000 */
[----:B------:R-:W-:Y:S01]  /*24a90*/  ISETP.LT.AND P5, PT, R51, UR4, !P5 ;  /* 0x0000000433007c0c */ /* 0x000fe2000efa1270 */
[----:B------:R-:W-:Y:S01]  /*24aa0*/  ULDC UR4, c[0x0][0x22c] ;  /* 0x00008b0000047ab9 */ /* 0x000fe20000000800 */
[----:B--2---:R-:W-:Y:S01]  /*24ab0*/  PRMT R11, R55, 0x7632, R11 ;  /* 0x00007632370b7816 */ /* 0x004fe2000000000b */
[----:B------:R0:W-:Y:S04]  /*24ac0*/  @P4 STG.E.U16 desc[UR8][R52.64], R55 ;  /* 0x0000003734004986 */ /* 0x0001e8000c101508 */
[----:B------:R1:W-:Y:S01]  /*24ad0*/  @P0 STG.E.U16 desc[UR8][R60.64], R11 ;  /* 0x0000000b3c000986 */ /* 0x0003e2000c101508 */
[----:B------:R-:W-:Y:S01]  /*24ae0*/  ISETP.LT.AND P0, PT, R10, UR6, !P6 ;  /* 0x000000060a007c0c */ /* 0x000fe2000f701270 */
[----:B------:R-:W-:Y:S01]  /*24af0*/  ULDC UR6, c[0x0][0x228] ;  /* 0x00008a0000067ab9 */ /* 0x000fe20000000800 */
[----:B------:R-:W-:Y:S01]  /*24b00*/  ISETP.GE.AND P4, PT, R2, UR4, PT ;  /* 0x0000000402007c0c */ /* 0x000fe2000bf86270 */
[----:B0-----:R-:W-:Y:S01]  /*24b10*/  IMAD.WIDE R52, R54, 0x2, R56 ;  /* 0x0000000236347825 */ /* 0x001fe200078e0238 */
[----:B------:R-:W-:-:S03]  /*24b20*/  ULDC UR4, c[0x0][0x22c] ;  /* 0x00008b0000047ab9 */ /* 0x000fc60000000800 */
[----:B------:R-:W-:Y:S01]  /*24b30*/  VIADD R2, R54, UR26 ;  /* 0x0000001a36027c36 */ /* 0x000fe20008000000 */
[----:B---3--:R0:W-:Y:S01]  /*24b40*/  @P3 STG.E.U16 desc[UR8][R52.64], R20 ;  /* 0x0000001434003986 */ /* 0x0081e2000c101508 */
[----:B-1----:R-:W-:Y:S01]  /*24b50*/  PRMT R60, R20, 0x7632, R60 ;  /* 0x00007632143c7816 */ /* 0x002fe2000000003c */
[----:B------:R-:W-:Y:S02]  /*24b60*/  IMAD.WIDE R54, R54, 0x2, R58 ;  /* 0x0000000236367825 */ /* 0x000fe400078e023a */
[----:B------:R-:W2:Y:S02]  /*24b70*/  LDL.LU R11, [R1+0x7c] ;  /* 0x00007c00010b7983 */ /* 0x000ea40000300800 */
[----:B0-----:R-:W-:Y:S02]  /*24b80*/  VIADD R20, R3, 0x1c ;  /* 0x0000001c03147836 */ /* 0x001fe40000000000 */
[----:B------:R-:W-:Y:S01]  /*24b90*/  IMAD.WIDE R52, R2, 0x2, R56 ;  /* 0x0000000202347825 */ /* 0x000fe200078e0238 */
[----:B------:R0:W-:Y:S02]  /*24ba0*/  @P5 STG.E.U16 desc[UR8][R54.64], R60 ;  /* 0x0000003c36005986 */ /* 0x0001e4000c101508 */
[----:B------:R-:W-:Y:S01]  /*24bb0*/  ISETP.GE.AND P3, PT, R20, UR4, PT ;  /* 0x0000000414007c0c */ /* 0x000fe2000bf66270 */
[----:B------:R-:W-:Y:S01]  /*24bc0*/  ULDC UR4, c[0x0][0x228] ;  /* 0x00008a0000047ab9 */ /* 0x000fe20000000800 */
[----:B------:R1:W-:Y:S01]  /*24bd0*/  @P0 STG.E.U16 desc[UR8][R52.64], R4 ;  /* 0x0000000434000986 */ /* 0x0003e2000c101508 */
[----:B------:R-:W-:-:S02]  /*24be0*/  ISETP.LT.AND P6, PT, R51, UR4, !P6 ;  /* 0x0000000433007c0c */ /* 0x000fc4000f7c1270 */
[----:B0-----:R-:W-:Y:S02]  /*24bf0*/  PRMT R54, R4, 0x7632, R54 ;  /* 0x0000763204367816 */ /* 0x001fe40000000036 */
[C---:B------:R-:W-:Y:S01]  /*24c00*/  ISETP.LT.AND P5, PT, R10.reuse, UR12, !P4 ;  /* 0x0000000c0a007c0c */ /* 0x040fe2000e7a1270 */
[----:B------:R-:W-:Y:S01]  /*24c10*/  VIADD R20, R3, 0x1d ;  /* 0x0000001d03147836 */ /* 0x000fe20000000000 */
[----:B------:R-:W-:Y:S01]  /*24c20*/  ISETP.LT.AND P0, PT, R10, UR6, !P1 ;  /* 0x000000060a007c0c */ /* 0x000fe2000cf01270 */
[C---:B-1----:R-:W-:Y:S01]  /*24c30*/  VIADD R4, R2.reuse, UR26 ;  /* 0x0000001a02047c36 */ /* 0x042fe20008000000 */
[----:B------:R-:W3:Y:S01]  /*24c40*/  LDL.LU R10, [R1+0x6c] ;  /* 0x00006c00010a7983 */ /* 0x000ee20000300800 */
[----:B------:R-:W-:Y:S01]  /*24c50*/  IMAD.WIDE R52, R2, 0x2, R58 ;  /* 0x0000000202347825 */ /* 0x000fe200078e023a */
[----:B------:R-:W-:Y:S01]  /*24c60*/  ULDC UR6, c[0x0][0x228] ;  /* 0x00008a0000067ab9 */ /* 0x000fe20000000800 */
[----:B------:R-:W-:Y:S01]  /*24c70*/  ULDC UR4, c[0x0][0x22c] ;  /* 0x00008b0000047ab9 */ /* 0x000fe20000000800 */
[----:B------:R-:W-:Y:S01]  /*24c80*/  ULDC UR12, c[0x0][0x228] ;  /* 0x00008a00000c7ab9 */ /* 0x000fe20000000800 */
[C---:B------:R-:W-:Y:S01]  /*24c90*/  IMAD.WIDE R60, R4.reuse, 0x2, R56 ;  /* 0x00000002043c7825 */ /* 0x040fe200078e0238 */
[----:B------:R-:W-:Y:S05]  /*24ca0*/  @P6 STG.E.U16 desc[UR8][R52.64], R54 ;  /* 0x0000003634006986 */ /* 0x000fea000c101508 */
[----:B------:R0:W-:Y:S04]  /*24cb0*/  @P0 STG.E.U16 desc[UR8][R60.64], R21 ;  /* 0x000000153c000986 */ /* 0x0001e8000c101508 */
[----:B0-----:R-:W4:Y:S01]  /*24cc0*/  LDL.LU R61, [R1+0x468] ;  /* 0x00046800013d7983 */ /* 0x001f220000300800 */
[----:B------:R-:W-:Y:S01]  /*24cd0*/  ISETP.LT.AND P1, PT, R51, UR10, !P1 ;  /* 0x0000000a33007c0c */ /* 0x000fe2000cf21270 */
[----:B------:R-:W-:-:S02]  /*24ce0*/  VIADD R2, R4, UR26 ;  /* 0x0000001a04027c36 */ /* 0x000fc40008000000 */
[----:B------:R-:W-:Y:S01]  /*24cf0*/  IMAD.WIDE R54, R4, 0x2, R58 ;  /* 0x0000000204367825 */ /* 0x000fe200078e023a */
[----:B------:R-:W-:Y:S01]  /*24d00*/  PRMT R4, R21, 0x7632, R4 ;  /* 0x0000763215047816 */ /* 0x000fe20000000004 */
[----:B------:R-:W-:Y:S02]  /*24d10*/  ULDC UR10, c[0x0][0x228] ;  /* 0x00008a00000a7ab9 */ /* 0x000fe40000000800 */
[----:B------:R-:W-:Y:S01]  /*24d20*/  IMAD.WIDE R52, R2, 0x2, R56 ;  /* 0x0000000202347825 */ /* 0x000fe200078e0238 */
[----:B------:R-:W-:Y:S01]  /*24d30*/  ISETP.LT.AND P4, PT, R51, UR6, !P4 ;  /* 0x0000000633007c0c */ /* 0x000fe2000e781270 */
[----:B------:R-:W-:Y:S01]  /*24d40*/  ULDC UR6, c[0x0][0x228] ;  /* 0x00008a0000067ab9 */ /* 0x000fe20000000800 */
[----:B------:R-:W-:Y:S01]  /*24d50*/  ISETP.GE.AND P6, PT, R20, UR4, PT ;  /* 0x0000000414007c0c */ /* 0x000fe2000bfc6270 */
[----:B------:R-:W-:Y:S01]  /*24d60*/  VIADD R20, R3, 0x1e ;  /* 0x0000001e03147836 */ /* 0x000fe20000000000 */
[----:B------:R-:W-:Y:S01]  /*24d70*/  ULDC UR4, c[0x0][0x22c] ;  /* 0x00008b0000047ab9 */ /* 0x000fe20000000800 */
[----:B------:R0:W-:Y:S04]  /*24d80*/  @P1 STG.E.U16 desc[UR8][R54.64], R4 ;  /* 0x0000000436001986 */ /* 0x0001e8000c101508 */
[----:B------:R1:W-:Y:S01]  /*24d90*/  @P5 STG.E.U16 desc[UR8][R52.64], R5 ;  /* 0x0000000534005986 */ /* 0x0003e2000c101508 */
[----:B------:R-:W-:Y:S01]  /*24da0*/  ISETP.GE.AND P0, PT, R20, UR4, PT ;  /* 0x0000000414007c0c */ /* 0x000fe2000bf06270 */
[----:B------:R-:W-:Y:S01]  /*24db0*/  ULDC UR4, c[0x0][0x22c] ;  /* 0x00008b0000047ab9 */ /* 0x000fe20000000800 */
[----:B------:R-:W-:Y:S01]  /*24dc0*/  PRMT R60, R5, 0x7632, R60 ;  /* 0x00007632053c7816 */ /* 0x000fe2000000003c */
[----:B0-----:R-:W-:-:S02]  /*24dd0*/  VIADD R4, R3, 0x1f ;  /* 0x0000001f03047836 */ /* 0x001fc40000000000 */
[C---:B------:R-:W-:Y:S02]  /*24de0*/  VIADD R54, R2.reuse, UR26 ;  /* 0x0000001a02367c36 */ /* 0x040fe40008000000 */
[----:B-1----:R-:W-:Y:S01]  /*24df0*/  IMAD.WIDE R52, R2, 0x2, R58 ;  /* 0x0000000202347825 */ /* 0x002fe200078e023a */
[----:B------:R-:W-:Y:S01]  /*24e00*/  ISETP.GE.AND P1, PT, R4, UR4, PT ;  /* 0x0000000404007c0c */ /* 0x000fe2000bf26270 */
[----:B------:R-:W-:Y:S02]  /*24e10*/  ULDC UR4, c[0x0][0x22c] ;  /* 0x00008b0000047ab9 */ /* 0x000fe40000000800 */
[----:B------:R-:W-:Y:S02]  /*24e20*/  VIADD R55, R3, 0x20 ;  /* 0x0000002003377836 */ /* 0x000fe40000000000 */
[----:B------:R-:W-:Y:S01]  /*24e30*/  IMAD.WIDE R4, R54, 0x2, R56 ;  /* 0x0000000236047825 */ /* 0x000fe200078e0238 */
[----:B------:R0:W-:Y:S01]  /*24e40*/  @P4 STG.E.U16 desc[UR8][R52.64], R60 ;  /* 0x0000003c34004986 */ /* 0x0001e2000c101508 */
[----:B------:R-:W-:-:S02]  /*24e50*/  PRMT R2, R22, 0x7632, R2 ;  /* 0x0000763216027816 */ /* 0x000fc40000000002 */
[----:B------:R-:W-:Y:S01]  /*24e60*/  ISETP.GE.AND P4, PT, R55, UR4, PT ;  /* 0x0000000437007c0c */ /* 0x000fe2000bf86270 */
[----:B------:R-:W-:Y:S01]  /*24e70*/  IMAD.WIDE R20, R54, 0x2, R58 ;  /* 0x0000000236147825 */ /* 0x000fe200078e023a */
[----:B------:R-:W-:Y:S01]  /*24e80*/  ULDC UR4, c[0x0][0x228] ;  /* 0x00008a0000047ab9 */ /* 0x000fe20000000800 */
[----:B0-----:R-:W-:Y:S01]  /*24e90*/  PRMT R52, R6, 0x7632, R52 ;  /* 0x0000763206347816 */ /* 0x001fe20000000034 */
[----:B------:R-:W2:Y:S04]  /*24ea0*/  LDL.LU R60, [R1+0x78] ;  /* 0x00007800013c7983 */ /* 0x000ea80000300800 */
[----:B------:R-:W3:Y:S04]  /*24eb0*/  LDL.LU R53, [R1+0x68] ;  /* 0x0000680001357983 */ /* 0x000ee80000300800 */
[----:B------:R-:W2:Y:S01]  /*24ec0*/  LDL.LU R55, [R1+0x64] ;  /* 0x0000640001377983 */ /* 0x000ea20000300800 */
[----:B----4-:R-:W-:Y:S01]  /*24ed0*/  ISETP.LT.AND P5, PT, R61, UR10, !P3 ;  /* 0x0000000a3d007c0c */ /* 0x010fe2000dfa1270 */
[----:B------:R-:W-:Y:S01]  /*24ee0*/  ULDC UR10, c[0x0][0x228] ;  /* 0x00008a00000a7ab9 */ /* 0x000fe20000000800 */
[----:B------:R-:W-:Y:S01]  /*24ef0*/  ISETP.LT.AND P3, PT, R51, UR12, !P3 ;  /* 0x0000000c33007c0c */ /* 0x000fe2000df61270 */
[----:B------:R-:W-:-:S10]  /*24f00*/  ULDC UR12, c[0x0][0x228] ;  /* 0x00008a00000c7ab9 */ /* 0x000fd40000000800 */
[----:B------:R-:W-:Y:S01]  /*24f10*/  @P5 STG.E.U16 desc[UR8][R4.64], R22 ;  /* 0x0000001604005986 */ /* 0x000fe2000c101508 */
[----:B------:R-:W-:Y:S01]  /*24f20*/  ISETP.LT.AND P5, PT, R61, UR4, !P6 ;  /* 0x000000043d007c0c */ /* 0x000fe2000f7a1270 */
[----:B------:R-:W-:Y:S01]  /*24f30*/  ULDC UR4, c[0x0][0x22c] ;  /* 0x00008b0000047ab9 */ /* 0x000fe20000000800 */
[----:B------:R-:W-:Y:S01]  /*24f40*/  ISETP.LT.AND P6, PT, R51, UR6, !P6 ;  /* 0x0000000633007c0c */ /* 0x000fe2000f7c1270 */
[----:B------:R0:W-:Y:S01]  /*24f50*/  @P3 STG.E.U16 desc[UR8][R20.64], R2 ;  /* 0x0000000214003986 */ /* 0x0001e2000c101508 */
[----:B------:R-:W-:Y:S01]  /*24f60*/  ISETP.LT.AND P3, PT, R61, UR10, !P0 ;  /* 0x0000000a3d007c0c */ /* 0x000fe2000c761270 */
[----:B------:R-:W-:Y:S01]  /*24f70*/  ULDC UR6, c[0x0][0x228] ;  /* 0x00008a0000067ab9 */ /* 0x000fe20000000800 */
[----:B------:R-:W-:Y:S01]  /*24f80*/  ULDC UR10, c[0x0][0x228] ;  /* 0x00008a00000a7ab9 */ /* 0x000fe20000000800 */
[----:B0-----:R-:W-:Y:S02]  /*24f90*/  VIADD R2, R54, UR26 ;  /* 0x0000001a36027c36 */ /* 0x001fe40008000000 */
[----:B------:R-:W-:Y:S01]  /*24fa0*/  VIADD R22, R3, 0x21 ;  /* 0x0000002103167836 */ /* 0x000fe20000000000 */
[----:B------:R-:W-:Y:S01]  /*24fb0*/  ISETP.LT.AND P0, PT, R51, UR6, !P0 ;  /* 0x0000000633007c0c */ /* 0x000fe2000c701270 */
[C---:B------:R-:W-:Y:S01]  /*24fc0*/  IMAD.WIDE R20, R2.reuse, 0x2, R56 ;  /* 0x0000000202147825 */ /* 0x040fe200078e0238 */
[----:B------:R-:W-:Y:S01]  /*24fd0*/  ULDC UR6, c[0x0][0x228] ;  /* 0x00008a0000067ab9 */ /* 0x000fe20000000800 */
[----:B------:R-:W4:Y:S02]  /*24fe0*/  LDL.LU R54, [R1+0x74] ;  /* 0x0000740001367983 */ /* 0x000f240000300800 */
[----:B------:R-:W-:-:S02]  /*24ff0*/  IMAD.WIDE R4, R2, 0x2, R58 ;  /* 0x0000000202047825 */ /* 0x000fc400078e023a */
[----:B------:R0:W-:Y:S01]  /*25000*/  @P5 STG.E.U16 desc[UR8][R20.64], R6 ;  /* 0x0000000614005986 */ /* 0x0001e2000c101508 */
[----:B------:R-:W-:Y:S01]  /*25010*/  ISETP.GE.AND P5, PT, R22, UR4, PT ;  /* 0x0000000416007c0c */ /* 0x000fe2000bfa6270 */
[----:B------:R-:W-:Y:S01]  /*25020*/  VIADD R2, R2, UR26 ;  /* 0x0000001a02027c36 */ /* 0x000fe20008000000 */
[----:B------:R-:W-:Y:S01]  /*25030*/  ULDC UR4, c[0x0][0x228] ;  /* 0x00008a0000047ab9 */ /* 0x000fe20000000800 */
[----:B------:R1:W-:Y:S01]  /*25040*/  @P6 STG.E.U16 desc[UR8][R4.64], R52 ;  /* 0x0000003404006986 */ /* 0x0003e2000c101508 */
[----:B------:R-:W-:Y:S01]  /*25050*/  ISETP.LT.AND P6, PT, R61, UR4, !P1 ;  /* 0x000000043d007c0c */ /* 0x000fe2000cfc1270 */
[----:B------:R-:W-:Y:S01]  /*25060*/  ULDC UR4, c[0x0][0x22c] ;  /* 0x00008b0000047ab9 */ /* 0x000fe20000000800 */
[----:B0-----:R-:W-:-:S04]  /*25070*/  IMAD.WIDE R20, R2, 0x2, R58 ;  /* 0x0000000202147825 */ /* 0x001fc800078e023a */
[----:B-1----:R-:W-:Y:S01]  /*25080*/  IMAD.WIDE R4, R2, 0x2, R56 ;  /* 0x0000000202047825 */ /* 0x002fe200078e0238 */
[----:B------:R-:W-:-:S03]  /*25090*/  PRMT R6, R23, 0x7632, R6 ;  /* 0x0000763217067816 */ /* 0x000fc60000000006 */
[----:B------:R-:W-:Y:S01]  /*250a0*/  VIADD R2, R2, UR26 ;  /* 0x0000001a02027c36 */ /* 0x000fe20008000000 */
[----:B------:R0:W-:Y:S01]  /*250b0*/  @P3 STG.E.U16 desc[UR8][R4.64], R23 ;  /* 0x0000001704003986 */ /* 0x0001e2000c101508 */
[----:B------:R-:W-:Y:S01]  /*250c0*/  ISETP.LT.AND P1, PT, R51, UR6, !P1 ;  /* 0x0000000633007c0c */ /* 0x000fe2000cf21270 */
[----:B------:R-:W-:Y:S02]  /*250d0*/  ULDC UR6, c[0x0][0x228] ;  /* 0x00008a0000067ab9 */ /* 0x000fe40000000800 */
[----:B------:R1:W-:Y:S01]  /*250e0*/  @P0 STG.E.U16 desc[UR8][R20.64], R6 ;  /* 0x0000000614000986 */ /* 0x0003e2000c101508 */
[----:B0-----:R-:W-:Y:S01]  /*250f0*/  IMAD.WIDE R4, R2, 0x2, R56 ;  /* 0x0000000202047825 */ /* 0x001fe200078e0238 */
[----:B------:R-:W-:-:S04]  /*25100*/  PRMT R22, R7, 0x7632, R22 ;  /* 0x0000763207167816 */ /* 0x000fc80000000016 */
[----:B------:R0:W-:Y:S01]  /*25110*/  @P6 STG.E.U16 desc[UR8][R4.64], R7 ;  /* 0x0000000704006986 */ /* 0x0001e2000c101508 */
[----:B-1----:R-:W-:-:S03]  /*25120*/  IMAD.WIDE R20, R2, 0x2, R58 ;  /* 0x0000000202147825 */ /* 0x002fc600078e023a */
[----:B0-----:R-:W3:Y:S04]  /*25130*/  LDL.LU R5, [R1+0x70] ;  /* 0x0000700001057983 */ /* 0x001ee80000300800 */
[----:B------:R0:W-:Y:S04]  /*25140*/  @P1 STG.E.U16 desc[UR8][R20.64], R22 ;  /* 0x0000001614001986 */ /* 0x0001e8000c101508 */
[----:B0-----:R-:W3:Y:S01]  /*25150*/  LDL.LU R22, [R1+0x60] ;  /* 0x0000600001167983 */ /* 0x001ee20000300800 */
[----:B------:R-:W-:Y:S01]  /*25160*/  VIADD R6, R3, 0x22 ;  /* 0x0000002203067836 */ /* 0x000fe20000000000 */
[----:B------:R-:W-:Y:S01]  /*25170*/  ISETP.LT.AND P3, PT, R61, UR6, !P4 ;  /* 0x000000063d007c0c */ /* 0x000fe2000e761270 */
[----:B------:R-:W-:Y:S01]  /*25180*/  VIADD R4, R2, UR26 ;  /* 0x0000001a02047c36 */ /* 0x000fe20008000000 */
[----:B------:R-:W-:Y:S01]  /*25190*/  ULDC UR6, c[0x0][0x228] ;  /* 0x00008a0000067ab9 */ /* 0x000fe20000000800 */
[----:B------:R-:W-:Y:S01]  /*251a0*/  VIADD R2, R3, 0x23 ;  /* 0x0000002303027836 */ /* 0x000fe20000000000 */
[----:B------:R-:W-:Y:S01]  /*251b0*/  ISETP.GE.AND P0, PT, R6, UR4, PT ;  /* 0x0000000406007c0c */ /* 0x000fe2000bf06270 */
[----:B------:R-:W-:Y:S01]  /*251c0*/  ULDC UR4, c[0x0][0x228] ;  /* 0x00008a0000047ab9 */ /* 0x000fe20000000800 */
[----:B------:R-:W-:Y:S01]  /*251d0*/  IMAD.WIDE R6, R4, 0x2, R56 ;  /* 0x0000000204067825 */ /* 0x000fe200078e0238 */
[----:B------:R-:W-:Y:S01]  /*251e0*/  ISETP.LT.AND P4, PT, R51, UR4, !P4 ;  /* 0x0000000433007c0c */ /* 0x000fe2000e781270 */
[----:B------:R-:W-:Y:S01]  /*251f0*/  ULDC UR4, c[0x0][0x22c] ;  /* 0x00008b0000047ab9 */ /* 0x000fe20000000800 */
[----:B------:R-:W-:Y:S01]  /*25200*/  ISETP.LT.AND P1, PT, R61, UR6, !P5 ;  /* 0x000000063d007c0c */ /* 0x000fe2000ef21270 */
[----:B------:R-:W-:Y:S01]  /*25210*/  VIADD R20, R3, 0x24 ;  /* 0x0000002403147836 */ /* 0x000fe20000000000 */
[----:B------:R-:W-:Y:S01]  /*25220*/  ISETP.GE.AND P6, PT, R2, UR4, PT ;  /* 0x0000000402007c0c */ /* 0x000fe2000bfc6270 */
[----:B------:R-:W-:Y:S01]  /*25230*/  ULDC UR4, c[0x0][0x22c] ;  /* 0x00008b0000047ab9 */ /* 0x000fe20000000800 */
[----:B------:R-:W-:Y:S01]  /*25240*/  VIADD R2, R4, UR26 ;  /* 0x0000001a04027c36 */ /* 0x000fe20008000000 */
[----:B------:R-:W-:Y:S01]  /*25250*/  ULDC UR6, c[0x0][0x228] ;  /* 0x00008a0000067ab9 */ /* 0x000fe20000000800 */
[----:B--2---:R-:W-:-:S02]  /*25260*/  PRMT R52, R55, 0x7632, R52 ;  /* 0x0000763237347816 */ /* 0x004fc40000000034 */
[----:B----4-:R-:W-:Y:S01]  /*25270*/  PRMT R23, R54, 0x7632, R23 ;  /* 0x0000763236177816 */ /* 0x010fe20000000017 */
[----:B---3--:R0:W-:Y:S01]  /*25280*/  @P3 STG.E.U16 desc[UR8][R6.64], R5 ;  /* 0x0000000506003986 */ /* 0x0081e2000c101508 */
[----:B------:R-:W-:Y:S01]  /*25290*/  ISETP.GE.AND P3, PT, R20, UR4, PT ;  /* 0x0000000414007c0c */ /* 0x000fe2000bf66270 */
[----:B------:R-:W-:Y:S01]  /*252a0*/  ULDC UR4, c[0x0][0x228] ;  /* 0x00008a0000047ab9 */ /* 0x000fe20000000800 */
[----:B------:R-:W-:Y:S02]  /*252b0*/  PRMT R21, R5, 0x7632, R21 ;  /* 0x0000763205157816 */ /* 0x000fe40000000015 */
[----:B------:R-:W-:Y:S01]  /*252c0*/  ISETP.LT.AND P5, PT, R51, UR4, !P5 ;  /* 0x0000000433007c0c */ /* 0x000fe2000efa1270 */
[----:B------:R-:W-:Y:S01]  /*252d0*/  ULDC UR4, c[0x0][0x22c] ;  /* 0x00008b0000047ab9 */ /* 0x000fe20000000800 */
[----:B0-----:R-:W-:-:S04]  /*252e0*/  IMAD.WIDE R4, R4, 0x2, R58 ;  /* 0x0000000204047825 */ /* 0x001fc800078e023a */
[----:B------:R-:W-:Y:S01]  /*252f0*/  IMAD.WIDE R6, R2, 0x2, R56 ;  /* 0x0000000202067825 */ /* 0x000fe200078e0238 */
[----:B------:R0:W-:Y:S01]  /*25300*/  @P4 STG.E.U16 desc[UR8][R4.64], R21 ;  /* 0x0000001504004986 */ /* 0x0001e2000c101508 */
[----:B------:R-:W-:-:S03]  /*25310*/  PRMT R20, R22, 0x7632, R20 ;  /* 0x0000763216147816 */ /* 0x000fc60000000014 */
[----:B------:R1:W-:Y:S01]  /*25320*/  @P1 STG.E.U16 desc[UR8][R6.64], R22 ;  /* 0x0000001606001986 */ /* 0x0003e2000c101508 */
[----:B------:R-:W-:Y:S01]  /*25330*/  ISETP.LT.AND P1, PT, R61, UR6, !P0 ;  /* 0x000000063d007c0c */ /* 0x000fe2000c721270 */
[----:B------:R-:W-:Y:S01]  /*25340*/  ULDC UR6, c[0x0][0x228] ;  /* 0x00008a0000067ab9 */ /* 0x000fe20000000800 */
[----:B------:R-:W-:Y:S01]  /*25350*/  ISETP.LT.AND P0, PT, R51, UR10, !P0 ;  /* 0x0000000a33007c0c */ /* 0x000fe2000c701270 */
[----:B------:R-:W-:Y:S01]  /*25360*/  ULDC UR10, c[0x0][0x228] ;  /* 0x00008a00000a7ab9 */ /* 0x000fe20000000800 */
[----:B------:R-:W-:Y:S01]  /*25370*/  ISETP.LT.AND P4, PT, R61, UR12, !P6 ;  /* 0x0000000c3d007c0c */ /* 0x000fe2000f781270 */
[----:B------:R-:W-:Y:S01]  /*25380*/  ULDC UR12, c[0x0][0x228] ;  /* 0x00008a00000c7ab9 */ /* 0x000fe20000000800 */
[----:B0-----:R-:W-:-:S04]  /*25390*/  IMAD.WIDE R4, R2, 0x2, R58 ;  /* 0x0000000202047825 */ /* 0x001fc800078e023a */
[----:B-1----:R-:W-:Y:S02]  /*253a0*/  VIADD R6, R2, UR26 ;  /* 0x0000001a02067c36 */ /* 0x002fe40008000000 */
[----:B------:R-:W-:Y:S01]  /*253b0*/  VIADD R7, R3, 0x25 ;  /* 0x0000002503077836 */ /* 0x000fe20000000000 */
[----:B------:R0:W-:Y:S01]  /*253c0*/  @P5 STG.E.U16 desc[UR8][R4.64], R20 ;  /* 0x0000001404005986 */ /* 0x0001e2000c101508 */
[----:B------:R-:W-:-:S03]  /*253d0*/  VIADD R2, R6, UR26 ;  /* 0x0000001a06027c36 */ /* 0x000fc60008000000 */
[----:B------:R-:W-:Y:S01]  /*253e0*/  ISETP.GE.AND P5, PT, R7, UR4, PT ;  /* 0x0000000407007c0c */ /* 0x000fe2000bfa6270 */
[----:B------:R-:W-:Y:S01]  /*253f0*/  VIADD R22, R3, 0x26 ;  /* 0x0000002603167836 */ /* 0x000fe20000000000 */
[----:B------:R-:W-:Y:S01]  /*25400*/  ISETP.LT.AND P6, PT, R51, UR6, !P6 ;  /* 0x0000000633007c0c */ /* 0x000fe2000f7c1270 */
[----:B------:R-:W-:Y:S01]  /*25410*/  ULDC UR4, c[0x0][0x22c] ;  /* 0x00008b0000047ab9 */ /* 0x000fe20000000800 */
[----:B------:R-:W-:Y:S01]  /*25420*/  ULDC UR6, c[0x0][0x228] ;  /* 0x00008a0000067ab9 */ /* 0x000fe20000000800 */
[----:B0-----:R-:W-:-:S04]  /*25430*/  IMAD.WIDE R4, R6, 0x2, R56 ;  /* 0x0000000206047825 */ /* 0x001fc800078e0238 */
[----:B------:R-:W-:Y:S01]  /*25440*/  IMAD.WIDE R6, R6, 0x2, R58 ;  /* 0x0000000206067825 */ /* 0x000fe200078e023a */
[----:B------:R0:W-:Y:S03]  /*25450*/  @P1 STG.E.U16 desc[UR8][R4.64], R54 ;  /* 0x0000003604001986 */ /* 0x0001e6000c101508 */
[----:B------:R-:W-:Y:S01]  /*25460*/  IMAD.WIDE R20, R2, 0x2, R56 ;  /* 0x0000000202147825 */ /* 0x000fe200078e0238 */
[----:B------:R1:W-:Y:S01]  /*25470*/  @P0 STG.E.U16 desc[UR8][R6.64], R23 ;  /* 0x0000001706000986 */ /* 0x0003e2000c101508 */
[----:B------:R-:W-:Y:S01]  /*25480*/  ISETP.GE.AND P1, PT, R22, UR4, PT ;  /* 0x0000000416007c0c */ /* 0x000fe2000bf26270 */
[----:B------:R-:W-:Y:S02]  /*25490*/  ULDC UR4, c[0x0][0x22c] ;  /* 0x00008b0000047ab9 */ /* 0x000fe40000000800 */
[----:B------:R2:W-:Y:S01]  /*254a0*/  @P4 STG.E.U16 desc[UR8][R20.64], R55 ;  /* 0x0000003714004986 */ /* 0x0005e2000c101508 */
[----:B------:R-:W-:Y:S01]  /*254b0*/  ISETP.LT.AND P4, PT, R61, UR10, !P3 ;  /* 0x0000000a3d007c0c */ /* 0x000fe2000df81270 */
[----:B0-----:R-:W-:Y:S01]  /*254c0*/  VIADD R4, R3, 0x27 ;  /* 0x0000002703047836 */ /* 0x001fe20000000000 */
[----:B------:R-:W-:Y:S01]  /*254d0*/  ISETP.LT.AND P3, PT, R51, UR12, !P3 ;  /* 0x0000000c33007c0c */ /* 0x000fe2000df61270 */
[----:B------:R-:W-:Y:S01]  /*254e0*/  VIADD R22, R2, UR26 ;  /* 0x0000001a02167c36 */ /* 0x000fe20008000000 */
[----:B------:R-:W-:Y:S01]  /*254f0*/  ULDC UR10, c[0x0][0x228] ;  /* 0x00008a00000a7ab9 */ /* 0x000fe20000000800 */
[----:B-1----:R-:W-:Y:S01]  /*25500*/  VIADD R23, R3, 0x28 ;  /* 0x0000002803177836 */ /* 0x002fe20000000000 */
[----:B------:R-:W-:Y:S01]  /*25510*/  ISETP.GE.AND P0, PT, R4, UR4, PT ;  /* 0x0000000404007c0c */ /* 0x000fe2000bf06270 */
[----:B------:R-:W-:Y:S01]  /*25520*/  IMAD.WIDE R4, R2, 0x2, R58 ;  /* 0x0000000202047825 */ /* 0x000fe200078e023a */
[----:B------:R-:W-:Y:S01]  /*25530*/  ULDC UR4, c[0x0][0x22c] ;  /* 0x00008b0000047ab9 */ /* 0x000fe20000000800 */
[----:B------:R-:W-:-:S02]  /*25540*/  ULDC UR12, c[0x0][0x228] ;  /* 0x00008a00000c7ab9 */ /* 0x000fc40000000800 */
[C---:B------:R-:W-:Y:S01]  /*25550*/  IMAD.WIDE R6, R22.reuse, 0x2, R56 ;  /* 0x0000000216067825 */ /* 0x040fe200078e0238 */
[----:B------:R-:W-:Y:S01]  /*25560*/  @P6 STG.E.U16 desc[UR8][R4.64], R52 ;  /* 0x0000003404006986 */ /* 0x000fe2000c101508 */
[----:B------:R-:W-:Y:S01]  /*25570*/  ISETP.GE.AND P6, PT, R23, UR4, PT ;  /* 0x0000000417007c0c */ /* 0x000fe2000bfc6270 */
[----:B------:R-:W-:Y:S01]  /*25580*/  ULDC UR4, c[0x0][0x228] ;  /* 0x00008a0000047ab9 */ /* 0x000fe20000000800 */
[----:B--2---:R-:W-:Y:S01]  /*25590*/  IMAD.WIDE R20, R22, 0x2, R58 ;  /* 0x0000000216147825 */ /* 0x004fe200078e023a */
[----:B------:R-:W-:Y:S01]  /*255a0*/  PRMT R2, R60, 0x7632, R2 ;  /* 0x000076323c027816 */ /* 0x000fe20000000002 */
[----:B------:R-:W-:Y:S01]  /*255b0*/  @P4 STG.E.U16 desc[UR8][R6.64], R60 ;  /* 0x0000003c06004986 */ /* 0x000fe2000c101508 */
[----:B------:R-:W-:Y:S01]  /*255c0*/  ISETP.LT.AND P4, PT, R61, UR4, !P5 ;  /* 0x000000043d007c0c */ /* 0x000fe2000ef81270 */
[----:B------:R-:W-:Y:S01]  /*255d0*/  ULDC UR4, c[0x0][0x22c] ;  /* 0x00008b0000047ab9 */ /* 0x000fe20000000800 */
[----:B------:R-:W-:Y:S01]  /*255e0*/  ISETP.LT.AND P5, PT, R51, UR6, !P5 ;  /* 0x0000000633007c0c */ /* 0x000fe2000efa1270 */
[----:B------:R0:W-:Y:S01]  /*255f0*/  @P3 STG.E.U16 desc[UR8][R20.64], R2 ;  /* 0x0000000214003986 */ /* 0x0001e2000c101508 */
[----:B------:R-:W-:Y:S01]  /*25600*/  ULDC UR6, c[0x0][0x228] ;  /* 0x00008a0000067ab9 */ /* 0x000fe20000000800 */
[----:B------:R-:W-:Y:S01]  /*25610*/  ISETP.LT.AND P3, PT, R61, UR10, !P1 ;  /* 0x0000000a3d007c0c */ /* 0x000fe2000cf61270 */
[----:B------:R-:W-:Y:S01]  /*25620*/  ULDC UR10, c[0x0][0x228] ;  /* 0x00008a00000a7ab9 */ /* 0x000fe20000000800 */
[----:B------:R-:W-:Y:S01]  /*25630*/  ISETP.LT.AND P1, PT, R51, UR6, !P1 ;  /* 0x0000000633007c0c */ /* 0x000fe2000cf21270 */
[----:B------:R-:W-:Y:S01]  /*25640*/  ULDC UR6, c[0x0][0x228] ;  /* 0x00008a0000067ab9 */ /* 0x000fe20000000800 */
[----:B0-----:R-:W-:Y:S01]  /*25650*/  VIADD R2, R22, UR26 ;  /* 0x0000001a16027c36 */ /* 0x001fe20008000000 */
[----:B------:R-:W-:Y:S01]  /*25660*/  PRMT R21, R53, 0x7632, R21 ;  /* 0x0000763235157816 */ /* 0x000fe20000000015 */
[----:B------:R-:W-:Y:S01]  /*25670*/  VIADD R20, R3, 0x29 ;  /* 0x0000002903147836 */ /* 0x000fe20000000000 */
[----:B------:R-:W2:Y:S01]  /*25680*/  LDL.LU R22, [R1+0x80] ;  /* 0x0000800001167983 */ /* 0x000ea20000300800 */
[----:B------:R-:W-:-:S04]  /*25690*/  IMAD.WIDE R6, R2, 0x2, R56 ;  /* 0x0000000202067825 */ /* 0x000fc800078e0238 */
[C---:B------:R-:W-:Y:S01]  /*256a0*/  IMAD.WIDE R4, R2.reuse, 0x2, R58 ;  /* 0x0000000202047825 */ /* 0x040fe200078e023a */
[----:B------:R0:W-:Y:S03]  /*256b0*/  @P4 STG.E.U16 desc[UR8][R6.64], R53 ;  /* 0x0000003506004986 */ /* 0x0001e6000c101508 */
[----:B------:R-:W-:Y:S01]  /*256c0*/  VIADD R2, R2, UR26 ;  /* 0x0000001a02027c36 */ /* 0x000fe20008000000 */
[----:B------:R1:W-:Y:S01]  /*256d0*/  @P5 STG.E.U16 desc[UR8][R4.64], R21 ;  /* 0x0000001504005986 */ /* 0x0003e2000c101508 */
[----:B------:R-:W-:Y:S01]  /*256e0*/  ISETP.GE.AND P4, PT, R20, UR4, PT ;  /* 0x0000000414007c0c */ /* 0x000fe2000bf86270 */
[----:B------:R-:W-:Y:S01]  /*256f0*/  ULDC UR4, c[0x0][0x228] ;  /* 0x00008a0000047ab9 */ /* 0x000fe20000000800 */
[----:B------:R-:W-:Y:S01]  /*25700*/  PRMT R20, R11, 0x7632, R20 ;  /* 0x000076320b147816 */ /* 0x000fe20000000014 */
[----:B0-----:R-:W-:-:S04]  /*25710*/  IMAD.WIDE R6, R2, 0x2, R58 ;  /* 0x0000000202067825 */ /* 0x001fc800078e023a */
[----:B-1----:R-:W-:Y:S01]  /*25720*/  IMAD.WIDE R4, R2, 0x2, R56 ;  /* 0x0000000202047825 */ /* 0x002fe200078e0238 */
[----:B------:R-:W-:Y:S01]  /*25730*/  ISETP.LT.AND P5, PT, R61, UR4, !P0 ;  /* 0x000000043d007c0c */ /* 0x000fe2000c7a1270 */
[----:B------:R-:W-:-:S03]  /*25740*/  ULDC UR4, c[0x0][0x22c] ;  /* 0x00008b0000047ab9 */ /* 0x000fc60000000800 */
[----:B------:R-:W-:Y:S04]  /*25750*/  @P3 STG.E.U16 desc[UR8][R4.64], R11 ;  /* 0x0000000b04003986 */ /* 0x000fe8000c101508 */
[----:B------:R0:W-:Y:S02]  /*25760*/  @P1 STG.E.U16 desc[UR8][R6.64], R20 ;  /* 0x0000001406001986 */ /* 0x0001e4000c101508 */
[----:B0-----:R-:W-:-:S05]  /*25770*/  VIADD R20, R3, 0x2a ;  /* 0x0000002a03147836 */ /* 0x001fca0000000000 */
[----:B------:R-:W-:Y:S01]  /*25780*/  ISETP.GE.AND P1, PT, R20, UR4, PT ;  /* 0x0000000414007c0c */ /* 0x000fe2000bf26270 */
[----:B------:R-:W-:Y:S01]  /*25790*/  VIADD R2, R2, UR26 ;  /* 0x0000001a02027c36 */ /* 0x000fe20008000000 */
[----:B------:R-:W3:Y:S01]  /*257a0*/  LDL.LU R20, [R1+0x90] ;  /* 0x0000900001147983 */ /* 0x000ee20000300800 */
[----:B------:R-:W-:Y:S01]  /*257b0*/  PRMT R21, R10, 0x7632, R21 ;  /* 0x000076320a157816 */ /* 0x000fe20000000015 */
[----:B------:R-:W-:Y:S02]  /*257c0*/  ULDC UR4, c[0x0][0x228] ;  /* 0x00008a0000047ab9 */ /* 0x000fe40000000800 */
[----:B------:R-:W4:Y:S04]  /*257d0*/  LDL.LU R54, [R1+0x94] ;  /* 0x0000940001367983 */ /* 0x000f280000300800 */
[----:B------:R-:W4:Y:S04]  /*257e0*/  LDL.LU R55, [R1+0x84] ;  /* 0x0000840001377983 */ /* 0x000f280000300800 */
[----:B------:R-:W4:Y:S04]  /*257f0*/  LDL.LU R60, [R1+0x98] ;  /* 0x00009800013c7983 */ /* 0x000f280000300800 */
[----:B------:R-:W4:Y:S04]  /*25800*/  LDL.LU R53, [R1+0x88] ;  /* 0x0000880001357983 */ /* 0x000f280000300800 */
[----:B------:R-:W4:Y:S01]  /*25810*/  LDL.LU R11, [R1+0x9c] ;  /* 0x00009c00010b7983 */ /* 0x000f220000300800 */
[----:B------:R-:W-:-:S05]  /*25820*/  IMAD.WIDE R4, R2, 0x2, R56 ;  /* 0x0000000202047825 */ /* 0x000fca00078e0238 */
[----:B------:R0:W-:Y:S04]  /*25830*/  @P5 STG.E.U16 desc[UR8][R4.64], R10 ;  /* 0x0000000a04005986 */ /* 0x0001e8000c101508 */
[----:B0-----:R-:W4:Y:S01]  /*25840*/  LDL.LU R10, [R1+0x8c] ;  /* 0x00008c00010a7983 */ /* 0x001f220000300800 */
[----:B------:R-:W-:Y:S01]  /*25850*/  ISETP.LT.AND P0, PT, R51, UR6, !P0 ;  /* 0x0000000633007c0c */ /* 0x000fe2000c701270 */
[----:B------:R-:W-:Y:S02]  /*25860*/  ULDC UR6, c[0x0][0x228] ;  /* 0x00008a0000067ab9 */ /* 0x000fe40000000800 */
[----:B------:R-:W-:Y:S01]  /*25870*/  ISETP.LT.AND P3, PT, R61, UR6, !P6 ;  /* 0x000000063d007c0c */ /* 0x000fe2000f761270 */
[----:B------:R-:W-:Y:S01]  /*25880*/  IMAD.WIDE R6, R2, 0x2, R58 ;  /* 0x0000000202067825 */ /* 0x000fe200078e023a */
[----:B------:R-:W-:-:S03]  /*25890*/  ULDC UR6, c[0x0][0x228] ;  /* 0x00008a0000067ab9 */ /* 0x000fc60000000800 */
[----:B------:R-:W-:-:S05]  /*258a0*/  VIADD R4, R2, UR26 ;  /* 0x0000001a02047c36 */ /* 0x000fca0008000000 */
[----:B------:R0:W-:Y:S01]  /*258b0*/  @P0 STG.E.U16 desc[UR8][R6.64], R21 ;  /* 0x0000001506000986 */ /* 0x0001e2000c101508 */
[----:B------:R-:W-:Y:S01]  /*258c0*/  VIADD R2, R3, 0x2b ;  /* 0x0000002b03027836 */ /* 0x000fe20000000000 */
[----:B------:R-:W-:Y:S01]  /*258d0*/  ISETP.LT.AND P6, PT, R51, UR4, !P6 ;  /* 0x0000000433007c0c */ /* 0x000fe2000f7c1270 */
[----:B------:R-:W-:Y:S01]  /*258e0*/  ULDC UR4, c[0x0][0x22c] ;  /* 0x00008b0000047ab9 */ /* 0x000fe20000000800 */
[----:B------:R-:W-:Y:S01]  /*258f0*/  ISETP.LT.AND P0, PT, R61, UR6, !P4 ;  /* 0x000000063d007c0c */ /* 0x000fe2000e701270 */
[----:B------:R-:W-:Y:S01]  /*25900*/  ULDC UR6, c[0x0][0x228] ;  /* 0x00008a0000067ab9 */ /* 0x000fe20000000800 */
[----:B0-----:R-:W-:Y:S01]  /*25910*/  IMAD.WIDE R6, R4, 0x2, R56 ;  /* 0x0000000204067825 */ /* 0x001fe200078e0238 */
[----:B------:R-:W-:Y:S01]  /*25920*/  ISETP.GE.AND P5, PT, R2, UR4, PT ;  /* 0x0000000402007c0c */ /* 0x000fe2000bfa6270 */
[----:B------:R-:W-:Y:S02]  /*25930*/  ULDC UR4, c[0x0][0x22c] ;  /* 0x00008b0000047ab9 */ /* 0x000fe40000000800 */
[----:B------:R-:W-:-:S02]  /*25940*/  VIADD R2, R4, UR26 ;  /* 0x0000001a04027c36 */ /* 0x000fc40008000000 */
[----:B------:R-:W-:Y:S01]  /*25950*/  IMAD.WIDE R4, R4, 0x2, R58 ;  /* 0x0000000204047825 */ /* 0x000fe200078e023a */
[----:B---3--:R0:W-:Y:S01]  /*25960*/  @P3 STG.E.U16 desc[UR8][R6.64], R20 ;  /* 0x0000001406003986 */ /* 0x0081e2000c101508 */
[----:B------:R-:W-:Y:S02]  /*25970*/  PRMT R21, R20, 0x7632, R21 ;  /* 0x0000763214157816 */ /* 0x000fe40000000015 */
[----:B0-----:R-:W-:Y:S02]  /*25980*/  VIADD R20, R3, 0x2c ;  /* 0x0000002c03147836 */ /* 0x001fe40000000000 */
[----:B------:R-:W-:-:S03]  /*25990*/  IMAD.WIDE R6, R2, 0x2, R56 ;  /* 0x0000000202067825 */ /* 0x000fc600078e0238 */
[----:B------:R-:W-:Y:S01]  /*259a0*/  ISETP.GE.AND P3, PT, R20, UR4, PT ;  /* 0x0000000414007c0c */ /* 0x000fe2000bf66270 */
[----:B------:R-:W-:Y:S02]  /*259b0*/  ULDC UR4, c[0x0][0x228] ;  /* 0x00008a0000047ab9 */ /* 0x000fe40000000800 */
[----:B------:R-:W-:Y:S01]  /*259c0*/  ISETP.LT.AND P4, PT, R51, UR4, !P4 ;  /* 0x0000000433007c0c */ /* 0x000fe2000e781270 */
[----:B------:R0:W-:Y:S01]  /*259d0*/  @P6 STG.E.U16 desc[UR8][R4.64], R21 ;  /* 0x0000001504006986 */ /* 0x0001e2000c101508 */
[----:B--2---:R-:W-:Y:S01]  /*259e0*/  PRMT R20, R22, 0x7632, R20 ;  /* 0x0000763216147816 */ /* 0x004fe20000000014 */
[----:B------:R-:W-:Y:S02]  /*259f0*/  ULDC UR4, c[0x0][0x22c] ;  /* 0x00008b0000047ab9 */ /* 0x000fe40000000800 */
        /* <DEDUP_REMOVED lines=11> */
[----:B------:R-:W-:Y:S01]  /*25ab0*/  VIADD R2, R6, UR26 ;  /* 0x0000001a06027c36 */ /* 0x000fe20008000000 */
[----:B----4-:R-:W-:Y:S02]  /*25ac0*/  PRMT R23, R54, 0x7632, R23 ;  /* 0x0000763236177816 */ /* 0x010fe40000000017 */
[----:B------:R-:W-:Y:S01]  /*25ad0*/  ISETP.GE.AND P4, PT, R7, UR4, PT ;  /* 0x0000000407007c0c */ /* 0x000fe2000bf86270 */
[----:B------:R-:W-:Y:S01]  /*25ae0*/  VIADD R22, R3, 0x2e ;  /* 0x0000002e03167836 */ /* 0x000fe20000000000 */
[----:B------:R-:W-:Y:S01]  /*25af0*/  ISETP.LT.AND P5, PT, R51, UR6, !P5 ;  /* 0x0000000633007c0c */ /* 0x000fe2000efa1270 */
[----:B------:R-:W-:Y:S01]  /*25b00*/  ULDC UR4, c[0x0][0x22c] ;  /* 0x00008b0000047ab9 */ /* 0x000fe20000000800 */
[----:B------:R-:W-:Y:S01]  /*25b10*/  PRMT R52, R55, 0x7632, R52 ;  /* 0x0000763237347816 */ /* 0x000fe20000000034 */
        /* <DEDUP_REMOVED lines=58> */
[----:B------:R-:W-:Y:S01]  /*25ec0*/  ULDC UR4, c[0x0][0x228] ;  /* 0x00008a0000047ab9 */ /* 0x000fe20000000800 */
[----:B------:R-:W-:-:S05]  /*25ed0*/  IMAD.WIDE R4, R2, 0x2, R56 ;  /* 0x0000000202047825 */ /* 0x000fca00078e0238 */
[----:B------:R0:W-:Y:S04]  /*25ee0*/  @P4 STG.E.U16 desc[UR8][R4.64], R10 ;  /* 0x0000000a04004986 */ /* 0x0001e8000c101508 */
[----:B0-----:R-:W4:Y:S04]  /*25ef0*/  LDL.LU R10, [R1+0xb4] ;  /* 0x0000b400010a7983 */ /* 0x001f280000300800 */
[----:B------:R-:W4:Y:S04]  /*25f00*/  LDL.LU R54, [R1+0xa4] ;  /* 0x0000a40001367983 */ /* 0x000f280000300800 */
[----:B------:R-:W4:Y:S04]  /*25f10*/  LDL.LU R55, [R1+0xb8] ;  /* 0x0000b80001377983 */ /* 0x000f280000300800 */
[----:B------:R-:W4:Y:S04]  /*25f20*/  LDL.LU R60, [R1+0xa8] ;  /* 0x0000a800013c7983 */ /* 0x000f280000300800 */
[----:B------:R-:W4:Y:S04]  /*25f30*/  LDL.LU R53, [R1+0xbc] ;  /* 0x0000bc0001357983 */ /* 0x000f280000300800 */
[----:B------:R-:W4:Y:S01]  /*25f40*/  LDL.LU R11, [R1+0xac] ;  /* 0x0000ac00010b7983 */ /* 0x000f220000300800 */
[----:B------:R-:W-:Y:S01]  /*25f50*/  ISETP.LT.AND P1, PT, R51, UR6, !P1 ;  /* 0x0000000633007c0c */ /* 0x000fe2000cf21270 */
[----:B------:R-:W-:-:S02]  /*25f60*/  ULDC UR6, c[0x0][0x228] ;  /* 0x00008a0000067ab9 */ /* 0x000fc40000000800 */
        /* <DEDUP_REMOVED lines=61> */
[----:B------:R-:W3:Y:S01]  /*26340*/  LDL.LU R10, [R1+0xb28] ;  /* 0x000b2800010a7983 */ /* 0x000ee20000300800 */
[----:B------:R-:W-:Y:S01]  /*26350*/  ULDC UR12, c[0x0][0x228] ;  /* 0x00008a00000c7ab9 */ /* 0x000fe20000000800 */
[----:B------:R-:W-:-:S02]  /*26360*/  IMAD.WIDE R6, R22, 0x2, R56 ;  /* 0x0000000216067825 */ /* 0x000fc400078e0238 */
[----:B------:R-:W-:Y:S01]  /*26370*/  @P4 STG.E.U16 desc[UR8][R4.64], R52 ;  /* 0x0000003404004986 */ /* 0x000fe2000c101508 */
[----:B------:R-:W-:Y:S01]  /*26380*/  ISETP.GE.AND P4, PT, R23, UR4, PT ;  /* 0x0000000417007c0c */ /* 0x000fe2000bf86270 */
[C---:B--2---:R-:W-:Y:S01]  /*26390*/  IMAD.WIDE R20, R22.reuse, 0x2, R58 ;  /* 0x0000000216147825 */ /* 0x044fe200078e023a */
[----:B------:R-:W-:Y:S01]  /*263a0*/  PRMT R2, R55, 0x7632, R2 ;  /* 0x0000763237027816 */ /* 0x000fe20000000002 */
[----:B------:R-:W-:Y:S01]  /*263b0*/  ULDC UR4, c[0x0][0x228] ;  /* 0x00008a0000047ab9 */ /* 0x000fe20000000800 */
        /* <DEDUP_REMOVED lines=8> */
[----:B0-----:R-:W-:Y:S01]  /*26440*/  VIADD R2, R22, UR26 ;  /* 0x0000001a16027c36 */ /* 0x001fe20008000000 */
[----:B------:R-:W-:Y:S01]  /*26450*/  PRMT R21, R60, 0x7632, R21 ;  /* 0x000076323c157816 */ /* 0x000fe20000000015 */
[----:B------:R-:W-:Y:S01]  /*26460*/  VIADD R20, R3, 0x39 ;  /* 0x0000003903147836 */ /* 0x000fe20000000000 */
[----:B------:R-:W2:Y:S01]  /*26470*/  LDL.LU R22, [R1+0xc0] ;  /* 0x0000c00001167983 */ /* 0x000ea20000300800 */
[----:B------:R-:W-:-:S04]  /*26480*/  IMAD.WIDE R6, R2, 0x2, R56 ;  /* 0x0000000202067825 */ /* 0x000fc800078e0238 */
[C---:B------:R-:W-:Y:S01]  /*26490*/  IMAD.WIDE R4, R2.reuse, 0x2, R58 ;  /* 0x0000000202047825 */ /* 0x040fe200078e023a */
[----:B------:R-:W-:Y:S03]  /*264a0*/  @P5 STG.E.U16 desc[UR8][R6.64], R60 ;  /* 0x0000003c06005986 */ /* 0x000fe6000c101508 */
[----:B------:R-:W-:Y:S01]  /*264b0*/  VIADD R2, R2, UR26 ;  /* 0x0000001a02027c36 */ /* 0x000fe20008000000 */
[----:B------:R0:W-:Y:S01]  /*264c0*/  @P6 STG.E.U16 desc[UR8][R4.64], R21 ;  /* 0x0000001504006986 */ /* 0x0001e2000c101508 */
[----:B------:R-:W-:Y:S01]  /*264d0*/  ISETP.GE.AND P5, PT, R20, UR4, PT ;  /* 0x0000000414007c0c */ /* 0x000fe2000bfa6270 */
[----:B------:R-:W-:Y:S02]  /*264e0*/  ULDC UR4, c[0x0][0x228] ;  /* 0x00008a0000047ab9 */ /* 0x000fe40000000800 */
[----:B------:R-:W-:Y:S01]  /*264f0*/  ISETP.LT.AND P6, PT, R61, UR4, !P0 ;  /* 0x000000043d007c0c */ /* 0x000fe2000c7c1270 */
[----:B------:R-:W-:Y:S01]  /*26500*/  ULDC UR4, c[0x0][0x22c] ;  /* 0x00008b0000047ab9 */ /* 0x000fe20000000800 */
[----:B0-----:R-:W-:-:S04]  /*26510*/  IMAD.WIDE R4, R2, 0x2, R56 ;  /* 0x0000000202047825 */ /* 0x001fc800078e0238 */
[----:B------:R-:W-:Y:S01]  /*26520*/  VIADD R21, R3, 0x3a ;  /* 0x0000003a03157836 */ /* 0x000fe20000000000 */
[----:B------:R0:W-:Y:S04]  /*26530*/  @P3 STG.E.U16 desc[UR8][R4.64], R53 ;  /* 0x0000003504003986 */ /* 0x0001e8000c101508 */
[----:B------:R-:W-:Y:S02]  /*26540*/  ISETP.GE.AND P3, PT, R21, UR4, PT ;  /* 0x0000000415007c0c */ /* 0x000fe4000bf66270 */
[----:B------:R-:W-:Y:S01]  /*26550*/  ISETP.LT.AND P1, PT, R51, UR6, !P1 ;  /* 0x0000000633007c0c */ /* 0x000fe2000cf21270 */
[----:B------:R-:W4:Y:S01]  /*26560*/  LDL.LU R21, [R1+0xd0] ;  /* 0x0000d00001157983 */ /* 0x000f220000300800 */
[----:B------:R-:W-:Y:S01]  /*26570*/  PRMT R20, R53, 0x7632, R20 ;  /* 0x0000763235147816 */ /* 0x000fe20000000014 */
[----:B------:R-:W-:Y:S01]  /*26580*/  IMAD.WIDE R6, R2, 0x2, R58 ;  /* 0x0000000202067825 */ /* 0x000fe200078e023a */
[----:B------:R-:W-:Y:S01]  /*26590*/  ULDC UR6, c[0x0][0x228] ;  /* 0x00008a0000067ab9 */ /* 0x000fe20000000800 */
[----:B------:R-:W3:Y:S01]  /*265a0*/  LDL.LU R52, [R1+0xd4] ;  /* 0x0000d40001347983 */ /* 0x000ee20000300800 */
[----:B------:R-:W-:-:S03]  /*265b0*/  ULDC UR4, c[0x0][0x228] ;  /* 0x00008a0000047ab9 */ /* 0x000fc60000000800 */
[----:B------:R-:W2:Y:S04]  /*265c0*/  LDL.LU R54, [R1+0xc4] ;  /* 0x0000c40001367983 */ /* 0x000ea80000300800 */
[----:B------:R-:W2:Y:S04]  /*265d0*/  LDL.LU R55, [R1+0xd8] ;  /* 0x0000d80001377983 */ /* 0x000ea80000300800 */
[----:B------:R-:W2:Y:S04]  /*265e0*/  LDL.LU R60, [R1+0xc8] ;  /* 0x0000c800013c7983 */ /* 0x000ea80000300800 */
[----:B0-----:R-:W2:Y:S01]  /*265f0*/  LDL.LU R53, [R1+0xdc] ;  /* 0x0000dc0001357983 */ /* 0x001ea20000300800 */
[----:B------:R-:W-:-:S04]  /*26600*/  VIADD R2, R2, UR26 ;  /* 0x0000001a02027c36 */ /* 0x000fc80008000000 */
[----:B------:R-:W-:Y:S01]  /*26610*/  IMAD.WIDE R4, R2, 0x2, R56 ;  /* 0x0000000202047825 */ /* 0x000fe200078e0238 */
[----:B------:R0:W-:Y:S04]  /*26620*/  @P1 STG.E.U16 desc[UR8][R6.64], R20 ;  /* 0x0000001406001986 */ /* 0x0001e8000c101508 */
[----:B------:R1:W-:Y:S01]  /*26630*/  @P6 STG.E.U16 desc[UR8][R4.64], R11 ;  /* 0x0000000b04006986 */ /* 0x0003e2000c101508 */
[----:B0-----:R-:W-:-:S03]  /*26640*/  PRMT R20, R11, 0x7632, R20 ;  /* 0x000076320b147816 */ /* 0x001fc60000000014 */
[----:B-1----:R-:W2:Y:S01]  /*26650*/  LDL.LU R11, [R1+0xcc] ;  /* 0x0000cc00010b7983 */ /* 0x002ea20000300800 */
        /* <DEDUP_REMOVED lines=17> */
[----:B----4-:R0:W-:Y:S01]  /*26770*/  @P1 STG.E.U16 desc[UR8][R6.64], R21 ;  /* 0x0000001506001986 */ /* 0x0101e2000c101508 */
[----:B------:R-:W-:Y:S02]  /*26780*/  PRMT R20, R21, 0x7632, R20 ;  /* 0x0000763215147816 */ /* 0x000fe40000000014 */
[----:B0-----:R-:W-:Y:S02]  /*26790*/  VIADD R21, R3, 0x3c ;  /* 0x0000003c03157836 */ /* 0x001fe40000000000 */
[----:B------:R-:W-:-:S03]  /*267a0*/  IMAD.WIDE R6, R2, 0x2, R56 ;  /* 0x0000000202067825 */ /* 0x000fc600078e0238 */
[----:B------:R-:W-:Y:S01]  /*267b0*/  ISETP.GE.AND P1, PT, R21, UR4, PT ;  /* 0x0000000415007c0c */ /* 0x000fe2000bf26270 */
[----:B------:R-:W-:Y:S02]  /*267c0*/  ULDC UR4, c[0x0][0x228] ;  /* 0x00008a0000047ab9 */ /* 0x000fe40000000800 */
[----:B------:R-:W-:Y:S01]  /*267d0*/  ISETP.LT.AND P5, PT, R51, UR4, !P5 ;  /* 0x0000000433007c0c */ /* 0x000fe2000efa1270 */
[----:B------:R0:W-:Y:S01]  /*267e0*/  @P4 STG.E.U16 desc[UR8][R4.64], R20 ;  /* 0x0000001404004986 */ /* 0x0001e2000c101508 */
[C---:B------:R-:W-:Y:S01]  /*267f0*/  ISETP.LT.AND P4, PT, R61.reuse, UR12, !P6 ;  /* 0x0000000c3d007c0c */ /* 0x040fe2000f781270 */
[----:B------:R-:W-:Y:S01]  /*26800*/  ULDC UR4, c[0x0][0x22c] ;  /* 0x00008b0000047ab9 */ /* 0x000fe20000000800 */
[----:B---3--:R-:W-:Y:S01]  /*26810*/  PRMT R23, R52, 0x7632, R23 ;  /* 0x0000763234177816 */ /* 0x008fe20000000017 */
[----:B--2---:R1:W-:Y:S01]  /*26820*/  @P0 STG.E.U16 desc[UR8][R6.64], R22 ;  /* 0x0000001606000986 */ /* 0x0043e2000c101508 */
[----:B------:R-:W-:Y:S01]  /*26830*/  ISETP.LT.AND P0, PT, R61, UR6, !P3 ;  /* 0x000000063d007c0c */ /* 0x000fe2000df01270 */
[----:B------:R-:W-:Y:S01]  /*26840*/  ULDC UR6, c[0x0][0x228] ;  /* 0x00008a0000067ab9 */ /* 0x000fe20000000800 */
[----:B------:R-:W-:Y:S01]  /*26850*/  ISETP.LT.AND P3, PT, R51, UR10, !P3 ;  /* 0x0000000a33007c0c */ /* 0x000fe2000df61270 */
[----:B------:R-:W-:Y:S01]  /*26860*/  ULDC UR10, c[0x0][0x228] ;  /* 0x00008a00000a7ab9 */ /* 0x000fe20000000800 */
[----:B------:R-:W-:Y:S01]  /*26870*/  ULDC UR12, c[0x0][0x228] ;  /* 0x00008a00000c7ab9 */ /* 0x000fe20000000800 */
[----:B0-----:R-:W-:Y:S01]  /*26880*/  IMAD.WIDE R4, R2, 0x2, R58 ;  /* 0x0000000202047825 */ /* 0x001fe200078e023a */
[----:B-1----:R-:W-:-:S03]  /*26890*/  PRMT R7, R22, 0x7632, R7 ;  /* 0x0000763216077816 */ /* 0x002fc60000000007 */
[----:B------:R-:W-:Y:S02]  /*268a0*/  VIADD R6, R2, UR26 ;  /* 0x0000001a02067c36 */ /* 0x000fe40008000000 */
[----:B------:R-:W-:Y:S02]  /*268b0*/  VIADD R20, R3, 0x3d ;  /* 0x0000003d03147836 */ /* 0x000fe40000000000 */
[----:B------:R-:W-:Y:S01]  /*268c0*/  VIADD R2, R6, UR26 ;  /* 0x0000001a06027c36 */ /* 0x000fe20008000000 */
[----:B------:R0:W-:Y:S02]  /*268d0*/  @P5 STG.E.U16 desc[UR8][R4.64], R7 ;  /* 0x0000000704005986 */ /* 0x0001e4000c101508 */
[----:B------:R-:W-:Y:S01]  /*268e0*/  ISETP.GE.AND P5, PT, R20, UR4, PT ;  /* 0x0000000414007c0c */ /* 0x000fe2000bfa6270 */
[----:B------:R-:W-:Y:S01]  /*268f0*/  IMAD.WIDE R20, R2, 0x2, R56 ;  /* 0x0000000202147825 */ /* 0x000fe200078e0238 */
[----:B------:R-:W-:Y:S01]  /*26900*/  ISETP.LT.AND P6, PT, R51, UR6, !P6 ;  /* 0x0000000633007c0c */ /* 0x000fe2000f7c1270 */
[----:B------:R-:W-:Y:S01]  /*26910*/  ULDC UR4, c[0x0][0x22c] ;  /* 0x00008b0000047ab9 */ /* 0x000fe20000000800 */
[----:B------:R-:W-:Y:S01]  /*26920*/  ULDC UR6, c[0x0][0x228] ;  /* 0x00008a0000067ab9 */ /* 0x000fe20000000800 */
[----:B------:R-:W-:-:S02]  /*26930*/  VIADD R22, R3, 0x3e ;  /* 0x0000003e03167836 */ /* 0x000fc40000000000 */
[----:B0-----:R-:W-:-:S04]  /*26940*/  IMAD.WIDE R4, R6, 0x2, R56 ;  /* 0x0000000206047825 */ /* 0x001fc800078e0238 */
[----:B------:R-:W-:Y:S01]  /*26950*/  IMAD.WIDE R6, R6, 0x2, R58 ;  /* 0x0000000206067825 */ /* 0x000fe200078e023a */
[----:B------:R0:W-:Y:S01]  /*26960*/  @P0 STG.E.U16 desc[UR8][R4.64], R52 ;  /* 0x0000003404000986 */ /* 0x0001e2000c101508 */
[----:B------:R-:W-:Y:S01]  /*26970*/  ISETP.GE.AND P0, PT, R22, UR4, PT ;  /* 0x0000000416007c0c */ /* 0x000fe2000bf06270 */
[----:B------:R-:W-:Y:S02]  /*26980*/  ULDC UR4, c[0x0][0x22c] ;  /* 0x00008b0000047ab9 */ /* 0x000fe40000000800 */
[----:B------:R1:W-:Y:S04]  /*26990*/  @P3 STG.E.U16 desc[UR8][R6.64], R23 ;  /* 0x0000001706003986 */ /* 0x0003e8000c101508 */
[----:B------:R2:W-:Y:S01]  /*269a0*/  @P4 STG.E.U16 desc[UR8][R20.64], R54 ;  /* 0x0000003614004986 */ /* 0x0005e2000c101508 */
[----:B------:R-:W-:Y:S01]  /*269b0*/  ISETP.LT.AND P4, PT, R61, UR10, !P1 ;  /* 0x0000000a3d007c0c */ /* 0x000fe2000cf81270 */
[----:B0-----:R-:W-:Y:S01]  /*269c0*/  VIADD R4, R3, 0x3f ;  /* 0x0000003f03047836 */ /* 0x001fe20000000000 */
[----:B------:R-:W-:Y:S01]  /*269d0*/  ISETP.LT.AND P1, PT, R51, UR12, !P1 ;  /* 0x0000000c33007c0c */ /* 0x000fe2000cf21270 */
[----:B------:R-:W-:Y:S01]  /*269e0*/  VIADD R22, R2, UR26 ;  /* 0x0000001a02167c36 */ /* 0x000fe20008000000 */
[----:B------:R-:W-:Y:S01]  /*269f0*/  ULDC UR10, c[0x0][0x228] ;  /* 0x00008a00000a7ab9 */ /* 0x000fe20000000800 */
[----:B-1----:R-:W-:Y:S01]  /*26a00*/  PRMT R23, R54, 0x7632, R23 ;  /* 0x0000763236177816 */ /* 0x002fe20000000017 */
[----:B------:R-:W-:Y:S01]  /*26a10*/  VIADD R52, R3, 0x40 ;  /* 0x0000004003347836 */ /* 0x000fe20000000000 */
[----:B------:R-:W-:Y:S01]  /*26a20*/  ISETP.GE.AND P3, PT, R4, UR4, PT ;  /* 0x0000000404007c0c */ /* 0x000fe2000bf66270 */
[----:B------:R-:W-:Y:S01]  /*26a30*/  IMAD.WIDE R4, R2, 0x2, R58 ;  /* 0x0000000202047825 */ /* 0x000fe200078e023a */
[----:B------:R-:W-:Y:S01]  /*26a40*/  ULDC UR4, c[0x0][0x22c] ;  /* 0x00008b0000047ab9 */ /* 0x000fe20000000800 */
[----:B------:R-:W-:-:S02]  /*26a50*/  ULDC UR12, c[0x0][0x228] ;  /* 0x00008a00000c7ab9 */ /* 0x000fc40000000800 */
[----:B------:R-:W-:Y:S01]  /*26a60*/  IMAD.WIDE R6, R22, 0x2, R56 ;  /* 0x0000000216067825 */ /* 0x000fe200078e0238 */
[----:B------:R-:W-:Y:S01]  /*26a70*/  @P6 STG.E.U16 desc[UR8][R4.64], R23 ;  /* 0x0000001704006986 */ /* 0x000fe2000c101508 */
[----:B------:R-:W-:Y:S01]  /*26a80*/  ISETP.GE.AND P6, PT, R52, UR4, PT ;  /* 0x0000000434007c0c */ /* 0x000fe2000bfc6270 */
[----:B------:R-:W-:Y:S01]  /*26a90*/  ULDC UR4, c[0x0][0x228] ;  /* 0x00008a0000047ab9 */ /* 0x000fe20000000800 */
[C---:B--2---:R-:W-:Y:S01]  /*26aa0*/  IMAD.WIDE R20, R22.reuse, 0x2, R58 ;  /* 0x0000000216147825 */ /* 0x044fe200078e023a */
        /* <DEDUP_REMOVED lines=22> */
[----:B------:R-:W-:Y:S02]  /*26c10*/  PRMT R20, R53, 0x7632, R20 ;  /* 0x0000763235147816 */ /* 0x000fe40000000014 */
[----:B------:R-:W-:Y:S01]  /*26c20*/  ISETP.LT.AND P5, PT, R61, UR4, !P3 ;  /* 0x000000043d007c0c */ /* 0x000fe2000dfa1270 */
[----:B------:R-:W-:Y:S01]  /*26c30*/  ULDC UR4, c[0x0][0x22c] ;  /* 0x00008b0000047ab9 */ /* 0x000fe20000000800 */
[----:B0-----:R-:W-:-:S04]  /*26c40*/  IMAD.WIDE R6, R2, 0x2, R58 ;  /* 0x0000000202067825 */ /* 0x001fc800078e023a */
[----:B-1----:R-:W-:-:S04]  /*26c50*/  IMAD.WIDE R4, R2, 0x2, R56 ;  /* 0x0000000202047825 */ /* 0x002fc800078e0238 */
[----:B------:R-:W-:Y:S01]  /*26c60*/  VIADD R21, R3, 0x42 ;  /* 0x0000004203157836 */ /* 0x000fe20000000000 */
[----:B------:R0:W-:Y:S04]  /*26c70*/  @P1 STG.E.U16 desc[UR8][R4.64], R53 ;  /* 0x0000003504001986 */ /* 0x0001e8000c101508 */
[----:B------:R1:W-:Y:S01]  /*26c80*/  @P0 STG.E.U16 desc[UR8][R6.64], R20 ;  /* 0x0000001406000986 */ /* 0x0003e2000c101508 */
[----:B------:R-:W-:Y:S01]  /*26c90*/  ISETP.GE.AND P0, PT, R21, UR4, PT ;  /* 0x0000000415007c0c */ /* 0x000fe2000bf06270 */
[----:B------:R-:W-:Y:S01]  /*26ca0*/  VIADD R2, R2, UR26 ;  /* 0x0000001a02027c36 */ /* 0x000fe20008000000 */
[----:B------:R-:W-:Y:S01]  /*26cb0*/  ISETP.LT.AND P3, PT, R51, UR6, !P3 ;  /* 0x0000000633007c0c */ /* 0x000fe2000df61270 */
[----:B------:R-:W3:Y:S01]  /*26cc0*/  LDL.LU R21, [R1+0xf0] ;  /* 0x0000f00001157983 */ /* 0x000ee20000300800 */
[----:B------:R-:W-:Y:S01]  /*26cd0*/  ULDC UR6, c[0x0][0x228] ;  /* 0x00008a0000067ab9 */ /* 0x000fe20000000800 */
[----:B------:R-:W-:Y:S01]  /*26ce0*/  ULDC UR4, c[0x0][0x228] ;  /* 0x00008a0000047ab9 */ /* 0x000fe20000000800 */
[----:B0-----:R-:W-:Y:S01]  /*26cf0*/  IMAD.WIDE R4, R2, 0x2, R56 ;  /* 0x0000000202047825 */ /* 0x001fe200078e0238 */
[----:B-1----:R-:W-:-:S04]  /*26d00*/  PRMT R20, R11, 0x7632, R20 ;  /* 0x000076320b147816 */ /* 0x002fc80000000014 */
[----:B------:R0:W-:Y:S04]  /*26d10*/  @P5 STG.E.U16 desc[UR8][R4.64], R11 ;  /* 0x0000000b04005986 */ /* 0x0001e8000c101508 */
[----:B0-----:R-:W4:Y:S04]  /*26d20*/  LDL.LU R11, [R1+0xf4] ;  /* 0x0000f400010b7983 */ /* 0x001f280000300800 */
[----:B------:R-:W4:Y:S04]  /*26d30*/  LDL.LU R52, [R1+0xe4] ;  /* 0x0000e40001347983 */ /* 0x000f280000300800 */
[----:B------:R-:W4:Y:S04]  /*26d40*/  LDL.LU R54, [R1+0xf8] ;  /* 0x0000f80001367983 */ /* 0x000f280000300800 */
[----:B------:R-:W4:Y:S04]  /*26d50*/  LDL.LU R55, [R1+0xe8] ;  /* 0x0000e80001377983 */ /* 0x000f280000300800 */
[----:B------:R-:W4:Y:S01]  /*26d60*/  LDL.LU R60, [R1+0xfc] ;  /* 0x0000fc00013c7983 */ /* 0x000f220000300800 */
[----:B------:R-:W-:Y:S01]  /*26d70*/  ISETP.LT.AND P1, PT, R61, UR6, !P6 ;  /* 0x000000063d007c0c */ /* 0x000fe2000f721270 */
[C---:B------:R-:W-:Y:S01]  /*26d80*/  IMAD.WIDE R6, R2.reuse, 0x2, R58 ;  /* 0x0000000202067825 */ /* 0x040fe200078e023a */
[----:B------:R-:W-:Y:S01]  /*26d90*/  ULDC UR6, c[0x0][0x228] ;  /* 0x00008a0000067ab9 */ /* 0x000fe20000000800 */
[----:B------:R-:W4:Y:S02]  /*26da0*/  LDL.LU R53, [R1+0xec] ;  /* 0x0000ec0001357983 */ /* 0x000f240000300800 */
[----:B------:R-:W-:-:S02]  /*26db0*/  VIADD R4, R2, UR26 ;  /* 0x0000001a02047c36 */ /* 0x000fc40008000000 */
        /* <DEDUP_REMOVED lines=13> */
[----:B0-----:R-:W-:-:S05]  /*26e90*/  VIADD R21, R3, 0x44 ;  /* 0x0000004403157836 */ /* 0x001fca0000000000 */
[----:B------:R-:W-:Y:S01]  /*26ea0*/  ISETP.GE.AND P1, PT, R21, UR4, PT ;  /* 0x0000000415007c0c */ /* 0x000fe2000bf26270 */
[----:B------:R-:W-:Y:S02]  /*26eb0*/  ULDC UR4, c[0x0][0x228] ;  /* 0x00008a0000047ab9 */ /* 0x000fe40000000800 */
[----:B------:R-:W-:Y:S01]  /*26ec0*/  ISETP.LT.AND P4, PT, R51, UR4, !P4 ;  /* 0x0000000433007c0c */ /* 0x000fe2000e781270 */
[C---:B------:R-:W-:Y:S01]  /*26ed0*/  IMAD.WIDE R6, R2.reuse, 0x2, R56 ;  /* 0x0000000202067825 */ /* 0x040fe200078e0238 */
[----:B------:R0:W-:Y:S01]  /*26ee0*/  @P6 STG.E.U16 desc[UR8][R4.64], R20 ;  /* 0x0000001404006986 */ /* 0x0001e2000c101508 */
[----:B------:R-:W-:Y:S01]  /*26ef0*/  ISETP.LT.AND P6, PT, R61, UR6, !P0 ;  /* 0x000000063d007c0c */ /* 0x000fe2000c7c1270 */
[----:B------:R-:W-:Y:S01]  /*26f00*/  ULDC UR4, c[0x0][0x22c] ;  /* 0x00008b0000047ab9 */ /* 0x000fe20000000800 */
[----:B------:R-:W-:Y:S01]  /*26f10*/  ISETP.LT.AND P0, PT, R51, UR10, !P0 ;  /* 0x0000000a33007c0c */ /* 0x000fe2000c701270 */
[----:B--2---:R1:W-:Y:S01]  /*26f20*/  @P5 STG.E.U16 desc[UR8][R6.64], R22 ;  /* 0x0000001606005986 */ /* 0x0043e2000c101508 */
[----:B------:R-:W-:Y:S01]  /*26f30*/  ISETP.LT.AND P5, PT, R61, UR12, !P3 ;  /* 0x0000000c3d007c0c */ /* 0x000fe2000dfa1270 */
[----:B------:R-:W-:Y:S01]  /*26f40*/  ULDC UR6, c[0x0][0x228] ;  /* 0x00008a0000067ab9 */ /* 0x000fe20000000800 */
[----:B----4-:R-:W-:Y:S01]  /*26f50*/  PRMT R23, R11, 0x7632, R23 ;  /* 0x000076320b177816 */ /* 0x010fe20000000017 */
[----:B------:R-:W-:Y:S01]  /*26f60*/  ULDC UR10, c[0x0][0x228] ;  /* 0x00008a00000a7ab9 */ /* 0x000fe20000000800 */
[----:B0-----:R-:W-:Y:S01]  /*26f70*/  IMAD.WIDE R4, R2, 0x2, R58 ;  /* 0x0000000202047825 */ /* 0x001fe200078e023a */
[----:B-1----:R-:W-:-:S03]  /*26f80*/  PRMT R7, R22, 0x7632, R7 ;  /* 0x0000763216077816 */ /* 0x002fc60000000007 */
[----:B------:R-:W-:Y:S01]  /*26f90*/  VIADD R6, R2, UR26 ;  /* 0x0000001a02067c36 */ /* 0x000fe20008000000 */
[----:B------:R-:W-:Y:S01]  /*26fa0*/  ULDC UR12, c[0x0][0x228] ;  /* 0x00008a00000c7ab9 */ /* 0x000fe20000000800 */
        /* <DEDUP_REMOVED lines=11> */
[----:B------:R0:W-:Y:S04]  /*27060*/  @P6 STG.E.U16 desc[UR8][R4.64], R11 ;  /* 0x0000000b04006986 */ /* 0x0001e8000c101508 */
        /* <DEDUP_REMOVED lines=9> */
[----:B-1----:R-:W-:Y:S01]  /*27100*/  PRMT R23, R52, 0x7632, R23 ;  /* 0x0000763234177816 */ /* 0x002fe20000000017 */
[----:B------:R-:W3:Y:S01]  /*27110*/  LDL.LU R11, [R1+0xb24] ;  /* 0x000b2400010b7983 */ /* 0x000ee20000300800 */
[----:B------:R-:W-:Y:S01]  /*27120*/  ISETP.GE.AND P0, PT, R4, UR4, PT ;  /* 0x0000000404007c0c */ /* 0x000fe2000bf06270 */
[----:B------:R-:W-:Y:S01]  /*27130*/  IMAD.WIDE R4, R2, 0x2, R58 ;  /* 0x0000000202047825 */ /* 0x000fe200078e023a */
[----:B------:R-:W-:Y:S01]  /*27140*/  PRMT R2, R54, 0x7632, R2 ;  /* 0x0000763236027816 */ /* 0x000fe20000000002 */
[----:B------:R-:W-:Y:S01]  /*27150*/  ULDC UR4, c[0x0][0x22c] ;  /* 0x00008b0000047ab9 */ /* 0x000fe20000000800 */
[----:B------:R-:W-:Y:S01]  /*27160*/  ULDC UR12, c[0x0][0x228] ;  /* 0x00008a00000c7ab9 */ /* 0x000fe20000000800 */
[----:B--2---:R-:W-:-:S02]  /*27170*/  VIADD R52, R3, 0x48 ;  /* 0x0000004803347836 */ /* 0x004fc40000000000 */
[C---:B------:R-:W-:Y:S01]  /*27180*/  IMAD.WIDE R6, R22.reuse, 0x2, R56 ;  /* 0x0000000216067825 */ /* 0x040fe200078e0238 */
[----:B------:R-:W-:Y:S03]  /*27190*/  @P3 STG.E.U16 desc[UR8][R4.64], R23 ;  /* 0x0000001704003986 */ /* 0x000fe6000c101508 */
[----:B------:R-:W-:Y:S01]  /*271a0*/  IMAD.WIDE R20, R22, 0x2, R58 ;  /* 0x0000000216147825 */ /* 0x000fe200078e023a */
[----:B------:R-:W-:Y:S01]  /*271b0*/  ISETP.GE.AND P3, PT, R52, UR4, PT ;  /* 0x0000000434007c0c */ /* 0x000fe2000bf66270 */
[----:B------:R-:W-:Y:S01]  /*271c0*/  @P5 STG.E.U16 desc[UR8][R6.64], R54 ;  /* 0x0000003606005986 */ /* 0x000fe2000c101508 */
[----:B------:R-:W-:-:S03]  /*271d0*/  ULDC UR4, c[0x0][0x228] ;  /* 0x00008a0000047ab9 */ /* 0x000fc60000000800 */
[----:B------:R0:W-:Y:S01]  /*271e0*/  @P1 STG.E.U16 desc[UR8][R20.64], R2 ;  /* 0x0000000214001986 */ /* 0x0001e2000c101508 */
[----:B------:R-:W-:Y:S01]  /*271f0*/  ISETP.LT.AND P1, PT, R61, UR4, !P4 ;  /* 0x000000043d007c0c */ /* 0x000fe2000e721270 */
        /* <DEDUP_REMOVED lines=22> */
[C---:B------:R-:W-:Y:S01]  /*27360*/  ISETP.LT.AND P6, PT, R51.reuse, UR6, !P6 ;  /* 0x0000000633007c0c */ /* 0x040fe2000f7c1270 */
[----:B------:R-:W4:Y:S01]  /*27370*/  LDL.LU R21, [R1+0x110] ;  /* 0x0001100001157983 */ /* 0x000f220000300800 */
[----:B------:R-:W-:Y:S01]  /*27380*/  ULDC UR6, c[0x0][0x228] ;  /* 0x00008a0000067ab9 */ /* 0x000fe20000000800 */
[----:B------:R-:W-:Y:S01]  /*27390*/  IMAD.WIDE R6, R2, 0x2, R58 ;  /* 0x0000000202067825 */ /* 0x000fe200078e023a */
[----:B------:R-:W-:Y:S01]  /*273a0*/  PRMT R20, R60, 0x7632, R20 ;  /* 0x000076323c147816 */ /* 0x000fe20000000014 */
[----:B------:R-:W3:Y:S01]  /*273b0*/  LDL.LU R52, [R1+0x114] ;  /* 0x0001140001347983 */ /* 0x000ee20000300800 */
[----:B------:R-:W-:Y:S01]  /*273c0*/  ISETP.LT.AND P0, PT, R51, UR6, !P0 ;  /* 0x0000000633007c0c */ /* 0x000fe2000c701270 */
[----:B------:R-:W-:Y:S01]  /*273d0*/  VIADD R2, R2, UR26 ;  /* 0x0000001a02027c36 */ /* 0x000fe20008000000 */
[----:B------:R-:W-:Y:S01]  /*273e0*/  ULDC UR6, c[0x0][0x228] ;  /* 0x00008a0000067ab9 */ /* 0x000fe20000000800 */
[----:B------:R-:W-:Y:S01]  /*273f0*/  ULDC UR4, c[0x0][0x228] ;  /* 0x00008a0000047ab9 */ /* 0x000fe20000000800 */
[----:B------:R-:W3:Y:S01]  /*27400*/  LDL.LU R54, [R1+0x118] ;  /* 0x0001180001367983 */ /* 0x000ee20000300800 */
[----:B0-----:R-:W-:-:S03]  /*27410*/  IMAD.WIDE R4, R2, 0x2, R56 ;  /* 0x0000000202047825 */ /* 0x001fc600078e0238 */
[----:B------:R0:W-:Y:S01]  /*27420*/  @P6 STG.E.U16 desc[UR8][R6.64], R20 ;  /* 0x0000001406006986 */ /* 0x0001e2000c101508 */
[----:B------:R-:W-:Y:S01]  /*27430*/  ISETP.LT.AND P6, PT, R61, UR6, !P3 ;  /* 0x000000063d007c0c */ /* 0x000fe2000dfc1270 */
[----:B------:R-:W-:Y:S02]  /*27440*/  ULDC UR6, c[0x0][0x228] ;  /* 0x00008a0000067ab9 */ /* 0x000fe40000000800 */
[----:B------:R1:W-:Y:S04]  /*27450*/  @P4 STG.E.U16 desc[UR8][R4.64], R53 ;  /* 0x0000003504004986 */ /* 0x0003e8000c101508 */
[----:B------:R-:W3:Y:S01]  /*27460*/  LDL.LU R55, [R1+0x108] ;  /* 0x0001080001377983 */ /* 0x000ee20000300800 */
[----:B0-----:R-:W-:Y:S01]  /*27470*/  IMAD.WIDE R6, R2, 0x2, R58 ;  /* 0x0000000202067825 */ /* 0x001fe200078e023a */
[----:B------:R-:W-:-:S02]  /*27480*/  PRMT R20, R53, 0x7632, R20 ;  /* 0x0000763235147816 */ /* 0x000fc40000000014 */
[----:B------:R-:W3:Y:S01]  /*27490*/  LDL.LU R60, [R1+0x11c] ;  /* 0x00011c00013c7983 */ /* 0x000ee20000300800 */
[----:B-1----:R-:W-:-:S03]  /*274a0*/  VIADD R4, R2, UR26 ;  /* 0x0000001a02047c36 */ /* 0x002fc60008000000 */
[----:B------:R0:W-:Y:S01]  /*274b0*/  @P0 STG.E.U16 desc[UR8][R6.64], R20 ;  /* 0x0000001406000986 */ /* 0x0001e2000c101508 */
[----:B------:R-:W-:Y:S01]  /*274c0*/  VIADD R2, R3, 0x4b ;  /* 0x0000004b03027836 */ /* 0x000fe20000000000 */
[----:B------:R-:W-:Y:S01]  /*274d0*/  ISETP.LT.AND P3, PT, R51, UR4, !P3 ;  /* 0x0000000433007c0c */ /* 0x000fe2000df61270 */
[----:B------:R-:W-:Y:S01]  /*274e0*/  ULDC UR4, c[0x0][0x22c] ;  /* 0x00008b0000047ab9 */ /* 0x000fe20000000800 */
[----:B------:R-:W-:Y:S01]  /*274f0*/  ISETP.LT.AND P4, PT, R61, UR6, !P1 ;  /* 0x000000063d007c0c */ /* 0x000fe2000cf81270 */
[----:B------:R-:W-:Y:S01]  /*27500*/  ULDC UR6, c[0x0][0x228] ;  /* 0x00008a0000067ab9 */ /* 0x000fe20000000800 */
[----:B------:R-:W3:Y:S01]  /*27510*/  LDL.LU R53, [R1+0x10c] ;  /* 0x00010c0001357983 */ /* 0x000ee20000300800 */
[----:B0-----:R-:W-:Y:S01]  /*27520*/  IMAD.WIDE R6, R4, 0x2, R56 ;  /* 0x0000000204067825 */ /* 0x001fe200078e0238 */
[----:B------:R-:W-:Y:S01]  /*27530*/  ISETP.GE.AND P0, PT, R2, UR4, PT ;  /* 0x0000000402007c0c */ /* 0x000fe2000bf06270 */
[----:B------:R-:W-:Y:S02]  /*27540*/  ULDC UR4, c[0x0][0x22c] ;  /* 0x00008b0000047ab9 */ /* 0x000fe40000000800 */
[----:B------:R-:W-:-:S02]  /*27550*/  VIADD R2, R4, UR26 ;  /* 0x0000001a04027c36 */ /* 0x000fc40008000000 */
[----:B------:R-:W-:Y:S01]  /*27560*/  IMAD.WIDE R4, R4, 0x2, R58 ;  /* 0x0000000204047825 */ /* 0x000fe200078e023a */
[----:B----4-:R0:W-:Y:S01]  /*27570*/  @P6 STG.E.U16 desc[UR8][R6.64], R21 ;  /* 0x0000001506006986 */ /* 0x0101e2000c101508 */
        /* <DEDUP_REMOVED lines=9> */
[----:B------:R-:W-:Y:S01]  /*27610*/  ULDC UR4, c[0x0][0x22c] ;  /* 0x00008b0000047ab9 */ /* 0x000fe20000000800 */
[----:B--2---:R1:W-:Y:S01]  /*27620*/  @P4 STG.E.U16 desc[UR8][R6.64], R22 ;  /* 0x0000001606004986 */ /* 0x0043e2000c101508 */
[----:B0-----:R-:W-:Y:S01]  /*27630*/  IMAD.WIDE R4, R2, 0x2, R58 ;  /* 0x0000000202047825 */ /* 0x001fe200078e023a */
[----:B-1----:R-:W-:-:S03]  /*27640*/  PRMT R7, R22, 0x7632, R7 ;  /* 0x0000763216077816 */ /* 0x002fc60000000007 */
[----:B------:R-:W-:Y:S02]  /*27650*/  VIADD R6, R2, UR26 ;  /* 0x0000001a02067c36 */ /* 0x000fe40008000000 */
[----:B------:R0:W-:Y:S02]  /*27660*/  @P1 STG.E.U16 desc[UR8][R4.64], R7 ;  /* 0x0000000704001986 */ /* 0x0001e4000c101508 */
[----:B0-----:R-:W-:-:S05]  /*27670*/  IMAD.WIDE R4, R6, 0x2, R56 ;  /* 0x0000000206047825 */ /* 0x001fca00078e0238 */
[----:B---3--:R0:W-:Y:S04]  /*27680*/  @P3 STG.E.U16 desc[UR8][R4.64], R52 ;  /* 0x0000003404003986 */ /* 0x0081e8000c101508 */
[----:B0-----:R-:W2:Y:S01]  /*27690*/  LDL.LU R5, [R1+0x104] ;  /* 0x0001040001057983 */ /* 0x001ea20000300800 */
[----:B------:R-:W-:Y:S02]  /*276a0*/  ISETP.LT.AND P5, PT, R51, UR10, !P5 ;  /* 0x0000000a33007c0c */ /* 0x000fe4000efa1270 */
[----:B------:R-:W-:Y:S01]  /*276b0*/  ISETP.LT.AND P4, PT, R61, UR12, !P0 ;  /* 0x0000000c3d007c0c */ /* 0x000fe2000c781270 */
[----:B------:R-:W-:Y:S02]  /*276c0*/  VIADD R20, R3, 0x4d ;  /* 0x0000004d03147836 */ /* 0x000fe40000000000 */
[----:B------:R-:W-:Y:S01]  /*276d0*/  VIADD R2, R6, UR26 ;  /* 0x0000001a06027c36 */ /* 0x000fe20008000000 */
[----:B------:R-:W-:Y:S01]  /*276e0*/  ISETP.LT.AND P0, PT, R51, UR6, !P0 ;  /* 0x0000000633007c0c */ /* 0x000fe2000c701270 */
[C---:B------:R-:W-:Y:S01]  /*276f0*/  VIADD R22, R3.reuse, 0x4e ;  /* 0x0000004e03167836 */ /* 0x040fe20000000000 */
[----:B------:R-:W-:Y:S01]  /*27700*/  ISETP.GE.AND P1, PT, R20, UR4, PT ;  /* 0x0000000414007c0c */ /* 0x000fe2000bf26270 */
[----:B------:R-:W-:Y:S01]  /*27710*/  IMAD.WIDE R6, R6, 0x2, R58 ;  /* 0x0000000206067825 */ /* 0x000fe200078e023a */
[----:B------:R-:W-:Y:S01]  /*27720*/  PRMT R23, R52, 0x7632, R23 ;  /* 0x0000763234177816 */ /* 0x000fe20000000017 */
[----:B------:R-:W-:Y:S01]  /*27730*/  ULDC UR4, c[0x0][0x22c] ;  /* 0x00008b0000047ab9 */ /* 0x000fe20000000800 */
[----:B------:R-:W-:Y:S01]  /*27740*/  ULDC UR10, c[0x0][0x228] ;  /* 0x00008a00000a7ab9 */ /* 0x000fe20000000800 */
[--C-:B------:R-:W-:Y:S01]  /*27750*/  IMAD.WIDE R20, R2, 0x2, R56.reuse ;  /* 0x0000000202147825 */ /* 0x100fe200078e0238 */
[----:B------:R-:W-:Y:S01]  /*27760*/  ISETP.GE.AND P3, PT, R22, UR4, PT ;  /* 0x0000000416007c0c */ /* 0x000fe2000bf66270 */
[----:B------:R-:W-:Y:S01]  /*27770*/  ULDC UR12, c[0x0][0x228] ;  /* 0x00008a00000c7ab9 */ /* 0x000fe20000000800 */
[----:B------:R-:W-:Y:S01]  /*27780*/  ULDC UR6, c[0x0][0x228] ;  /* 0x00008a0000067ab9 */ /* 0x000fe20000000800 */
[----:B------:R-:W-:Y:S01]  /*27790*/  VIADD R52, R3, 0x4f ;  /* 0x0000004f03347836 */ /* 0x000fe20000000000 */
[----:B------:R0:W-:Y:S01]  /*277a0*/  @P5 STG.E.U16 desc[UR8][R6.64], R23 ;  /* 0x0000001706005986 */ /* 0x0001e2000c101508 */
[----:B------:R-:W-:Y:S01]  /*277b0*/  ULDC UR4, c[0x0][0x22c] ;  /* 0x00008b0000047ab9 */ /* 0x000fe20000000800 */
[----:B------:R-:W-:Y:S01]  /*277c0*/  ISETP.LT.AND P5, PT, R61, UR10, !P6 ;  /* 0x0000000a3d007c0c */ /* 0x000fe2000f7a1270 */
[----:B------:R-:W-:Y:S01]  /*277d0*/  VIADD R22, R2, UR26 ;  /* 0x0000001a02167c36 */ /* 0x000fe20008000000 */
[----:B------:R-:W-:Y:S01]  /*277e0*/  ISETP.LT.AND P6, PT, R51, UR12, !P6 ;  /* 0x0000000c33007c0c */ /* 0x000fe2000f7c1270 */
[----:B------:R-:W-:Y:S01]  /*277f0*/  ULDC UR10, c[0x0][0x228] ;  /* 0x00008a00000a7ab9 */ /* 0x000fe20000000800 */
[----:B------:R-:W-:Y:S01]  /*27800*/  ULDC UR12, c[0x0][0x228] ;  /* 0x00008a00000c7ab9 */ /* 0x000fe20000000800 */
[----:B0-----:R-:W-:Y:S01]  /*27810*/  IMAD.WIDE R6, R22, 0x2, R56 ;  /* 0x0000000216067825 */ /* 0x001fe200078e0238 */
[----:B--2---:R0:W-:Y:S01]  /*27820*/  @P4 STG.E.U16 desc[UR8][R20.64], R5 ;  /* 0x0000000514004986 */ /* 0x0041e2000c101508 */
[----:B------:R-:W-:-:S02]  /*27830*/  PRMT R23, R5, 0x7632, R23 ;  /* 0x0000763205177816 */ /* 0x000fc40000000017 */
[----:B------:R-:W-:Y:S01]  /*27840*/  ISETP.GE.AND P4, PT, R52, UR4, PT ;  /* 0x0000000434007c0c */ /* 0x000fe2000bf86270 */
[----:B------:R-:W-:Y:S01]  /*27850*/  VIADD R52, R3, 0x50 ;  /* 0x0000005003347836 */ /* 0x000fe20000000000 */
[----:B------:R-:W-:Y:S01]  /*27860*/  ULDC UR4, c[0x0][0x22c] ;  /* 0x00008b0000047ab9 */ /* 0x000fe20000000800 */
[----:B0-----:R-:W-:-:S05]  /*27870*/  IMAD.WIDE R4, R2, 0x2, R58 ;  /* 0x0000000202047825 */ /* 0x001fca00078e023a */
[----:B------:R-:W-:Y:S01]  /*27880*/  @P0 STG.E.U16 desc[UR8][R4.64], R23 ;  /* 0x0000001704000986 */ /* 0x000fe2000c101508 */
[----:B------:R-:W-:Y:S01]  /*27890*/  ISETP.GE.AND P0, PT, R52, UR4, PT ;  /* 0x0000000434007c0c */ /* 0x000fe2000bf06270 */
[----:B------:R-:W-:Y:S01]  /*278a0*/  IMAD.WIDE R20, R22, 0x2, R58 ;  /* 0x0000000216147825 */ /* 0x000fe200078e023a */
[----:B------:R-:W-:Y:S01]  /*278b0*/  PRMT R2, R54, 0x7632, R2 ;  /* 0x0000763236027816 */ /* 0x000fe20000000002 */
[----:B------:R-:W2:Y:S01]  /*278c0*/  LDL.LU R52, [R1+0x120] ;  /* 0x0001200001347983 */ /* 0x000ea20000300800 */
[----:B------:R-:W-:-:S03]  /*278d0*/  ULDC UR4, c[0x0][0x228] ;  /* 0x00008a0000047ab9 */ /* 0x000fc60000000800 */
[----:B------:R0:W-:Y:S01]  /*278e0*/  @P5 STG.E.U16 desc[UR8][R6.64], R54 ;  /* 0x0000003606005986 */ /* 0x0001e2000c101508 */
[----:B------:R-:W-:Y:S01]  /*278f0*/  ISETP.LT.AND P5, PT, R61, UR4, !P1 ;  /* 0x000000043d007c0c */ /* 0x000fe2000cfa1270 */
[----:B------:R-:W-:Y:S02]  /*27900*/  ULDC UR4, c[0x0][0x22c] ;  /* 0x00008b0000047ab9 */ /* 0x000fe40000000800 */
[----:B0-----:R-:W3:Y:S04]  /*27910*/  LDL.LU R54, [R1+0x124] ;  /* 0x0001240001367983 */ /* 0x001ee80000300800 */
[----:B------:R0:W-:Y:S01]  /*27920*/  @P6 STG.E.U16 desc[UR8][R20.64], R2 ;  /* 0x0000000214006986 */ /* 0x0001e2000c101508 */
[----:B------:R-:W-:Y:S01]  /*27930*/  ISETP.LT.AND P1, PT, R51, UR6, !P1 ;  /* 0x0000000633007c0c */ /* 0x000fe2000cf21270 */
[----:B------:R-:W-:Y:S01]  /*27940*/  ULDC UR6, c[0x0][0x228] ;  /* 0x00008a0000067ab9 */ /* 0x000fe20000000800 */
[----:B0-----:R-:W-:-:S04]  /*27950*/  VIADD R2, R22, UR26 ;  /* 0x0000001a16027c36 */ /* 0x001fc80008000000 */
[----:B------:R-:W-:Y:S01]  /*27960*/  IMAD.WIDE R6, R2, 0x2, R56 ;  /* 0x0000000202067825 */ /* 0x000fe200078e0238 */
[----:B------:R-:W-:-:S04]  /*27970*/  PRMT R21, R55, 0x7632, R21 ;  /* 0x0000763237157816 */ /* 0x000fc80000000015 */
[----:B------:R0:W-:Y:S01]  /*27980*/  @P5 STG.E.U16 desc[UR8][R6.64], R55 ;  /* 0x0000003706005986 */ /* 0x0001e2000c101508 */
[----:B------:R-:W-:Y:S01]  /*27990*/  ISETP.LT.AND P6, PT, R61, UR10, !P3 ;  /* 0x0000000a3d007c0c */ /* 0x000fe2000dfc1270 */
[C---:B------:R-:W-:Y:S01]  /*279a0*/  IMAD.WIDE R4, R2.reuse, 0x2, R58 ;  /* 0x0000000202047825 */ /* 0x040fe200078e023a */
[----:B------:R-:W-:Y:S01]  /*279b0*/  ULDC UR10, c[0x0][0x228] ;  /* 0x00008a00000a7ab9 */ /* 0x000fe20000000800 */
[----:B0-----:R-:W4:Y:S02]  /*279c0*/  LDL.LU R55, [R1+0x128] ;  /* 0x0001280001377983 */ /* 0x001f240000300800 */
[----:B------:R-:W-:Y:S02]  /*279d0*/  VIADD R2, R2, UR26 ;  /* 0x0000001a02027c36 */ /* 0x000fe40008000000 */
[----:B------:R-:W-:Y:S01]  /*279e0*/  VIADD R20, R3, 0x51 ;  /* 0x0000005103147836 */ /* 0x000fe20000000000 */
[----:B------:R0:W-:Y:S04]  /*279f0*/  @P1 STG.E.U16 desc[UR8][R4.64], R21 ;  /* 0x0000001504001986 */ /* 0x0001e8000c101508 */
[----:B------:R-:W-:Y:S01]  /*27a00*/  ISETP.GE.AND P5, PT, R20, UR4, PT ;  /* 0x0000000414007c0c */ /* 0x000fe2000bfa6270 */
[----:B------:R-:W-:Y:S01]  /*27a10*/  ULDC UR4, c[0x0][0x228] ;  /* 0x00008a0000047ab9 */ /* 0x000fe20000000800 */
[----:B------:R-:W-:Y:S01]  /*27a20*/  PRMT R20, R60, 0x7632, R20 ;  /* 0x000076323c147816 */ /* 0x000fe20000000014 */
[----:B0-----:R-:W-:-:S05]  /*27a30*/  IMAD.WIDE R4, R2, 0x2, R56 ;  /* 0x0000000202047825 */ /* 0x001fca00078e0238 */
[----:B------:R0:W-:Y:S04]  /*27a40*/  @P6 STG.E.U16 desc[UR8][R4.64], R60 ;  /* 0x0000003c04006986 */ /* 0x0001e8000c101508 */
[----:B0-----:R-:W4:Y:S01]  /*27a50*/  LDL.LU R60, [R1+0x12c] ;  /* 0x00012c00013c7983 */ /* 0x001f220000300800 */
[----:B------:R-:W-:Y:S01]  /*27a60*/  ISETP.LT.AND P3, PT, R51, UR6, !P3 ;  /* 0x0000000633007c0c */ /* 0x000fe2000df61270 */
[----:B------:R-:W-:Y:S01]  /*27a70*/  ULDC UR6, c[0x0][0x228] ;  /* 0x00008a0000067ab9 */ /* 0x000fe20000000800 */
[----:B------:R-:W-:Y:S01]  /*27a80*/  ISETP.LT.AND P1, PT, R61, UR4, !P4 ;  /* 0x000000043d007c0c */ /* 0x000fe2000e721270 */
[C---:B------:R-:W-:Y:S01]  /*27a90*/  VIADD R23, R2.reuse, UR26 ;  /* 0x0000001a02177c36 */ /* 0x040fe20008000000 */
[----:B------:R-:W-:Y:S01]  /*27aa0*/  ISETP.LT.AND P4, PT, R51, UR6, !P4 ;  /* 0x0000000633007c0c */ /* 0x000fe2000e781270 */
[----:B------:R-:W-:Y:S01]  /*27ab0*/  IMAD.WIDE R6, R2, 0x2, R58 ;  /* 0x0000000202067825 */ /* 0x000fe200078e023a */
[----:B------:R-:W-:Y:S01]  /*27ac0*/  ULDC UR6, c[0x0][0x228] ;  /* 0x00008a0000067ab9 */ /* 0x000fe20000000800 */
[----:B------:R-:W-:-:S02]  /*27ad0*/  ULDC UR4, c[0x0][0x22c] ;  /* 0x00008b0000047ab9 */ /* 0x000fc40000000800 */
[----:B------:R-:W-:Y:S01]  /*27ae0*/  VIADD R2, R3, 0x52 ;  /* 0x0000005203027836 */ /* 0x000fe20000000000 */
[----:B------:R-:W-:Y:S01]  /*27af0*/  ISETP.LT.AND P6, PT, R61, UR6, !P0 ;  /* 0x000000063d007c0c */ /* 0x000fe2000c7c1270 */
[----:B------:R-:W-:Y:S01]  /*27b00*/  IMAD.WIDE R4, R23, 0x2, R56 ;  /* 0x0000000217047825 */ /* 0x000fe200078e0238 */
[----:B------:R-:W-:Y:S01]  /*27b10*/  PRMT R21, R53, 0x7632, R21 ;  /* 0x0000763235157816 */ /* 0x000fe20000000015 */
[----:B------:R0:W-:Y:S01]  /*27b20*/  @P3 STG.E.U16 desc[UR8][R6.64], R20 ;  /* 0x0000001406003986 */ /* 0x0001e2000c101508 */
[----:B------:R-:W-:Y:S01]  /*27b30*/  ISETP.GE.AND P3, PT, R2, UR4, PT ;  /* 0x0000000402007c0c */ /* 0x000fe2000bf66270 */
[----:B------:R-:W-:Y:S01]  /*27b40*/  ULDC UR4, c[0x0][0x228] ;  /* 0x00008a0000047ab9 */ /* 0x000fe20000000800 */
[----:B------:R-:W-:Y:S01]  /*27b50*/  VIADD R2, R3, 0x53 ;  /* 0x0000005303027836 */ /* 0x000fe20000000000 */
[----:B------:R1:W-:Y:S01]  /*27b60*/  @P1 STG.E.U16 desc[UR8][R4.64], R53 ;  /* 0x0000003504001986 */ /* 0x0003e2000c101508 */
[----:B------:R-:W-:Y:S01]  /*27b70*/  ISETP.LT.AND P1, PT, R51, UR4, !P0 ;  /* 0x0000000433007c0c */ /* 0x000fe2000c721270 */
[----:B------:R-:W-:Y:S01]  /*27b80*/  ULDC UR4, c[0x0][0x22c] ;  /* 0x00008b0000047ab9 */ /* 0x000fe20000000800 */
[----:B------:R-:W-:Y:S01]  /*27b90*/  ULDC UR6, c[0x0][0x228] ;  /* 0x00008a0000067ab9 */ /* 0x000fe20000000800 */
[----:B0-----:R-:W-:-:S04]  /*27ba0*/  IMAD.WIDE R6, R23, 0x2, R58 ;  /* 0x0000000217067825 */ /* 0x001fc800078e023a */
[----:B------:R-:W-:Y:S01]  /*27bb0*/  VIADD R23, R23, UR26 ;  /* 0x0000001a17177c36 */ /* 0x000fe20008000000 */
[----:B------:R0:W-:Y:S01]  /*27bc0*/  @P4 STG.E.U16 desc[UR8][R6.64], R21 ;  /* 0x0000001506004986 */ /* 0x0001e2000c101508 */
[----:B------:R-:W-:Y:S01]  /*27bd0*/  ISETP.GE.AND P0, PT, R2, UR4, PT ;  /* 0x0000000402007c0c */ /* 0x000fe2000bf06270 */
[----:B------:R-:W-:Y:S01]  /*27be0*/  VIADD R2, R3, 0x54 ;  /* 0x0000005403027836 */ /* 0x000fe20000000000 */
[----:B------:R-:W-:Y:S01]  /*27bf0*/  ISETP.LT.AND P4, PT, R61, UR6, !P5 ;  /* 0x000000063d007c0c */ /* 0x000fe2000ef81270 */
[----:B------:R-:W-:Y:S01]  /*27c00*/  ULDC UR4, c[0x0][0x22c] ;  /* 0x00008b0000047ab9 */ /* 0x000fe20000000800 */
[C---:B-1----:R-:W-:Y:S01]  /*27c10*/  VIADD R53, R23.reuse, UR26 ;  /* 0x0000001a17357c36 */ /* 0x042fe20008000000 */
[----:B------:R-:W-:Y:S01]  /*27c20*/  ULDC UR6, c[0x0][0x228] ;  /* 0x00008a0000067ab9 */ /* 0x000fe20000000800 */
[----:B0-----:R-:W-:-:S04]  /*27c30*/  IMAD.WIDE R20, R23, 0x2, R56 ;  /* 0x0000000217147825 */ /* 0x001fc800078e0238 */
[----:B------:R-:W-:-:S04]  /*27c40*/  IMAD.WIDE R4, R23, 0x2, R58 ;  /* 0x0000000217047825 */ /* 0x000fc800078e023a */
[----:B------:R-:W-:-:S04]  /*27c50*/  IMAD.WIDE R6, R53, 0x2, R56 ;  /* 0x0000000235067825 */ /* 0x000fc800078e0238 */
[----:B------:R-:W-:Y:S01]  /*27c60*/  IMAD.WIDE R22, R53, 0x2, R58 ;  /* 0x0000000235167825 */ /* 0x000fe200078e023a */
[----:B--2---:R0:W-:Y:S01]  /*27c70*/  @P6 STG.E.U16 desc[UR8][R20.64], R52 ;  /* 0x0000003414006986 */ /* 0x0041e2000c101508 */
[----:B------:R-:W-:Y:S01]  /*27c80*/  ISETP.GE.AND P6, PT, R2, UR4, PT ;  /* 0x0000000402007c0c */ /* 0x000fe2000bfc6270 */
[----:B------:R-:W-:Y:S02]  /*27c90*/  ULDC UR4, c[0x0][0x228] ;  /* 0x00008a0000047ab9 */ /* 0x000fe40000000800 */
[----:B------:R-:W-:Y:S02]  /*27ca0*/  ISETP.LT.AND P5, PT, R51, UR4, !P5 ;  /* 0x0000000433007c0c */ /* 0x000fe4000efa1270 */
[----:B0-----:R-:W-:Y:S01]  /*27cb0*/  PRMT R21, R52, 0x7632, R21 ;  /* 0x0000763234157816 */ /* 0x001fe20000000015 */
[----:B------:R-:W-:Y:S01]  /*27cc0*/  VIADD R2, R3, 0x55 ;  /* 0x0000005503027836 */ /* 0x000fe20000000000 */
[----:B------:R-:W-:-:S03]  /*27cd0*/  ULDC UR4, c[0x0][0x22c] ;  /* 0x00008b0000047ab9 */ /* 0x000fc60000000800 */
[----:B------:R0:W-:Y:S01]  /*27ce0*/  @P1 STG.E.U16 desc[UR8][R4.64], R21 ;  /* 0x0000001504001986 */ /* 0x0001e2000c101508 */
[----:B------:R-:W-:Y:S01]  /*27cf0*/  ISETP.LT.AND P1, PT, R61, UR6, !P3 ;  /* 0x000000063d007c0c */ /* 0x000fe2000df21270 */
[----:B------:R-:W-:Y:S01]  /*27d00*/  ULDC UR6, c[0x0][0x228] ;  /* 0x00008a0000067ab9 */ /* 0x000fe20000000800 */
[----:B------:R-:W-:Y:S01]  /*27d10*/  ISETP.LT.AND P3, PT, R51, UR10, !P3 ;  /* 0x0000000a33007c0c */ /* 0x000fe2000df61270 */
[----:B------:R3:W-:Y:S01]  /*27d20*/  @P4 STG.E.U16 desc[UR8][R6.64], R8 ;  /* 0x0000000806004986 */ /* 0x0007e2000c101508 */
[----:B------:R-:W-:Y:S01]  /*27d30*/  ISETP.LT.AND P4, PT, R61, UR12, !P0 ;  /* 0x0000000c3d007c0c */ /* 0x000fe2000c781270 */
[----:B------:R-:W-:Y:S01]  /*27d40*/  ULDC UR10, c[0x0][0x228] ;  /* 0x00008a00000a7ab9 */ /* 0x000fe20000000800 */
[----:B0-----:R-:W-:Y:S01]  /*27d50*/  PRMT R5, R8, 0x7632, R5 ;  /* 0x0000763208057816 */ /* 0x001fe20000000005 */
[----:B------:R-:W-:Y:S01]  /*27d60*/  VIADD R21, R53, UR26 ;  /* 0x0000001a35157c36 */ /* 0x000fe20008000000 */
[----:B------:R-:W-:-:S03]  /*27d70*/  ULDC UR12, c[0x0][0x228] ;  /* 0x00008a00000c7ab9 */ /* 0x000fc60000000800 */
[----:B------:R-:W-:Y:S01]  /*27d80*/  VIADD R53, R21, UR26 ;  /* 0x0000001a15357c36 */ /* 0x000fe20008000000 */
[----:B------:R0:W-:Y:S01]  /*27d90*/  @P5 STG.E.U16 desc[UR8][R22.64], R5 ;  /* 0x0000000516005986 */ /* 0x0001e2000c101508 */
[----:B------:R-:W-:Y:S01]  /*27da0*/  ISETP.GE.AND P5, PT, R2, UR4, PT ;  /* 0x0000000402007c0c */ /* 0x000fe2000bfa6270 */
[----:B------:R-:W-:Y:S01]  /*27db0*/  VIADD R2, R3, 0x56 ;  /* 0x0000005603027836 */ /* 0x000fe20000000000 */
[----:B---3--:R-:W-:Y:S01]  /*27dc0*/  PRMT R8, R54, 0x7632, R8 ;  /* 0x0000763236087816 */ /* 0x008fe20000000008 */
[----:B------:R-:W-:Y:S01]  /*27dd0*/  IMAD.WIDE R6, R21, 0x2, R58 ;  /* 0x0000000215067825 */ /* 0x000fe200078e023a */
        /* <DEDUP_REMOVED lines=8> */
[----:B------:R-:W-:Y:S01]  /*27e60*/  VIADD R2, R3, 0x57 ;  /* 0x0000005703027836 */ /* 0x000fe20000000000 */
[----:B------:R1:W-:Y:S04]  /*27e70*/  @P3 STG.E.U16 desc[UR8][R6.64], R8 ;  /* 0x0000000806003986 */ /* 0x0003e8000c101508 */
[----:B------:R2:W-:Y:S01]  /*27e80*/  @P4 STG.E.U16 desc[UR8][R20.64], R9 ;  /* 0x0000000914004986 */ /* 0x0005e2000c101508 */
[----:B------:R-:W-:Y:S01]  /*27e90*/  ISETP.LT.AND P4, PT, R61, UR10, !P6 ;  /* 0x0000000a3d007c0c */ /* 0x000fe2000f781270 */
[C---:B------:R-:W-:Y:S01]  /*27ea0*/  VIADD R23, R53.reuse, UR26 ;  /* 0x0000001a35177c36 */ /* 0x040fe20008000000 */
[----:B------:R-:W-:Y:S01]  /*27eb0*/  ISETP.GE.AND P3, PT, R2, UR4, PT ;  /* 0x0000000402007c0c */ /* 0x000fe2000bf66270 */
[----:B0-----:R-:W-:Y:S01]  /*27ec0*/  IMAD.WIDE R4, R53, 0x2, R58 ;  /* 0x0000000235047825 */ /* 0x001fe200078e023a */
[----:B------:R-:W-:Y:S01]  /*27ed0*/  PRMT R2, R9, 0x7632, R2 ;  /* 0x0000763209027816 */ /* 0x000fe20000000002 */
[----:B------:R-:W-:Y:S01]  /*27ee0*/  ULDC UR4, c[0x0][0x22c] ;  /* 0x00008b0000047ab9 */ /* 0x000fe20000000800 */
[----:B------:R-:W-:Y:S01]  /*27ef0*/  ULDC UR10, c[0x0][0x228] ;  /* 0x00008a00000a7ab9 */ /* 0x000fe20000000800 */
[----:B-1----:R-:W-:-:S04]  /*27f00*/  IMAD.WIDE R6, R23, 0x2, R56 ;  /* 0x0000000217067825 */ /* 0x002fc800078e0238 */
[----:B--2---:R-:W-:Y:S01]  /*27f10*/  VIADD R21, R3, 0x58 ;  /* 0x0000005803157836 */ /* 0x004fe20000000000 */
[----:B------:R0:W-:Y:S01]  /*27f20*/  @P0 STG.E.U16 desc[UR8][R4.64], R2 ;  /* 0x0000000204000986 */ /* 0x0001e2000c101508 */
[----:B------:R-:W-:Y:S01]  /*27f30*/  ISETP.LT.AND P6, PT, R51, UR12, !P6 ;  /* 0x0000000c33007c0c */ /* 0x000fe2000f7c1270 */
[----:B------:R-:W-:Y:S01]  /*27f40*/  IMAD.WIDE R8, R23, 0x2, R58 ;  /* 0x0000000217087825 */ /* 0x000fe200078e023a */
[----:B----4-:R-:W-:Y:S02]  /*27f50*/  PRMT R20, R55, 0x7632, R20 ;  /* 0x0000763237147816 */ /* 0x010fe40000000014 */
[----:B------:R-:W-:Y:S01]  /*27f60*/  ISETP.GE.AND P0, PT, R21, UR4, PT ;  /* 0x0000000415007c0c */ /* 0x000fe2000bf06270 */
[----:B------:R-:W-:Y:S01]  /*27f70*/  ULDC UR4, c[0x0][0x228] ;  /* 0x00008a0000047ab9 */ /* 0x000fe20000000800 */
[----:B------:R1:W-:Y:S01]  /*27f80*/  @P4 STG.E.U16 desc[UR8][R6.64], R55 ;  /* 0x0000003706004986 */ /* 0x0003e2000c101508 */
[----:B------:R-:W-:Y:S01]  /*27f90*/  ISETP.LT.AND P4, PT, R61, UR4, !P5 ;  /* 0x000000043d007c0c */ /* 0x000fe2000ef81270 */
[----:B------:R-:W-:Y:S01]  /*27fa0*/  VIADD R23, R23, UR26 ;  /* 0x0000001a17177c36 */ /* 0x000fe20008000000 */
[----:B------:R-:W-:Y:S01]  /*27fb0*/  ISETP.LT.AND P5, PT, R51, UR6, !P5 ;  /* 0x0000000633007c0c */ /* 0x000fe2000efa1270 */
[----:B------:R-:W-:Y:S01]  /*27fc0*/  ULDC UR6, c[0x0][0x228] ;  /* 0x00008a0000067ab9 */ /* 0x000fe20000000800 */
[----:B0-----:R-:W-:Y:S01]  /*27fd0*/  VIADD R2, R3, 0x59 ;  /* 0x0000005903027836 */ /* 0x001fe20000000000 */
[----:B------:R-:W-:Y:S01]  /*27fe0*/  ULDC UR4, c[0x0][0x22c] ;  /* 0x00008b0000047ab9 */ /* 0x000fe20000000800 */
[----:B------:R-:W-:Y:S01]  /*27ff0*/  IMAD.WIDE R4, R23, 0x2, R56 ;  /* 0x0000000217047825 */ /* 0x000fe200078e0238 */
[----:B------:R0:W-:Y:S01]  /*28000*/  @P6 STG.E.U16 desc[UR8][R8.64], R20 ;  /* 0x0000001408006986 */ /* 0x0001e2000c101508 */
[----:B------:R-:W-:Y:S01]  /*28010*/  ISETP.LT.AND P6, PT, R61, UR10, !P1 ;  /* 0x0000000a3d007c0c */ /* 0x000fe2000cfc1270 */
[----:B------:R-:W-:Y:S01]  /*28020*/  ULDC UR10, c[0x0][0x228] ;  /* 0x00008a00000a7ab9 */ /* 0x000fe20000000800 */
[----:B------:R-:W-:Y:S01]  /*28030*/  ISETP.LT.AND P1, PT, R51, UR6, !P1 ;  /* 0x0000000633007c0c */ /* 0x000fe2000cf21270 */
[C---:B-1----:R-:W-:Y:S01]  /*28040*/  IMAD.WIDE R6, R23.reuse, 0x2, R58 ;  /* 0x0000000217067825 */ /* 0x042fe200078e023a */
[----:B------:R-:W-:Y:S01]  /*28050*/  ULDC UR6, c[0x0][0x228] ;  /* 0x00008a0000067ab9 */ /* 0x000fe20000000800 */
[----:B------:R1:W-:Y:S01]  /*28060*/  @P4 STG.E.U16 desc[UR8][R4.64], R10 ;  /* 0x0000000a04004986 */ /* 0x0003e2000c101508 */
[----:B------:R-:W-:Y:S01]  /*28070*/  ISETP.GE.AND P4, PT, R2, UR4, PT ;  /* 0x0000000402007c0c */ /* 0x000fe2000bf86270 */
[----:B------:R-:W-:Y:S01]  /*28080*/  VIADD R23, R23, UR26 ;  /* 0x0000001a17177c36 */ /* 0x000fe20008000000 */
[----:B------:R-:W-:Y:S01]  /*28090*/  ULDC UR4, c[0x0][0x228] ;  /* 0x00008a0000047ab9 */ /* 0x000fe20000000800 */
[----:B------:R-:W-:Y:S01]  /*280a0*/  ULDC UR12, c[0x0][0x228] ;  /* 0x00008a00000c7ab9 */ /* 0x000fe20000000800 */
[----:B0-----:R-:W-:Y:S01]  /*280b0*/  PRMT R9, R10, 0x7632, R9 ;  /* 0x000076320a097816 */ /* 0x001fe20000000009 */
[----:B------:R-:W-:-:S04]  /*280c0*/  IMAD.WIDE R20, R23, 0x2, R56 ;  /* 0x0000000217147825 */ /* 0x000fc800078e0238 */
[----:B------:R0:W-:Y:S01]  /*280d0*/  @P5 STG.E.U16 desc[UR8][R6.64], R9 ;  /* 0x0000000906005986 */ /* 0x0001e2000c101508 */
[----:B------:R-:W-:Y:S02]  /*280e0*/  ISETP.LT.AND P5, PT, R61, UR4, !P3 ;  /* 0x000000043d007c0c */ /* 0x000fe4000dfa1270 */
[----:B-1----:R-:W-:Y:S01]  /*280f0*/  PRMT R5, R60, 0x7632, R5 ;  /* 0x000076323c057816 */ /* 0x002fe20000000005 */
[----:B------:R-:W-:Y:S01]  /*28100*/  @P6 STG.E.U16 desc[UR8][R20.64], R60 ;  /* 0x0000003c14006986 */ /* 0x000fe2000c101508 */
[----:B------:R-:W-:Y:S01]  /*28110*/  ISETP.LT.AND P3, PT, R51, UR6, !P3 ;  /* 0x0000000633007c0c */ /* 0x000fe2000df61270 */
[----:B------:R-:W-:Y:S01]  /*28120*/  VIADD R2, R3, 0x5a ;  /* 0x0000005a03027836 */ /* 0x000fe20000000000 */
[----:B------:R-:W-:Y:S01]  /*28130*/  ULDC UR6, c[0x0][0x228] ;  /* 0x00008a0000067ab9 */ /* 0x000fe20000000800 */
[----:B------:R-:W-:Y:S01]  /*28140*/  ULDC UR4, c[0x0][0x22c] ;  /* 0x00008b0000047ab9 */ /* 0x000fe20000000800 */
[----:B0-----:R-:W-:-:S04]  /*28150*/  IMAD.WIDE R8, R23, 0x2, R58 ;  /* 0x0000000217087825 */ /* 0x001fc800078e023a */
[----:B------:R-:W-:Y:S01]  /*28160*/  VIADD R23, R23, UR26 ;  /* 0x0000001a17177c36 */ /* 0x000fe20008000000 */
[----:B------:R0:W-:Y:S01]  /*28170*/  @P1 STG.E.U16 desc[UR8][R8.64], R5 ;  /* 0x0000000508001986 */ /* 0x0001e2000c101508 */
[----:B------:R-:W-:Y:S01]  /*28180*/  ISETP.LT.AND P6, PT, R61, UR6, !P0 ;  /* 0x000000063d007c0c */ /* 0x000fe2000c7c1270 */
[----:B------:R-:W-:Y:S01]  /*28190*/  ULDC UR6, c[0x0][0x228] ;  /* 0x00008a0000067ab9 */ /* 0x000fe20000000800 */
[----:B------:R-:W-:Y:S01]  /*281a0*/  IMAD.WIDE R6, R23, 0x2, R56 ;  /* 0x0000000217067825 */ /* 0x000fe200078e0238 */
[----:B------:R-:W-:Y:S01]  /*281b0*/  ISETP.GE.AND P1, PT, R2, UR4, PT ;  /* 0x0000000402007c0c */ /* 0x000fe2000bf26270 */
[----:B------:R-:W-:Y:S02]  /*281c0*/  ULDC UR4, c[0x0][0x228] ;  /* 0x00008a0000047ab9 */ /* 0x000fe40000000800 */
[----:B------:R-:W-:Y:S01]  /*281d0*/  VIADD R2, R3, 0x5b ;  /* 0x0000005b03027836 */ /* 0x000fe20000000000 */
[----:B------:R1:W-:Y:S01]  /*281e0*/  @P5 STG.E.U16 desc[UR8][R6.64], R11 ;  /* 0x0000000b06005986 */ /* 0x0003e2000c101508 */
[----:B0-----:R-:W-:Y:S01]  /*281f0*/  IMAD.WIDE R4, R23, 0x2, R58 ;  /* 0x0000000217047825 */ /* 0x001fe200078e023a */
[----:B------:R-:W-:-:S03]  /*28200*/  PRMT R9, R11, 0x7632, R9 ;  /* 0x000076320b097816 */ /* 0x000fc60000000009 */
[----:B------:R-:W-:Y:S02]  /*28210*/  VIADD R23, R23, UR26 ;  /* 0x0000001a17177c36 */ /* 0x000fe40008000000 */
[----:B------:R0:W-:Y:S01]  /*28220*/  @P3 STG.E.U16 desc[UR8][R4.64], R9 ;  /* 0x0000000904003986 */ /* 0x0001e2000c101508 */
[----:B------:R-:W-:Y:S01]  /*28230*/  ISETP.LT.AND P3, PT, R51, UR4, !P0 ;  /* 0x0000000433007c0c */ /* 0x000fe2000c761270 */
[----:B------:R-:W-:Y:S02]  /*28240*/  ULDC UR4, c[0x0][0x22c] ;  /* 0x00008b0000047ab9 */ /* 0x000fe40000000800 */
[----:B------:R-:W-:Y:S01]  /*28250*/  ISETP.GE.AND P0, PT, R2, UR4, PT ;  /* 0x0000000402007c0c */ /* 0x000fe2000bf06270 */
[----:B------:R-:W-:Y:S01]  /*28260*/  VIADD R2, R3, 0x5c ;  /* 0x0000005c03027836 */ /* 0x000fe20000000000 */
[----:B------:R-:W-:Y:S01]  /*28270*/  ISETP.LT.AND P5, PT, R61, UR6, !P4 ;  /* 0x000000063d007c0c */ /* 0x000fe2000e7a1270 */
[----:B------:R-:W-:Y:S01]  /*28280*/  ULDC UR4, c[0x0][0x22c] ;  /* 0x00008b0000047ab9 */ /* 0x000fe20000000800 */
[C---:B-1----:R-:W-:Y:S01]  /*28290*/  VIADD R11, R23.reuse, UR26 ;  /* 0x0000001a170b7c36 */ /* 0x042fe20008000000 */
[----:B------:R-:W-:Y:S01]  /*282a0*/  ULDC UR6, c[0x0][0x228] ;  /* 0x00008a0000067ab9 */ /* 0x000fe20000000800 */
[----:B0-----:R-:W-:-:S05]  /*282b0*/  IMAD.WIDE R8, R23, 0x2, R56 ;  /* 0x0000000217087825 */ /* 0x001fca00078e0238 */
[----:B------:R0:W-:Y:S01]  /*282c0*/  @P6 STG.E.U16 desc[UR8][R8.64], R12 ;  /* 0x0000000c08006986 */ /* 0x0001e2000c101508 */
[----:B------:R-:W-:Y:S01]  /*282d0*/  ISETP.GE.AND P6, PT, R2, UR4, PT ;  /* 0x0000000402007c0c */ /* 0x000fe2000bfc6270 */
[----:B------:R-:W-:Y:S01]  /*282e0*/  ULDC UR4, c[0x0][0x228] ;  /* 0x00008a0000047ab9 */ /* 0x000fe20000000800 */
[----:B------:R-:W-:Y:S01]  /*282f0*/  IMAD.WIDE R4, R23, 0x2, R58 ;  /* 0x0000000217047825 */ /* 0x000fe200078e023a */
[----:B------:R-:W-:Y:S01]  /*28300*/  ISETP.LT.AND P4, PT, R51, UR4, !P4 ;  /* 0x0000000433007c0c */ /* 0x000fe2000e781270 */
[----:B------:R-:W-:Y:S02]  /*28310*/  ULDC UR4, c[0x0][0x22c] ;  /* 0x00008b0000047ab9 */ /* 0x000fe40000000800 */
[----:B------:R-:W-:Y:S01]  /*28320*/  IMAD.WIDE R6, R11, 0x2, R56 ;  /* 0x000000020b067825 */ /* 0x000fe200078e0238 */
[----:B0-----:R-:W-:-:S03]  /*28330*/  PRMT R9, R12, 0x7632, R9 ;  /* 0x000076320c097816 */ /* 0x001fc60000000009 */
[----:B------:R-:W-:Y:S02]  /*28340*/  VIADD R2, R3, 0x5d ;  /* 0x0000005d03027836 */ /* 0x000fe40000000000 */
[----:B------:R0:W-:Y:S01]  /*28350*/  @P3 STG.E.U16 desc[UR8][R4.64], R9 ;  /* 0x0000000904003986 */ /* 0x0001e2000c101508 */
[----:B------:R-:W-:Y:S01]  /*28360*/  ISETP.LT.AND P3, PT, R61, UR6, !P1 ;  /* 0x000000063d007c0c */ /* 0x000fe2000cf61270 */
[----:B------:R-:W-:Y:S01]  /*28370*/  ULDC UR6, c[0x0][0x228] ;  /* 0x00008a0000067ab9 */ /* 0x000fe20000000800 */
[----:B------:R-:W-:Y:S01]  /*28380*/  ISETP.LT.AND P1, PT, R51, UR10, !P1 ;  /* 0x0000000a33007c0c */ /* 0x000fe2000cf21270 */
[----:B------:R1:W-:Y:S01]  /*28390*/  @P5 STG.E.U16 desc[UR8][R6.64], R16 ;  /* 0x0000001006005986 */ /* 0x0003e2000c101508 */
[----:B------:R-:W-:Y:S01]  /*283a0*/  ISETP.LT.AND P5, PT, R61, UR12, !P0 ;  /* 0x0000000c3d007c0c */ /* 0x000fe2000c7a1270 */
[----:B------:R-:W-:Y:S01]  /*283b0*/  ULDC UR10, c[0x0][0x228] ;  /* 0x00008a00000a7ab9 */ /* 0x000fe20000000800 */
[----:B0-----:R-:W-:Y:S01]  /*283c0*/  IMAD.WIDE R8, R11, 0x2, R58 ;  /* 0x000000020b087825 */ /* 0x001fe200078e023a */
[----:B------:R-:W-:Y:S01]  /*283d0*/  PRMT R5, R16, 0x7632, R5 ;  /* 0x0000763210057816 */ /* 0x000fe20000000005 */
[----:B------:R-:W-:-:S02]  /*283e0*/  ULDC UR12, c[0x0][0x228] ;  /* 0x00008a00000c7ab9 */ /* 0x000fc40000000800 */
[----:B------:R-:W-:Y:S02]  /*283f0*/  VIADD R11, R11, UR26 ;  /* 0x0000001a0b0b7c36 */ /* 0x000fe40008000000 */
[----:B------:R0:W-:Y:S02]  /*28400*/  @P4 STG.E.U16 desc[UR8][R8.64], R5 ;  /* 0x0000000508004986 */ /* 0x0001e4000c101508 */
[----:B------:R-:W-:Y:S01]  /*28410*/  VIADD R21, R11, UR26 ;  /* 0x0000001a0b157c36 */ /* 0x000fe20008000000 */
[----:B------:R-:W-:Y:S01]  /*28420*/  ISETP.GE.AND P4, PT, R2, UR4, PT ;  /* 0x0000000402007c0c */ /* 0x000fe2000bf86270 */
[----:B------:R-:W-:Y:S01]  /*28430*/  VIADD R2, R3, 0x5e ;  /* 0x0000005e03027836 */ /* 0x000fe20000000000 */
[----:B------:R-:W-:Y:S01]  /*28440*/  ULDC UR4, c[0x0][0x22c] ;  /* 0x00008b0000047ab9 */ /* 0x000fe20000000800 */
[----:B-1----:R-:W-:Y:S01]  /*28450*/  IMAD.WIDE R6, R11, 0x2, R58 ;  /* 0x000000020b067825 */ /* 0x002fe200078e023a */
[----:B------:R-:W-:Y:S01]  /*28460*/  ISETP.LT.AND P0, PT, R51, UR6, !P0 ;  /* 0x0000000633007c0c */ /* 0x000fe2000c701270 */
[----:B------:R-:W-:-:S02]  /*28470*/  ULDC UR6, c[0x0][0x228] ;  /* 0x00008a0000067ab9 */ /* 0x000fc40000000800 */
[----:B0-----:R-:W-:Y:S01]  /*28480*/  IMAD.WIDE R4, R11, 0x2, R56 ;  /* 0x000000020b047825 */ /* 0x001fe200078e0238 */
[----:B------:R-:W-:-:S03]  /*28490*/  PRMT R9, R13, 0x7632, R9 ;  /* 0x000076320d097816 */ /* 0x000fc60000000009 */
        /* <DEDUP_REMOVED lines=8> */
[----:B------:R-:W-:Y:S01]  /*28520*/  ULDC UR10, c[0x0][0x228] ;  /* 0x00008a00000a7ab9 */ /* 0x000fe20000000800 */
[----:B------:R-:W-:Y:S01]  /*28530*/  ISETP.GE.AND P1, PT, R2, UR4, PT ;  /* 0x0000000402007c0c */ /* 0x000fe2000bf26270 */
[----:B0-----:R-:W-:Y:S01]  /*28540*/  VIADD R13, R21, UR26 ;  /* 0x0000001a150d7c36 */ /* 0x001fe20008000000 */
[----:B------:R-:W-:Y:S01]  /*28550*/  PRMT R2, R17, 0x7632, R2 ;  /* 0x0000763211027816 */ /* 0x000fe20000000002 */
[----:B------:R-:W-:Y:S01]  /*28560*/  IMAD.WIDE R4, R21, 0x2, R58 ;  /* 0x0000000215047825 */ /* 0x000fe200078e023a */
[----:B------:R-:W-:Y:S01]  /*28570*/  ULDC UR4, c[0x0][0x22c] ;  /* 0x00008b0000047ab9 */ /* 0x000fe20000000800 */
[----:B------:R-:W-:Y:S01]  /*28580*/  ISETP.LT.AND P6, PT, R51, UR12, !P6 ;  /* 0x0000000c33007c0c */ /* 0x000fe2000f7c1270 */
[----:B------:R-:W-:Y:S01]  /*28590*/  ULDC UR12, c[0x0][0x228] ;  /* 0x00008a00000c7ab9 */ /* 0x000fe20000000800 */
[----:B-1----:R-:W-:-:S04]  /*285a0*/  IMAD.WIDE R6, R13, 0x2, R56 ;  /* 0x000000020d067825 */ /* 0x002fc800078e0238 */
[----:B--2---:R-:W-:Y:S01]  /*285b0*/  VIADD R11, R3, 0x60 ;  /* 0x00000060030b7836 */ /* 0x004fe20000000000 */
[----:B------:R0:W-:Y:S04]  /*285c0*/  @P0 STG.E.U16 desc[UR8][R4.64], R2 ;  /* 0x0000000204000986 */ /* 0x0001e8000c101508 */
[----:B------:R-:W-:Y:S01]  /*285d0*/  ISETP.GE.AND P0, PT, R11, UR4, PT ;  /* 0x000000040b007c0c */ /* 0x000fe2000bf06270 */
[----:B------:R-:W-:Y:S01]  /*285e0*/  ULDC UR4, c[0x0][0x228] ;  /* 0x00008a0000047ab9 */ /* 0x000fe20000000800 */
[----:B------:R1:W-:Y:S01]  /*285f0*/  @P5 STG.E.U16 desc[UR8][R6.64], R14 ;  /* 0x0000000e06005986 */ /* 0x0003e2000c101508 */
[----:B------:R-:W-:Y:S01]  /*28600*/  ISETP.LT.AND P5, PT, R61, UR4, !P4 ;  /* 0x000000043d007c0c */ /* 0x000fe2000e7a1270 */
[----:B------:R-:W-:Y:S01]  /*28610*/  IMAD.WIDE R8, R13, 0x2, R58 ;  /* 0x000000020d087825 */ /* 0x000fe200078e023a */
[----:B------:R-:W-:Y:S01]  /*28620*/  ISETP.LT.AND P4, PT, R51, UR6, !P4 ;  /* 0x0000000633007c0c */ /* 0x000fe2000e781270 */
[----:B------:R-:W-:Y:S01]  /*28630*/  ULDC UR6, c[0x0][0x228] ;  /* 0x00008a0000067ab9 */ /* 0x000fe20000000800 */
[----:B------:R-:W-:Y:S01]  /*28640*/  PRMT R10, R14, 0x7632, R10 ;  /* 0x000076320e0a7816 */ /* 0x000fe2000000000a */
[----:B------:R-:W-:Y:S01]  /*28650*/  VIADD R13, R13, UR26 ;  /* 0x0000001a0d0d7c36 */ /* 0x000fe20008000000 */
[----:B------:R-:W-:Y:S01]  /*28660*/  ULDC UR4, c[0x0][0x22c] ;  /* 0x00008b0000047ab9 */ /* 0x000fe20000000800 */
[----:B0-----:R-:W-:-:S02]  /*28670*/  VIADD R2, R3, 0x61 ;  /* 0x0000006103027836 */ /* 0x001fc40000000000 */
[----:B------:R-:W-:Y:S01]  /*28680*/  IMAD.WIDE R4, R13, 0x2, R56 ;  /* 0x000000020d047825 */ /* 0x000fe200078e0238 */
[----:B------:R0:W-:Y:S01]  /*28690*/  @P6 STG.E.U16 desc[UR8][R8.64], R10 ;  /* 0x0000000a08006986 */ /* 0x0001e2000c101508 */
[----:B------:R-:W-:Y:S01]  /*286a0*/  ISETP.LT.AND P6, PT, R61, UR10, !P3 ;  /* 0x0000000a3d007c0c */ /* 0x000fe2000dfc1270 */
[----:B------:R-:W-:Y:S01]  /*286b0*/  ULDC UR10, c[0x0][0x228] ;  /* 0x00008a00000a7ab9 */ /* 0x000fe20000000800 */
[----:B-1----:R-:W-:Y:S01]  /*286c0*/  IMAD.WIDE R6, R13, 0x2, R58 ;  /* 0x000000020d067825 */ /* 0x002fe200078e023a */
[----:B------:R-:W-:Y:S01]  /*286d0*/  ISETP.LT.AND P3, PT, R51, UR6, !P3 ;  /* 0x0000000633007c0c */ /* 0x000fe2000df61270 */
        /* <DEDUP_REMOVED lines=10> */
[----:B------:R-:W-:Y:S01]  /*28780*/  VIADD R2, R3, 0x62 ;  /* 0x0000006203027836 */ /* 0x000fe20000000000 */
[----:B------:R-:W-:Y:S01]  /*28790*/  ISETP.LT.AND P1, PT, R51, UR6, !P1 ;  /* 0x0000000633007c0c */ /* 0x000fe2000cf21270 */
[----:B------:R-:W-:Y:S01]  /*287a0*/  ULDC UR6, c[0x0][0x228] ;  /* 0x00008a0000067ab9 */ /* 0x000fe20000000800 */
[----:B------:R-:W-:Y:S01]  /*287b0*/  ULDC UR4, c[0x0][0x22c] ;  /* 0x00008b0000047ab9 */ /* 0x000fe20000000800 */
[----:B0-----:R-:W-:-:S04]  /*287c0*/  IMAD.WIDE R8, R13, 0x2, R56 ;  /* 0x000000020d087825 */ /* 0x001fc800078e0238 */
[----:B------:R-:W-:Y:S01]  /*287d0*/  VIADD R13, R13, UR26 ;  /* 0x0000001a0d0d7c36 */ /* 0x000fe20008000000 */
[----:B------:R0:W-:Y:S01]  /*287e0*/  @P6 STG.E.U16 desc[UR8][R8.64], R15 ;  /* 0x0000000f08006986 */ /* 0x0001e2000c101508 */
[----:B------:R-:W-:Y:S01]  /*287f0*/  ISETP.LT.AND P6, PT, R61, UR6, !P0 ;  /* 0x000000063d007c0c */ /* 0x000fe2000c7c1270 */
[----:B------:R-:W-:Y:S02]  /*28800*/  ULDC UR6, c[0x0][0x228] ;  /* 0x00008a0000067ab9 */ /* 0x000fe40000000800 */
[----:B------:R1:W-:Y:S01]  /*28810*/  @P3 STG.E.U16 desc[UR8][R10.64], R5 ;  /* 0x000000050a003986 */ /* 0x0003e2000c101508 */
[----:B------:R-:W-:Y:S01]  /*28820*/  IMAD.WIDE R6, R13, 0x2, R58 ;  /* 0x000000020d067825 */ /* 0x000fe200078e023a */
[----:B------:R-:W-:Y:S01]  /*28830*/  ISETP.GE.AND P3, PT, R2, UR4, PT ;  /* 0x0000000402007c0c */ /* 0x000fe2000bf66270 */
[----:B------:R-:W-:Y:S01]  /*28840*/  ULDC UR4, c[0x0][0x228] ;  /* 0x00008a0000047ab9 */ /* 0x000fe20000000800 */
[----:B0-----:R-:W-:Y:S01]  /*28850*/  PRMT R9, R19, 0x7632, R9 ;  /* 0x0000763213097816 */ /* 0x001fe20000000009 */
[----:B-1----:R-:W-:-:S04]  /*28860*/  IMAD.WIDE R4, R13, 0x2, R56 ;  /* 0x000000020d047825 */ /* 0x002fc800078e0238 */
[----:B------:R-:W-:Y:S01]  /*28870*/  VIADD R2, R3, 0x63 ;  /* 0x0000006303027836 */ /* 0x000fe20000000000 */
[----:B------:R-:W-:Y:S01]  /*28880*/  @P4 STG.E.U16 desc[UR8][R4.64], R19 ;  /* 0x0000001304004986 */ /* 0x000fe2000c101508 */
[----:B------:R-:W-:-:S03]  /*28890*/  VIADD R13, R13, UR26 ;  /* 0x0000001a0d0d7c36 */ /* 0x000fc60008000000 */
[----:B------:R0:W-:Y:S01]  /*288a0*/  @P1 STG.E.U16 desc[UR8][R6.64], R9 ;  /* 0x0000000906001986 */ /* 0x0001e2000c101508 */
[----:B------:R-:W-:Y:S01]  /*288b0*/  ISETP.LT.AND P1, PT, R51, UR4, !P0 ;  /* 0x0000000433007c0c */ /* 0x000fe2000c721270 */
[----:B------:R-:W-:Y:S02]  /*288c0*/  ULDC UR4, c[0x0][0x22c] ;  /* 0x00008b0000047ab9 */ /* 0x000fe40000000800 */
[----:B------:R-:W-:Y:S01]  /*288d0*/  ISETP.GE.AND P0, PT, R2, UR4, PT ;  /* 0x0000000402007c0c */ /* 0x000fe2000bf06270 */
[----:B------:R-:W-:Y:S01]  /*288e0*/  VIADD R2, R3, 0x64 ;  /* 0x0000006403027836 */ /* 0x000fe20000000000 */
[----:B------:R-:W-:Y:S01]  /*288f0*/  ISETP.LT.AND P4, PT, R61, UR6, !P5 ;  /* 0x000000063d007c0c */ /* 0x000fe2000ef81270 */
[----:B------:R-:W-:Y:S01]  /*28900*/  ULDC UR4, c[0x0][0x22c] ;  /* 0x00008b0000047ab9 */ /* 0x000fe20000000800 */
[C---:B------:R-:W-:Y:S01]  /*28910*/  VIADD R11, R13.reuse, UR26 ;  /* 0x0000001a0d0b7c36 */ /* 0x040fe20008000000 */
        /* <DEDUP_REMOVED lines=48> */
[----:B------:R-:W-:Y:S01]  /*28c20*/  ISETP.LT.AND P6, PT, R51, UR12, !P6 ;  /* 0x0000000c33007c0c */ /* 0x000fe2000f7c1270 */
[----:B------:R0:W-:Y:S01]  /*28c30*/  @P0 STG.E.U16 desc[UR8][R4.64], R2 ;  /* 0x0000000204000986 */ /* 0x0001e2000c101508 */
[----:B------:R-:W-:Y:S01]  /*28c40*/  IMAD.WIDE R8, R15, 0x2, R58 ;  /* 0x000000020f087825 */ /* 0x000fe200078e023a */
[----:B------:R-:W-:Y:S01]  /*28c50*/  PRMT R10, R26, 0x7632, R10 ;  /* 0x000076321a0a7816 */ /* 0x000fe2000000000a */
[----:B------:R-:W-:Y:S01]  /*28c60*/  ULDC UR12, c[0x0][0x228] ;  /* 0x00008a00000c7ab9 */ /* 0x000fe20000000800 */
[----:B------:R-:W-:Y:S01]  /*28c70*/  ISETP.GE.AND P0, PT, R11, UR4, PT ;  /* 0x000000040b007c0c */ /* 0x000fe2000bf06270 */
[----:B------:R-:W-:Y:S01]  /*28c80*/  ULDC UR4, c[0x0][0x228] ;  /* 0x00008a0000047ab9 */ /* 0x000fe20000000800 */
[----:B------:R1:W-:Y:S01]  /*28c90*/  @P4 STG.E.U16 desc[UR8][R6.64], R26 ;  /* 0x0000001a06004986 */ /* 0x0003e2000c101508 */
[----:B------:R-:W-:Y:S01]  /*28ca0*/  ISETP.LT.AND P4, PT, R61, UR4, !P5 ;  /* 0x000000043d007c0c */ /* 0x000fe2000ef81270 */
[----:B------:R-:W-:Y:S01]  /*28cb0*/  VIADD R15, R15, UR26 ;  /* 0x0000001a0f0f7c36 */ /* 0x000fe20008000000 */
[----:B------:R-:W-:Y:S01]  /*28cc0*/  ISETP.LT.AND P5, PT, R51, UR6, !P5 ;  /* 0x0000000633007c0c */ /* 0x000fe2000efa1270 */
[----:B------:R-:W-:Y:S01]  /*28cd0*/  ULDC UR6, c[0x0][0x228] ;  /* 0x00008a0000067ab9 */ /* 0x000fe20000000800 */
[----:B------:R-:W-:Y:S01]  /*28ce0*/  ULDC UR4, c[0x0][0x22c] ;  /* 0x00008b0000047ab9 */ /* 0x000fe20000000800 */
[----:B0-----:R-:W-:Y:S01]  /*28cf0*/  IMAD.WIDE R4, R15, 0x2, R56 ;  /* 0x000000020f047825 */ /* 0x001fe200078e0238 */
[----:B------:R0:W-:Y:S01]  /*28d00*/  @P6 STG.E.U16 desc[UR8][R8.64], R10 ;  /* 0x0000000a08006986 */ /* 0x0001e2000c101508 */
[----:B------:R-:W-:Y:S01]  /*28d10*/  ISETP.LT.AND P6, PT, R61, UR10, !P1 ;  /* 0x0000000a3d007c0c */ /* 0x000fe2000cfc1270 */
[----:B------:R-:W-:Y:S01]  /*28d20*/  ULDC UR10, c[0x0][0x228] ;  /* 0x00008a00000a7ab9 */ /* 0x000fe20000000800 */
[----:B------:R-:W-:Y:S01]  /*28d30*/  VIADD R2, R3, 0x69 ;  /* 0x0000006903027836 */ /* 0x000fe20000000000 */
[----:B------:R-:W-:Y:S01]  /*28d40*/  ISETP.LT.AND P1, PT, R51, UR6, !P1 ;  /* 0x0000000633007c0c */ /* 0x000fe2000cf21270 */
[C---:B-1----:R-:W-:Y:S01]  /*28d50*/  IMAD.WIDE R6, R15.reuse, 0x2, R58 ;  /* 0x000000020f067825 */ /* 0x042fe200078e023a */
[----:B------:R-:W-:Y:S01]  /*28d60*/  ULDC UR6, c[0x0][0x228] ;  /* 0x00008a0000067ab9 */ /* 0x000fe20000000800 */
[----:B------:R1:W-:Y:S01]  /*28d70*/  @P4 STG.E.U16 desc[UR8][R4.64], R30 ;  /* 0x0000001e04004986 */ /* 0x0003e2000c101508 */
[----:B------:R-:W-:Y:S01]  /*28d80*/  ISETP.GE.AND P4, PT, R2, UR4, PT ;  /* 0x0000000402007c0c */ /* 0x000fe2000bf86270 */
[----:B------:R-:W-:Y:S01]  /*28d90*/  VIADD R15, R15, UR26 ;  /* 0x0000001a0f0f7c36 */ /* 0x000fe20008000000 */
[----:B------:R-:W-:Y:S01]  /*28da0*/  ULDC UR4, c[0x0][0x228] ;  /* 0x00008a0000047ab9 */ /* 0x000fe20000000800 */
[----:B0-----:R-:W-:-:S02]  /*28db0*/  PRMT R9, R30, 0x7632, R9 ;  /* 0x000076321e097816 */ /* 0x001fc40000000009 */
[----:B------:R-:W-:-:S03]  /*28dc0*/  IMAD.WIDE R10, R15, 0x2, R58 ;  /* 0x000000020f0a7825 */ /* 0x000fc600078e023a */
        /* <DEDUP_REMOVED lines=38> */
[----:B0-----:R-:W-:-:S05]  /*29030*/  PRMT R9, R32, 0x7632, R9 ;  /* 0x0000763220097816 */ /* 0x001fca0000000009 */
[----:B------:R0:W-:Y:S01]  /*29040*/  @P3 STG.E.U16 desc[UR8][R4.64], R9 ;  /* 0x0000000904003986 */ /* 0x0001e2000c101508 */
[----:B------:R-:W-:Y:S01]  /*29050*/  ISETP.LT.AND P3, PT, R61, UR6, !P1 ;  /* 0x000000063d007c0c */ /* 0x000fe2000cf61270 */
[----:B------:R-:W-:Y:S01]  /*29060*/  VIADD R2, R3, 0x6d ;  /* 0x0000006d03027836 */ /* 0x000fe20000000000 */
[----:B------:R-:W-:Y:S01]  /*29070*/  ISETP.LT.AND P1, PT, R51, UR10, !P1 ;  /* 0x0000000a33007c0c */ /* 0x000fe2000cf21270 */
[----:B------:R1:W-:Y:S01]  /*29080*/  @P5 STG.E.U16 desc[UR8][R6.64], R36 ;  /* 0x0000002406005986 */ /* 0x0003e2000c101508 */
[----:B------:R-:W-:Y:S01]  /*29090*/  ISETP.LT.AND P5, PT, R61, UR12, !P0 ;  /* 0x0000000c3d007c0c */ /* 0x000fe2000c7a1270 */
[----:B------:R-:W-:Y:S01]  /*290a0*/  ULDC UR6, c[0x0][0x228] ;  /* 0x00008a0000067ab9 */ /* 0x000fe20000000800 */
[----:B------:R-:W-:Y:S01]  /*290b0*/  ULDC UR10, c[0x0][0x228] ;  /* 0x00008a00000a7ab9 */ /* 0x000fe20000000800 */
[----:B0-----:R-:W-:Y:S01]  /*290c0*/  IMAD.WIDE R8, R11, 0x2, R58 ;  /* 0x000000020b087825 */ /* 0x001fe200078e023a */
[----:B------:R-:W-:Y:S01]  /*290d0*/  PRMT R5, R36, 0x7632, R5 ;  /* 0x0000763224057816 */ /* 0x000fe20000000005 */
[----:B------:R-:W-:-:S02]  /*290e0*/  ULDC UR12, c[0x0][0x228] ;  /* 0x00008a00000c7ab9 */ /* 0x000fc40000000800 */
[----:B------:R-:W-:Y:S02]  /*290f0*/  VIADD R11, R11, UR26 ;  /* 0x0000001a0b0b7c36 */ /* 0x000fe40008000000 */
[----:B------:R0:W-:Y:S02]  /*29100*/  @P4 STG.E.U16 desc[UR8][R8.64], R5 ;  /* 0x0000000508004986 */ /* 0x0001e4000c101508 */
[C---:B------:R-:W-:Y:S01]  /*29110*/  VIADD R13, R11.reuse, UR26 ;  /* 0x0000001a0b0d7c36 */ /* 0x040fe20008000000 */
[----:B------:R-:W-:Y:S01]  /*29120*/  ISETP.GE.AND P4, PT, R2, UR4, PT ;  /* 0x0000000402007c0c */ /* 0x000fe2000bf86270 */
[----:B-1----:R-:W-:Y:S01]  /*29130*/  IMAD.WIDE R6, R11, 0x2, R58 ;  /* 0x000000020b067825 */ /* 0x002fe200078e023a */
[----:B------:R-:W-:-:S03]  /*29140*/  ULDC UR4, c[0x0][0x22c] ;  /* 0x00008b0000047ab9 */ /* 0x000fc60000000800 */
[----:B------:R-:W-:Y:S02]  /*29150*/  VIADD R2, R3, 0x6e ;  /* 0x0000006e03027836 */ /* 0x000fe40000000000 */
[----:B0-----:R-:W-:Y:S01]  /*29160*/  IMAD.WIDE R4, R11, 0x2, R56 ;  /* 0x000000020b047825 */ /* 0x001fe200078e0238 */
[----:B------:R-:W-:-:S03]  /*29170*/  PRMT R9, R33, 0x7632, R9 ;  /* 0x0000763221097816 */ /* 0x000fc60000000009 */
[----:B------:R-:W-:Y:S01]  /*29180*/  IMAD.WIDE R10, R13, 0x2, R56 ;  /* 0x000000020d0a7825 */ /* 0x000fe200078e0238 */
[----:B------:R0:W-:Y:S01]  /*29190*/  @P3 STG.E.U16 desc[UR8][R4.64], R33 ;  /* 0x0000002104003986 */ /* 0x0001e2000c101508 */
[----:B------:R-:W-:Y:S01]  /*291a0*/  ISETP.LT.AND P0, PT, R51, UR6, !P0 ;  /* 0x0000000633007c0c */ /* 0x000fe2000c701270 */
[----:B------:R-:W-:Y:S02]  /*291b0*/  ULDC UR6, c[0x0][0x228] ;  /* 0x00008a0000067ab9 */ /* 0x000fe40000000800 */
[----:B------:R1:W-:Y:S01]  /*291c0*/  @P1 STG.E.U16 desc[UR8][R6.64], R9 ;  /* 0x0000000906001986 */ /* 0x0003e2000c101508 */
[----:B------:R-:W-:Y:S01]  /*291d0*/  ISETP.GE.AND P3, PT, R2, UR4, PT ;  /* 0x0000000402007c0c */ /* 0x000fe2000bf66270 */
[----:B------:R-:W-:Y:S01]  /*291e0*/  VIADD R2, R3, 0x6f ;  /* 0x0000006f03027836 */ /* 0x000fe20000000000 */
[----:B------:R-:W-:Y:S01]  /*291f0*/  ULDC UR4, c[0x0][0x22c] ;  /* 0x00008b0000047ab9 */ /* 0x000fe20000000800 */
[----:B------:R2:W-:Y:S01]  /*29200*/  @P5 STG.E.U16 desc[UR8][R10.64], R37 ;  /* 0x000000250a005986 */ /* 0x0005e2000c101508 */
[----:B------:R-:W-:Y:S01]  /*29210*/  ISETP.LT.AND P5, PT, R61, UR10, !P6 ;  /* 0x0000000a3d007c0c */ /* 0x000fe2000f7a1270 */
[----:B------:R-:W-:Y:S01]  /*29220*/  VIADD R15, R13, UR26 ;  /* 0x0000001a0d0f7c36 */ /* 0x000fe20008000000 */
[----:B------:R-:W-:Y:S01]  /*29230*/  ISETP.LT.AND P6, PT, R51, UR12, !P6 ;  /* 0x0000000c33007c0c */ /* 0x000fe2000f7c1270 */
[----:B0-----:R-:W-:Y:S01]  /*29240*/  IMAD.WIDE R4, R13, 0x2, R58 ;  /* 0x000000020d047825 */ /* 0x001fe200078e023a */
[----:B------:R-:W-:Y:S01]  /*29250*/  ISETP.GE.AND P1, PT, R2, UR4, PT ;  /* 0x0000000402007c0c */ /* 0x000fe2000bf26270 */
[----:B------:R-:W-:Y:S01]  /*29260*/  ULDC UR10, c[0x0][0x228] ;  /* 0x00008a00000a7ab9 */ /* 0x000fe20000000800 */
[----:B------:R-:W-:Y:S01]  /*29270*/  PRMT R2, R37, 0x7632, R2 ;  /* 0x0000763225027816 */ /* 0x000fe20000000002 */
[C---:B-1----:R-:W-:Y:S01]  /*29280*/  IMAD.WIDE R6, R15.reuse, 0x2, R56 ;  /* 0x000000020f067825 */ /* 0x042fe200078e0238 */
[----:B------:R-:W-:Y:S01]  /*29290*/  ULDC UR12, c[0x0][0x228] ;  /* 0x00008a00000c7ab9 */ /* 0x000fe20000000800 */
[----:B------:R-:W-:Y:S01]  /*292a0*/  PRMT R12, R38, 0x7632, R12 ;  /* 0x00007632260c7816 */ /* 0x000fe2000000000c */
[----:B------:R-:W-:Y:S01]  /*292b0*/  ULDC UR4, c[0x0][0x22c] ;  /* 0x00008b0000047ab9 */ /* 0x000fe20000000800 */
[----:B------:R0:W-:Y:S01]  /*292c0*/  @P0 STG.E.U16 desc[UR8][R4.64], R2 ;  /* 0x0000000204000986 */ /* 0x0001e2000c101508 */
[----:B------:R-:W-:Y:S01]  /*292d0*/  IMAD.WIDE R8, R15, 0x2, R58 ;  /* 0x000000020f087825 */ /* 0x000fe200078e023a */
[----:B--2---:R-:W-:-:S02]  /*292e0*/  PRMT R10, R34, 0x7632, R10 ;  /* 0x00007632220a7816 */ /* 0x004fc4000000000a */
[----:B------:R1:W-:Y:S01]  /*292f0*/  @P5 STG.E.U16 desc[UR8][R6.64], R34 ;  /* 0x0000002206005986 */ /* 0x0003e2000c101508 */
[----:B------:R-:W-:Y:S01]  /*29300*/  ISETP.LT.AND P5, PT, R61, UR6, !P4 ;  /* 0x000000063d007c0c */ /* 0x000fe2000e7a1270 */
[----:B------:R-:W-:Y:S01]  /*29310*/  VIADD R15, R15, UR26 ;  /* 0x0000001a0f0f7c36 */ /* 0x000fe20008000000 */
[----:B------:R-:W-:Y:S01]  /*29320*/  ISETP.LT.AND P4, PT, R51, UR10, !P4 ;  /* 0x0000000a33007c0c */ /* 0x000fe2000e781270 */
[----:B------:R2:W-:Y:S01]  /*29330*/  @P6 STG.E.U16 desc[UR8][R8.64], R10 ;  /* 0x0000000a08006986 */ /* 0x0005e2000c101508 */
[----:B------:R-:W-:Y:S01]  /*29340*/  ISETP.LT.AND P6, PT, R61, UR12, !P3 ;  /* 0x0000000c3d007c0c */ /* 0x000fe2000dfc1270 */
[----:B------:R-:W-:Y:S01]  /*29350*/  VIADD R11, R3, 0x70 ;  /* 0x00000070030b7836 */ /* 0x000fe20000000000 */
[----:B------:R-:W-:Y:S01]  /*29360*/  ISETP.LT.AND P3, PT, R51, UR14, !P3 ;  /* 0x0000000e33007c0c */ /* 0x000fe2000df61270 */
[----:B0-----:R-:W-:Y:S01]  /*29370*/  IMAD.WIDE R4, R15, 0x2, R56 ;  /* 0x000000020f047825 */ /* 0x001fe200078e0238 */
[----:B------:R-:W-:Y:S01]  /*29380*/  ULDC UR6, c[0x0][0x228] ;  /* 0x00008a0000067ab9 */ /* 0x000fe20000000800 */
[----:B------:R-:W-:Y:S01]  /*29390*/  PRMT R14, R35, 0x7632, R14 ;  /* 0x00007632230e7816 */ /* 0x000fe2000000000e */
[----:B------:R-:W-:Y:S01]  /*293a0*/  ULDC UR10, c[0x0][0x228] ;  /* 0x00008a00000a7ab9 */ /* 0x000fe20000000800 */
[----:B------:R-:W-:-:S02]  /*293b0*/  VIADD R13, R15, UR26 ;  /* 0x0000001a0f0d7c36 */ /* 0x000fc40008000000 */
[----:B-1----:R-:W-:Y:S01]  /*293c0*/  IMAD.WIDE R6, R15, 0x2, R58 ;  /* 0x000000020f067825 */ /* 0x002fe200078e023a */
[----:B------:R-:W-:Y:S01]  /*293d0*/  ISETP.GE.AND P0, PT, R11, UR4, PT ;  /* 0x000000040b007c0c */ /* 0x000fe2000bf06270 */
[----:B------:R0:W-:Y:S01]  /*293e0*/  @P5 STG.E.U16 desc[UR8][R4.64], R38 ;  /* 0x0000002604005986 */ /* 0x0001e2000c101508 */
[----:B------:R-:W-:Y:S01]  /*293f0*/  ULDC UR4, c[0x0][0x22c] ;  /* 0x00008b0000047ab9 */ /* 0x000fe20000000800 */
[----:B------:R-:W-:Y:S01]  /*29400*/  VIADD R2, R3, 0x71 ;  /* 0x0000007103027836 */ /* 0x000fe20000000000 */
[----:B------:R-:W-:Y:S01]  /*29410*/  ULDC UR12, c[0x0][0x228] ;  /* 0x00008a00000c7ab9 */ /* 0x000fe20000000800 */
[----:B--2---:R-:W-:Y:S01]  /*29420*/  IMAD.WIDE R8, R13, 0x2, R56 ;  /* 0x000000020d087825 */ /* 0x004fe200078e0238 */
[----:B------:R-:W-:Y:S01]  /*29430*/  @P4 STG.E.U16 desc[UR8][R6.64], R12 ;  /* 0x0000000c06004986 */ /* 0x000fe2000c101508 */
[----:B------:R-:W-:Y:S01]  /*29440*/  ISETP.LT.AND P4, PT, R61, UR6, !P1 ;  /* 0x000000063d007c0c */ /* 0x000fe2000cf81270 */
[----:B------:R-:W-:Y:S01]  /*29450*/  ULDC UR6, c[0x0][0x228] ;  /* 0x00008a0000067ab9 */ /* 0x000fe20000000800 */
[----:B------:R-:W-:Y:S01]  /*29460*/  IMAD.WIDE R10, R13, 0x2, R58 ;  /* 0x000000020d0a7825 */ /* 0x000fe200078e023a */
[----:B------:R-:W-:Y:S01]  /*29470*/  ISETP.GE.AND P5, PT, R2, UR4, PT ;  /* 0x0000000402007c0c */ /* 0x000fe2000bfa6270 */
[----:B------:R-:W-:Y:S01]  /*29480*/  @P6 STG.E.U16 desc[UR8][R8.64], R35 ;  /* 0x0000002308006986 */ /* 0x000fe2000c101508 */
[----:B------:R-:W-:Y:S01]  /*29490*/  ULDC UR4, c[0x0][0x22c] ;  /* 0x00008b0000047ab9 */ /* 0x000fe20000000800 */
[----:B------:R-:W-:-:S02]  /*294a0*/  VIADD R2, R3, 0x72 ;  /* 0x0000007203027836 */ /* 0x000fc40000000000 */
[----:B------:R1:W-:Y:S01]  /*294b0*/  @P3 STG.E.U16 desc[UR8][R10.64], R14 ;  /* 0x0000000e0a003986 */ /* 0x0003e2000c101508 */
[----:B------:R-:W-:Y:S01]  /*294c0*/  VIADD R13, R13, UR26 ;  /* 0x0000001a0d0d7c36 */ /* 0x000fe20008000000 */
[----:B------:R-:W-:Y:S02]  /*294d0*/  ISETP.LT.AND P3, PT, R51, UR10, !P1 ;  /* 0x0000000a33007c0c */ /* 0x000fe4000cf61270 */
[----:B------:R-:W-:Y:S01]  /*294e0*/  ISETP.LT.AND P6, PT, R61, UR12, !P0 ;  /* 0x0000000c3d007c0c */ /* 0x000fe2000c7c1270 */
[----:B0-----:R-:W-:Y:S01]  /*294f0*/  IMAD.WIDE R4, R13, 0x2, R56 ;  /* 0x000000020d047825 */ /* 0x001fe200078e0238 */
[----:B------:R-:W-:Y:S01]  /*29500*/  ISETP.GE.AND P1, PT, R2, UR4, PT ;  /* 0x0000000402007c0c */ /* 0x000fe2000bf26270 */
[----:B------:R-:W-:Y:S02]  /*29510*/  ULDC UR4, c[0x0][0x22c] ;  /* 0x00008b0000047ab9 */ /* 0x000fe40000000800 */
[----:B------:R-:W-:Y:S02]  /*29520*/  VIADD R2, R3, 0x73 ;  /* 0x0000007303027836 */ /* 0x000fe40000000000 */
[----:B-1----:R-:W-:Y:S01]  /*29530*/  VIADD R11, R13, UR26 ;  /* 0x0000001a0d0b7c36 */ /* 0x002fe20008000000 */
[----:B------:R-:W-:Y:S01]  /*29540*/  PRMT R10, R39, 0x7632, R10 ;  /* 0x00007632270a7816 */ /* 0x000fe2000000000a */
[----:B------:R-:W-:Y:S01]  /*29550*/  IMAD.WIDE R6, R13, 0x2, R58 ;  /* 0x000000020d067825 */ /* 0x000fe200078e023a */
[----:B------:R0:W-:Y:S01]  /*29560*/  @P4 STG.E.U16 desc[UR8][R4.64], R39 ;  /* 0x0000002704004986 */ /* 0x0001e2000c101508 */
[----:B------:R-:W-:Y:S01]  /*29570*/  ISETP.GE.AND P4, PT, R2, UR4, PT ;  /* 0x0000000402007c0c */ /* 0x000fe2000bf86270 */
[----:B------:R-:W-:Y:S01]  /*29580*/  ULDC UR4, c[0x0][0x228] ;  /* 0x00008a0000047ab9 */ /* 0x000fe20000000800 */
[----:B------:R-:W-:Y:S01]  /*29590*/  IMAD.WIDE R8, R11, 0x2, R56 ;  /* 0x000000020b087825 */ /* 0x000fe200078e0238 */
[----:B------:R-:W-:Y:S01]  /*295a0*/  ISETP.LT.AND P0, PT, R51, UR4, !P0 ;  /* 0x0000000433007c0c */ /* 0x000fe2000c701270 */
[----:B------:R1:W-:Y:S01]  /*295b0*/  @P3 STG.E.U16 desc[UR8][R6.64], R10 ;  /* 0x0000000a06003986 */ /* 0x0003e2000c101508 */
[----:B------:R-:W-:-:S03]  /*295c0*/  ULDC UR4, c[0x0][0x228] ;  /* 0x00008a0000047ab9 */ /* 0x000fc60000000800 */
[----:B------:R2:W-:Y:S01]  /*295d0*/  @P6 STG.E.U16 desc[UR8][R8.64], R40 ;  /* 0x0000002808006986 */ /* 0x0005e2000c101508 */
[----:B------:R-:W-:Y:S01]  /*295e0*/  ISETP.LT.AND P6, PT, R61, UR4, !P5 ;  /* 0x000000043d007c0c */ /* 0x000fe2000efc1270 */
[----:B------:R-:W-:Y:S02]  /*295f0*/  VIADD R13, R11, UR26 ;  /* 0x0000001a0b0d7c36 */ /* 0x000fe40008000000 */
[----:B------:R-:W-:Y:S01]  /*29600*/  VIADD R2, R3, 0x74 ;  /* 0x0000007403027836 */ /* 0x000fe20000000000 */
[----:B------:R-:W-:Y:S01]  /*29610*/  ISETP.LT.AND P5, PT, R51, UR6, !P5 ;  /* 0x0000000633007c0c */ /* 0x000fe2000efa1270 */
[----:B0-----:R-:W-:Y:S01]  /*29620*/  IMAD.WIDE R4, R11, 0x2, R58 ;  /* 0x000000020b047825 */ /* 0x001fe200078e023a */
[----:B------:R-:W-:Y:S01]  /*29630*/  ULDC UR4, c[0x0][0x22c] ;  /* 0x00008b0000047ab9 */ /* 0x000fe20000000800 */
[----:B------:R-:W-:Y:S02]  /*29640*/  ULDC UR6, c[0x0][0x228] ;  /* 0x00008a0000067ab9 */ /* 0x000fe40000000800 */
[----:B-1----:R-:W-:Y:S01]  /*29650*/  IMAD.WIDE R6, R13, 0x2, R56 ;  /* 0x000000020d067825 */ /* 0x002fe200078e0238 */
[----:B--2---:R-:W-:-:S03]  /*29660*/  PRMT R9, R40, 0x7632, R9 ;  /* 0x0000763228097816 */ /* 0x004fc60000000009 */
[----:B------:R-:W-:Y:S01]  /*29670*/  VIADD R8, R3, 0x75 ;  /* 0x0000007503087836 */ /* 0x000fe20000000000 */
[----:B------:R-:W-:Y:S01]  /*29680*/  ISETP.GE.AND P3, PT, R2, UR4, PT ;  /* 0x0000000402007c0c */ /* 0x000fe2000bf66270 */
[----:B------:R-:W-:Y:S01]  /*29690*/  ULDC UR4, c[0x0][0x228] ;  /* 0x00008a0000047ab9 */ /* 0x000fe20000000800 */
[----:B------:R0:W-:Y:S02]  /*296a0*/  @P0 STG.E.U16 desc[UR8][R4.64], R9 ;  /* 0x0000000904000986 */ /* 0x0001e4000c101508 */
[----:B------:R-:W-:Y:S02]  /*296b0*/  ISETP.GE.AND P0, PT, R8, UR13, PT ;  /* 0x0000000d08007c0c */ /* 0x000fe4000bf06270 */
[----:B------:R1:W-:Y:S01]  /*296c0*/  @P6 STG.E.U16 desc[UR8][R6.64], R44 ;  /* 0x0000002c06006986 */ /* 0x0003e2000c101508 */
[----:B------:R-:W-:Y:S01]  /*296d0*/  ISETP.LT.AND P6, PT, R61, UR4, !P1 ;  /* 0x000000043d007c0c */ /* 0x000fe2000cfc1270 */
[----:B------:R-:W-:Y:S01]  /*296e0*/  ULDC UR4, c[0x0][0x228] ;  /* 0x00008a0000047ab9 */ /* 0x000fe20000000800 */
[----:B------:R-:W-:Y:S01]  /*296f0*/  ISETP.LT.AND P1, PT, R51, UR6, !P1 ;  /* 0x0000000633007c0c */ /* 0x000fe2000cf21270 */
[----:B------:R-:W-:Y:S01]  /*29700*/  ULDC UR6, c[0x0][0x228] ;  /* 0x00008a0000067ab9 */ /* 0x000fe20000000800 */
[----:B0-----:R-:W-:Y:S01]  /*29710*/  IMAD.WIDE R8, R13, 0x2, R58 ;  /* 0x000000020d087825 */ /* 0x001fe200078e023a */
[----:B------:R-:W-:-:S03]  /*29720*/  PRMT R5, R44, 0x7632, R5 ;  /* 0x000076322c057816 */ /* 0x000fc60000000005 */
[----:B------:R-:W-:Y:S02]  /*29730*/  VIADD R13, R13, UR26 ;  /* 0x0000001a0d0d7c36 */ /* 0x000fe40008000000 */
[----:B------:R0:W-:Y:S01]  /*29740*/  @P5 STG.E.U16 desc[UR8][R8.64], R5 ;  /* 0x0000000508005986 */ /* 0x0001e2000c101508 */
[----:B------:R-:W-:Y:S01]  /*29750*/  ISETP.LT.AND P5, PT, R61, UR4, !P4 ;  /* 0x000000043d007c0c */ /* 0x000fe2000e7a1270 */
[----:B-1----:R-:W-:Y:S01]  /*29760*/  IMAD.WIDE R6, R13, 0x2, R58 ;  /* 0x000000020d067825 */ /* 0x002fe200078e023a */
[----:B------:R-:W-:Y:S01]  /*29770*/  ISETP.LT.AND P4, PT, R51, UR6, !P4 ;  /* 0x0000000633007c0c */ /* 0x000fe2000e781270 */
[----:B------:R-:W-:Y:S01]  /*29780*/  ULDC UR4, c[0x0][0x228] ;  /* 0x00008a0000047ab9 */ /* 0x000fe20000000800 */
[----:B------:R-:W-:Y:S01]  /*29790*/  ULDC UR6, c[0x0][0x228] ;  /* 0x00008a0000067ab9 */ /* 0x000fe20000000800 */
[----:B0-----:R-:W-:Y:S01]  /*297a0*/  IMAD.WIDE R4, R13, 0x2, R56 ;  /* 0x000000020d047825 */ /* 0x001fe200078e0238 */
[----:B------:R-:W-:-:S03]  /*297b0*/  PRMT R9, R41, 0x7632, R9 ;  /* 0x0000763229097816 */ /* 0x000fc60000000009 */
[----:B------:R-:W-:Y:S01]  /*297c0*/  VIADD R13, R13, UR26 ;  /* 0x0000001a0d0d7c36 */ /* 0x000fe20008000000 */
[----:B------:R0:W-:Y:S04]  /*297d0*/  @P6 STG.E.U16 desc[UR8][R4.64], R41 ;  /* 0x0000002904006986 */ /* 0x0001e8000c101508 */
[----:B------:R1:W-:Y:S01]  /*297e0*/  @P1 STG.E.U16 desc[UR8][R6.64], R9 ;  /* 0x0000000906001986 */ /* 0x0003e2000c101508 */
[----:B------:R-:W-:Y:S01]  /*297f0*/  ISETP.LT.AND P1, PT, R61, UR4, !P3 ;  /* 0x000000043d007c0c */ /* 0x000fe2000df21270 */
[----:B------:R-:W-:Y:S01]  /*29800*/  IMAD.WIDE R10, R13, 0x2, R58 ;  /* 0x000000020d0a7825 */ /* 0x000fe200078e023a */
[----:B------:R-:W-:Y:S01]  /*29810*/  ISETP.LT.AND P3, PT, R51, UR6, !P3 ;  /* 0x0000000633007c0c */ /* 0x000fe2000df61270 */
[----:B------:R-:W-:Y:S01]  /*29820*/  ULDC UR4, c[0x0][0x228] ;  /* 0x00008a0000047ab9 */ /* 0x000fe20000000800 */
[----:B------:R-:W-:Y:S01]  /*29830*/  ULDC UR6, c[0x0][0x228] ;  /* 0x00008a0000067ab9 */ /* 0x000fe20000000800 */
[----:B0-----:R-:W-:Y:S01]  /*29840*/  PRMT R5, R45, 0x7632, R5 ;  /* 0x000076322d057816 */ /* 0x001fe20000000005 */
[----:B-1----:R-:W-:-:S04]  /*29850*/  IMAD.WIDE R8, R13, 0x2, R56 ;  /* 0x000000020d087825 */ /* 0x002fc800078e0238 */
[----:B------:R-:W-:Y:S01]  /*29860*/  VIADD R13, R13, UR26 ;  /* 0x0000001a0d0d7c36 */ /* 0x000fe20008000000 */
[----:B------:R0:W-:Y:S01]  /*29870*/  @P5 STG.E.U16 desc[UR8][R8.64], R45 ;  /* 0x0000002d08005986 */ /* 0x0001e2000c101508 */
[----:B------:R-:W-:-:S03]  /*29880*/  VIADD R2, R3, 0x76 ;  /* 0x0000007603027836 */ /* 0x000fc60000000000 */
[----:B------:R1:W-:Y:S01]  /*29890*/  @P4 STG.E.U16 desc[UR8][R10.64], R5 ;  /* 0x000000050a004986 */ /* 0x0003e2000c101508 */
[----:B------:R-:W-:Y:S02]  /*298a0*/  VIADD R12, R3, 0x78 ;  /* 0x00000078030c7836 */ /* 0x000fe40000000000 */
[----:B------:R-:W-:Y:S01]  /*298b0*/  IMAD.WIDE R6, R13, 0x2, R58 ;  /* 0x000000020d067825 */ /* 0x000fe200078e023a */
[----:B------:R-:W-:Y:S02]  /*298c0*/  ISETP.GE.AND P6, PT, R2, UR11, PT ;  /* 0x0000000b02007c0c */ /* 0x000fe4000bfc6270 */
[----:B------:R-:W-:Y:S01]  /*298d0*/  ISETP.LT.AND P5, PT, R61, UR4, !P0 ;  /* 0x000000043d007c0c */ /* 0x000fe2000c7a1270 */
[----:B------:R-:W-:Y:S01]  /*298e0*/  ULDC UR4, c[0x0][0x228] ;  /* 0x00008a0000047ab9 */ /* 0x000fe20000000800 */
[----:B0-----:R-:W-:Y:S01]  /*298f0*/  PRMT R9, R42, 0x7632, R9 ;  /* 0x000076322a097816 */ /* 0x001fe20000000009 */
[----:B-1----:R-:W-:Y:S01]  /*29900*/  IMAD.WIDE R4, R13, 0x2, R56 ;  /* 0x000000020d047825 */ /* 0x002fe200078e0238 */
[----:B------:R-:W-:Y:S01]  /*29910*/  ISETP.LT.AND P0, PT, R51, UR4, !P0 ;  /* 0x0000000433007c0c */ /* 0x000fe2000c701270 */
[----:B------:R-:W-:-:S03]  /*29920*/  ULDC UR4, c[0x0][0x228] ;  /* 0x00008a0000047ab9 */ /* 0x000fc60000000800 */
[----:B------:R-:W-:Y:S01]  /*29930*/  @P1 STG.E.U16 desc[UR8][R4.64], R42 ;  /* 0x0000002a04001986 */ /* 0x000fe2000c101508 */
[----:B------:R-:W-:Y:S01]  /*29940*/  ISETP.GE.AND P1, PT, R12, UR5, PT ;  /* 0x000000050c007c0c */ /* 0x000fe2000bf26270 */
[----:B------:R-:W-:Y:S01]  /*29950*/  ULDC UR5, c[0x0][0x228] ;  /* 0x00008a0000057ab9 */ /* 0x000fe20000000800 */
[----:B------:R-:W-:Y:S01]  /*29960*/  VIADD R13, R13, UR26 ;  /* 0x0000001a0d0d7c36 */ /* 0x000fe20008000000 */
[----:B------:R0:W-:Y:S01]  /*29970*/  @P3 STG.E.U16 desc[UR8][R6.64], R9 ;  /* 0x0000000906003986 */ /* 0x0001e2000c101508 */
[----:B------:R-:W-:Y:S01]  /*29980*/  ISETP.LT.AND P3, PT, R61, UR5, !P6 ;  /* 0x000000053d007c0c */ /* 0x000fe2000f761270 */
[----:B------:R-:W-:Y:S02]  /*29990*/  VIADD R2, R3, 0x77 ;  /* 0x0000007703027836 */ /* 0x000fe40000000000 */
[----:B------:R1:W2:Y:S01]  /*299a0*/  LDS.128 R4, [R0] ;  /* 0x0000000000047984 */ /* 0x0002a20000000c00 */
[C---:B------:R-:W-:Y:S01]  /*299b0*/  VIADD R17, R13.reuse, UR26 ;  /* 0x0000001a0d117c36 */ /* 0x040fe20008000000 */
[----:B------:R-:W-:Y:S01]  /*299c0*/  PRMT R16, R46, 0x7632, R16 ;  /* 0x000076322e107816 */ /* 0x000fe20000000010 */
[----:B------:R-:W-:Y:S01]  /*299d0*/  IMAD.WIDE R10, R13, 0x2, R58 ;  /* 0x000000020d0a7825 */ /* 0x000fe200078e023a */
[----:B------:R-:W-:Y:S01]  /*299e0*/  ISETP.LT.AND P6, PT, R51, UR6, !P6 ;  /* 0x0000000633007c0c */ /* 0x000fe2000f7c1270 */
[----:B------:R-:W-:-:S02]  /*299f0*/  ULDC UR5, c[0x0][0x228] ;  /* 0x00008a0000057ab9 */ /* 0x000fc40000000800 */
[----:B0-----:R-:W-:Y:S01]  /*29a00*/  IMAD.WIDE R8, R13, 0x2, R56 ;  /* 0x000000020d087825 */ /* 0x001fe200078e0238 */
[----:B------:R-:W-:Y:S01]  /*29a10*/  ISETP.GE.AND P4, PT, R2, UR7, PT ;  /* 0x0000000702007c0c */ /* 0x000fe2000bf86270 */
[----:B------:R-:W-:Y:S01]  /*29a20*/  ULDC UR6, c[0x0][0x228] ;  /* 0x00008a0000067ab9 */ /* 0x000fe20000000800 */
[----:B-1----:R-:W-:Y:S01]  /*29a30*/  PRMT R0, R47, 0x7632, R0 ;  /* 0x000076322f007816 */ /* 0x002fe20000000000 */
[----:B------:R-:W-:Y:S01]  /*29a40*/  IMAD.WIDE R12, R17, 0x2, R56 ;  /* 0x00000002110c7825 */ /* 0x000fe200078e0238 */
[----:B------:R0:W-:Y:S01]  /*29a50*/  @P5 STG.E.U16 desc[UR8][R8.64], R46 ;  /* 0x0000002e08005986 */ /* 0x0001e2000c101508 */
[----:B------:R-:W-:-:S03]  /*29a60*/  ULDC UR7, c[0x0][0x228] ;  /* 0x00008a0000077ab9 */ /* 0x000fc60000000800 */
[----:B------:R1:W-:Y:S01]  /*29a70*/  @P0 STG.E.U16 desc[UR8][R10.64], R16 ;  /* 0x000000100a000986 */ /* 0x0003e2000c101508 */
[----:B------:R-:W-:-:S03]  /*29a80*/  IMAD.WIDE R14, R17, 0x2, R58 ;  /* 0x00000002110e7825 */ /* 0x000fc600078e023a */
[----:B------:R-:W-:Y:S01]  /*29a90*/  @P3 STG.E.U16 desc[UR8][R12.64], R43 ;  /* 0x0000002b0c003986 */ /* 0x000fe2000c101508 */
[----:B------:R-:W-:Y:S01]  /*29aa0*/  ISETP.LT.AND P3, PT, R61, UR4, !P4 ;  /* 0x000000043d007c0c */ /* 0x000fe2000e761270 */
[----:B------:R-:W-:Y:S01]  /*29ab0*/  VIADD R17, R17, UR26 ;  /* 0x0000001a11117c36 */ /* 0x000fe20008000000 */
[----:B0-----:R-:W-:Y:S01]  /*29ac0*/  PRMT R9, R43, 0x7632, R9 ;  /* 0x000076322b097816 */ /* 0x001fe20000000009 */
[----:B------:R-:W-:Y:S01]  /*29ad0*/  VIADD R2, R3, 0x79 ;  /* 0x0000007903027836 */ /* 0x000fe20000000000 */
[----:B------:R-:W-:Y:S01]  /*29ae0*/  ISETP.LT.AND P4, PT, R51, UR5, !P4 ;  /* 0x0000000533007c0c */ /* 0x000fe2000e781270 */
[----:B------:R-:W-:Y:S01]  /*29af0*/  ULDC UR4, c[0x0][0x228] ;  /* 0x00008a0000047ab9 */ /* 0x000fe20000000800 */
[----:B------:R-:W-:Y:S01]  /*29b00*/  VIADD R19, R17, UR26 ;  /* 0x0000001a11137c36 */ /* 0x000fe20008000000 */
[----:B------:R0:W-:Y:S01]  /*29b10*/  @P6 STG.E.U16 desc[UR8][R14.64], R9 ;  /* 0x000000090e006986 */ /* 0x0001e2000c101508 */
[----:B------:R-:W-:Y:S01]  /*29b20*/  ISETP.LT.AND P6, PT, R61, UR6, !P1 ;  /* 0x000000063d007c0c */ /* 0x000fe2000cfc1270 */
[----:B-1----:R-:W-:Y:S01]  /*29b30*/  IMAD.WIDE R10, R17, 0x2, R58 ;  /* 0x00000002110a7825 */ /* 0x002fe200078e023a */
[----:B------:R-:W-:Y:S01]  /*29b40*/  ISETP.GE.AND P5, PT, R2, UR17, PT ;  /* 0x0000001102007c0c */ /* 0x000fe2000bfa6270 */
[----:B------:R-:W-:Y:S01]  /*29b50*/  ULDC UR5, c[0x0][0x228] ;  /* 0x00008a0000057ab9 */ /* 0x000fe20000000800 */
[----:B------:R-:W-:Y:S01]  /*29b60*/  ULDC UR6, c[0x0][0x228] ;  /* 0x00008a0000067ab9 */ /* 0x000fe20000000800 */
[----:B------:R-:W-:-:S02]  /*29b70*/  VIADD R2, R3, 0x7a ;  /* 0x0000007a03027836 */ /* 0x000fc40000000000 */
[----:B0-----:R-:W-:-:S05]  /*29b80*/  IMAD.WIDE R8, R17, 0x2, R56 ;  /* 0x0000000211087825 */ /* 0x001fca00078e0238 */
[----:B------:R0:W-:Y:S01]  /*29b90*/  @P3 STG.E.U16 desc[UR8][R8.64], R47 ;  /* 0x0000002f08003986 */ /* 0x0001e2000c101508 */
[----:B------:R-:W-:Y:S01]  /*29ba0*/  ISETP.LT.AND P3, PT, R51, UR4, !P1 ;  /* 0x0000000433007c0c */ /* 0x000fe2000cf61270 */
[----:B------:R-:W-:Y:S01]  /*29bb0*/  IMAD.WIDE R12, R19, 0x2, R56 ;  /* 0x00000002130c7825 */ /* 0x000fe200078e0238 */
[----:B------:R-:W-:Y:S01]  /*29bc0*/  ULDC UR4, c[0x0][0x228] ;  /* 0x00008a0000047ab9 */ /* 0x000fe20000000800 */
[----:B------:R-:W-:Y:S01]  /*29bd0*/  ISETP.GE.AND P0, PT, R2, UR15, PT ;  /* 0x0000000f02007c0c */ /* 0x000fe2000bf06270 */
[----:B------:R1:W-:Y:S01]  /*29be0*/  @P4 STG.E.U16 desc[UR8][R10.64], R0 ;  /* 0x000000000a004986 */ /* 0x0003e2000c101508 */
[----:B------:R-:W-:Y:S01]  /*29bf0*/  ISETP.LT.AND P4, PT, R61, UR4, !P5 ;  /* 0x000000043d007c0c */ /* 0x000fe2000ef81270 */
[----:B------:R-:W-:Y:S01]  /*29c00*/  IMAD.WIDE R14, R19, 0x2, R58 ;  /* 0x00000002130e7825 */ /* 0x000fe200078e023a */
[----:B------:R-:W-:Y:S01]  /*29c10*/  ISETP.LT.AND P5, PT, R51, UR5, !P5 ;  /* 0x0000000533007c0c */ /* 0x000fe2000efa1270 */
[----:B------:R3:W-:Y:S01]  /*29c20*/  @P6 STG.E.U16 desc[UR8][R12.64], R48 ;  /* 0x000000300c006986 */ /* 0x0007e2000c101508 */
[----:B------:R-:W-:Y:S01]  /*29c30*/  ISETP.LT.AND P6, PT, R61, UR6, !P0 ;  /* 0x000000063d007c0c */ /* 0x000fe2000c7c1270 */
[----:B------:R-:W-:Y:S01]  /*29c40*/  VIADD R19, R19, UR26 ;  /* 0x0000001a13137c36 */ /* 0x000fe20008000000 */
[----:B0-----:R-:W-:Y:S01]  /*29c50*/  PRMT R9, R48, 0x7632, R9 ;  /* 0x0000763230097816 */ /* 0x001fe20000000009 */
[----:B------:R-:W-:Y:S01]  /*29c60*/  VIADD R2, R3, 0x7b ;  /* 0x0000007b03027836 */ /* 0x000fe20000000000 */
[----:B--2---:R-:W-:Y:S01]  /*29c70*/  PRMT R16, R4, 0x7632, R16 ;  /* 0x0000763204107816 */ /* 0x004fe20000000010 */
[----:B------:R-:W-:Y:S01]  /*29c80*/  VIADD R17, R19, UR26 ;  /* 0x0000001a13117c36 */ /* 0x000fe20008000000 */
[----:B------:R-:W-:Y:S01]  /*29c90*/  ULDC UR4, c[0x0][0x228] ;  /* 0x00008a0000047ab9 */ /* 0x000fe20000000800 */
[----:B------:R0:W-:Y:S01]  /*29ca0*/  @P3 STG.E.U16 desc[UR8][R14.64], R9 ;  /* 0x000000090e003986 */ /* 0x0001e2000c101508 */
[----:B-1----:R-:W-:Y:S01]  /*29cb0*/  VIADD R0, R3, 0x7c ;  /* 0x0000007c03007836 */ /* 0x002fe20000000000 */
[----:B------:R-:W-:Y:S01]  /*29cc0*/  ULDC UR5, c[0x0][0x228] ;  /* 0x00008a0000057ab9 */ /* 0x000fe20000000800 */
[----:B------:R-:W-:Y:S01]  /*29cd0*/  IMAD.WIDE R10, R19, 0x2, R58 ;  /* 0x00000002130a7825 */ /* 0x000fe200078e023a */
[----:B------:R-:W-:Y:S01]  /*29ce0*/  ISETP.GE.AND P1, PT, R2, UR19, PT ;  /* 0x0000001302007c0c */ /* 0x000fe2000bf26270 */
[----:B------:R-:W-:-:S02]  /*29cf0*/  ULDC UR6, c[0x0][0x228] ;  /* 0x00008a0000067ab9 */ /* 0x000fc40000000800 */
[----:B---3--:R-:W-:-:S04]  /*29d00*/  IMAD.WIDE R12, R17, 0x2, R56 ;  /* 0x00000002110c7825 */ /* 0x008fc800078e0238 */
[----:B0-----:R-:W-:Y:S01]  /*29d10*/  IMAD.WIDE R8, R19, 0x2, R56 ;  /* 0x0000000213087825 */ /* 0x001fe200078e0238 */
[----:B------:R-:W-:Y:S02]  /*29d20*/  ISETP.GE.AND P3, PT, R0, UR23, PT ;  /* 0x0000001700007c0c */ /* 0x000fe4000bf66270 */
[----:B------:R-:W-:Y:S02]  /*29d30*/  ISETP.LT.AND P0, PT, R51, UR4, !P0 ;  /* 0x0000000433007c0c */ /* 0x000fe4000c701270 */
[----:B------:R0:W-:Y:S01]  /*29d40*/  @P4 STG.E.U16 desc[UR8][R8.64], R4 ;  /* 0x0000000408004986 */ /* 0x0001e2000c101508 */
[----:B------:R-:W-:Y:S02]  /*29d50*/  VIADD R2, R3, 0x7d ;  /* 0x0000007d03027836 */ /* 0x000fe40000000000 */
[----:B------:R-:W-:Y:S01]  /*29d60*/  VIADD R15, R17, UR26 ;  /* 0x0000001a110f7c36 */ /* 0x000fe20008000000 */
[----:B------:R1:W-:Y:S01]  /*29d70*/  @P5 STG.E.U16 desc[UR8][R10.64], R16 ;  /* 0x000000100a005986 */ /* 0x0003e2000c101508 */
[----:B------:R-:W-:Y:S01]  /*29d80*/  ISETP.LT.AND P5, PT, R61, UR5, !P1 ;  /* 0x000000053d007c0c */ /* 0x000fe2000cfa1270 */
[----:B------:R-:W-:Y:S01]  /*29d90*/  VIADD R0, R3, 0x7e ;  /* 0x0000007e03007836 */ /* 0x000fe20000000000 */
[----:B------:R-:W-:Y:S01]  /*29da0*/  ISETP.LT.AND P1, PT, R51, UR6, !P1 ;  /* 0x0000000633007c0c */ /* 0x000fe2000cf21270 */
[----:B------:R2:W-:Y:S01]  /*29db0*/  @P6 STG.E.U16 desc[UR8][R12.64], R49 ;  /* 0x000000310c006986 */ /* 0x0005e2000c101508 */
[----:B------:R-:W-:Y:S01]  /*29dc0*/  ISETP.LT.AND P6, PT, R61, UR7, !P3 ;  /* 0x000000073d007c0c */ /* 0x000fe2000dfc1270 */
[----:B------:R-:W-:Y:S01]  /*29dd0*/  VIADD R19, R15, UR26 ;  /* 0x0000001a0f137c36 */ /* 0x000fe20008000000 */
[----:B------:R-:W-:Y:S01]  /*29de0*/  ISETP.GE.AND P4, PT, R2, UR21, PT ;  /* 0x0000001502007c0c */ /* 0x000fe2000bf86270 */
[----:B------:R-:W-:Y:S01]  /*29df0*/  IMAD.WIDE R2, R17, 0x2, R58 ;  /* 0x0000000211027825 */ /* 0x000fe200078e023a */
[----:B0-----:R-:W-:Y:S01]  /*29e00*/  PRMT R4, R49, 0x7632, R4 ;  /* 0x0000763231047816 */ /* 0x001fe20000000004 */
[----:B------:R-:W-:Y:S01]  /*29e10*/  ULDC UR6, c[0x0][0x228] ;  /* 0x00008a0000067ab9 */ /* 0x000fe20000000800 */
[----:B------:R-:W-:Y:S01]  /*29e20*/  PRMT R14, R5, 0x7632, R14 ;  /* 0x00007632050e7816 */ /* 0x000fe2000000000e */
[C---:B------:R-:W-:Y:S01]  /*29e30*/  IMAD.WIDE R8, R15.reuse, 0x2, R56 ;  /* 0x000000020f087825 */ /* 0x040fe200078e0238 */
[----:B------:R-:W-:Y:S01]  /*29e40*/  ULDC UR4, c[0x0][0x228] ;  /* 0x00008a0000047ab9 */ /* 0x000fe20000000800 */
[----:B------:R-:W-:Y:S01]  /*29e50*/  @P0 STG.E.U16 desc[UR8][R2.64], R4 ;  /* 0x0000000402000986 */ /* 0x000fe2000c101508 */
[----:B------:R-:W-:Y:S01]  /*29e60*/  ULDC UR5, c[0x0][0x228] ;  /* 0x00008a0000057ab9 */ /* 0x000fe20000000800 */
[----:B-1----:R-:W-:Y:S01]  /*29e70*/  IMAD.WIDE R10, R15, 0x2, R58 ;  /* 0x000000020f0a7825 */ /* 0x002fe200078e023a */
[----:B------:R-:W-:Y:S01]  /*29e80*/  ISETP.GE.AND P0, PT, R0, UR25, PT ;  /* 0x0000001900007c0c */ /* 0x000fe2000bf06270 */
[----:B------:R-:W-:-:S02]  /*29e90*/  ULDC UR7, c[0x0][0x228] ;  /* 0x00008a0000077ab9 */ /* 0x000fc40000000800 */
[----:B--2---:R-:W-:Y:S01]  /*29ea0*/  IMAD.WIDE R12, R19, 0x2, R56 ;  /* 0x00000002130c7825 */ /* 0x004fe200078e0238 */
[----:B------:R0:W-:Y:S01]  /*29eb0*/  @P5 STG.E.U16 desc[UR8][R8.64], R5 ;  /* 0x0000000508005986 */ /* 0x0001e2000c101508 */
[C---:B------:R-:W-:Y:S01]  /*29ec0*/  ISETP.LT.AND P5, PT, R61.reuse, UR5, !P0 ;  /* 0x000000053d007c0c */ /* 0x040fe2000c7a1270 */
[----:B------:R-:W-:Y:S02]  /*29ed0*/  ULDC UR5, c[0x0][0x228] ;  /* 0x00008a0000057ab9 */ /* 0x000fe40000000800 */
[----:B------:R-:W-:Y:S01]  /*29ee0*/  @P1 STG.E.U16 desc[UR8][R10.64], R14 ;  /* 0x0000000e0a001986 */ /* 0x000fe2000c101508 */
[C---:B------:R-:W-:Y:S01]  /*29ef0*/  ISETP.LT.AND P1, PT, R61.reuse, UR6, !P2 ;  /* 0x000000063d007c0c */ /* 0x040fe2000d721270 */
[----:B------:R-:W-:Y:S02]  /*29f00*/  ULDC UR6, c[0x0][0x228] ;  /* 0x00008a0000067ab9 */ /* 0x000fe40000000800 */
[----:B------:R1:W-:Y:S01]  /*29f10*/  @P6 STG.E.U16 desc[UR8][R12.64], R50 ;  /* 0x000000320c006986 */ /* 0x0003e2000c101508 */
[----:B------:R-:W-:Y:S01]  /*29f20*/  ISETP.LT.AND P6, PT, R61, UR4, !P4 ;  /* 0x000000043d007c0c */ /* 0x000fe2000e7c1270 */
[----:B------:R-:W-:Y:S01]  /*29f30*/  ULDC UR4, c[0x0][0x228] ;  /* 0x00008a0000047ab9 */ /* 0x000fe20000000800 */
[----:B------:R-:W-:-:S02]  /*29f40*/  ISETP.LT.AND P2, PT, R51, UR7, !P2 ;  /* 0x0000000733007c0c */ /* 0x000fc4000d741270 */
[C---:B------:R-:W-:Y:S02]  /*29f50*/  ISETP.LT.AND P3, PT, R51.reuse, UR4, !P3 ;  /* 0x0000000433007c0c */ /* 0x040fe4000df61270 */
[C---:B------:R-:W-:Y:S02]  /*29f60*/  ISETP.LT.AND P4, PT, R51.reuse, UR5, !P4 ;  /* 0x0000000533007c0c */ /* 0x040fe4000e781270 */
[----:B------:R-:W-:Y:S02]  /*29f70*/  ISETP.LT.AND P0, PT, R51, UR6, !P0 ;  /* 0x0000000633007c0c */ /* 0x000fe4000c701270 */
[----:B------:R-:W2:Y:S01]  /*29f80*/  LDL.LU R51, [R1+0xb20] ;  /* 0x000b200001337983 */ /* 0x000ea20000300800 */
[----:B0-----:R-:W-:Y:S01]  /*29f90*/  VIADD R9, R19, UR26 ;  /* 0x0000001a13097c36 */ /* 0x001fe20008000000 */
[----:B-1----:R-:W-:-:S03]  /*29fa0*/  PRMT R50, R50, 0x7632, R50 ;  /* 0x0000763232327816 */ /* 0x002fc60000000032 */
[----:B------:R-:W-:Y:S02]  /*29fb0*/  VIADD R13, R9, UR26 ;  /* 0x0000001a090d7c36 */ /* 0x000fe40008000000 */
[----:B------:R-:W-:Y:S01]  /*29fc0*/  IMAD.WIDE R2, R19, 0x2, R58 ;  /* 0x0000000213027825 */ /* 0x000fe200078e023a */
[----:B------:R-:W-:-:S03]  /*29fd0*/  PRMT R0, R6, 0x7632, R0 ;  /* 0x0000763206007816 */ /* 0x000fc60000000000 */
[----:B------:R-:W-:Y:S02]  /*29fe0*/  VIADD R15, R13, UR26 ;  /* 0x0000001a0d0f7c36 */ /* 0x000fe40008000000 */
[C---:B------:R-:W-:Y:S01]  /*29ff0*/  IMAD.WIDE R4, R9.reuse, 0x2, R56 ;  /* 0x0000000209047825 */ /* 0x040fe200078e0238 */
[----:B------:R0:W-:Y:S03]  /*2a000*/  @P3 STG.E.U16 desc[UR8][R2.64], R50 ;  /* 0x0000003202003986 */ /* 0x0001e6000c101508 */
[----:B------:R-:W-:Y:S01]  /*2a010*/  IMAD.WIDE R8, R9, 0x2, R58 ;  /* 0x0000000209087825 */ /* 0x000fe200078e023a */
[----:B------:R0:W-:Y:S03]  /*2a020*/  @P6 STG.E.U16 desc[UR8][R4.64], R6 ;  /* 0x0000000604006986 */ /* 0x0001e6000c101508 */
[C---:B------:R-:W-:Y:S01]  /*2a030*/  IMAD.WIDE R10, R13.reuse, 0x2, R56 ;  /* 0x000000020d0a7825 */ /* 0x040fe200078e0238 */
[----:B------:R0:W-:Y:S03]  /*2a040*/  @P4 STG.E.U16 desc[UR8][R8.64], R0 ;  /* 0x0000000008004986 */ /* 0x0001e6000c101508 */
[----:B------:R-:W-:-:S04]  /*2a050*/  IMAD.WIDE R12, R13, 0x2, R58 ;  /* 0x000000020d0c7825 */ /* 0x000fc800078e023a */
[----:B------:R-:W-:-:S04]  /*2a060*/  IMAD.WIDE R56, R15, 0x2, R56 ;  /* 0x000000020f387825 */ /* 0x000fc800078e0238 */
[----:B------:R-:W-:Y:S01]  /*2a070*/  IMAD.WIDE R58, R15, 0x2, R58 ;  /* 0x000000020f3a7825 */ /* 0x000fe200078e023a */
[----:B--2---:R-:W-:Y:S01]  /*2a080*/  PRMT R14, R51, 0x7632, R14 ;  /* 0x00007632330e7816 */ /* 0x004fe2000000000e */
[----:B------:R0:W-:Y:S04]  /*2a090*/  @P5 STG.E.U16 desc[UR8][R10.64], R51 ;  /* 0x000000330a005986 */ /* 0x0001e8000c101508 */
[----:B------:R0:W-:Y:S04]  /*2a0a0*/  @P0 STG.E.U16 desc[UR8][R12.64], R14 ;  /* 0x0000000e0c000986 */ /* 0x0001e8000c101508 */
[----:B------:R0:W-:Y:S01]  /*2a0b0*/  @P1 STG.E.U16 desc[UR8][R56.64], R7 ;  /* 0x0000000738001986 */ /* 0x0001e2000c101508 */
[----:B------:R-:W-:Y:S05]  /*2a0c0*/  @!P2 EXIT ;  /* 0x000000000000a94d */ /* 0x000fea0003800000 */
[----:B------:R-:W-:-:S05]  /*2a0d0*/  PRMT R29, R7, 0x7632, R29 ;  /* 0x00007632071d7816 */ /* 0x000fca000000001d */
[----:B------:R-:W-:Y:S01]  /*2a0e0*/  STG.E.U16 desc[UR8][R58.64], R29 ;  /* 0x0000001d3a007986 */ /* 0x000fe2000c101508 */
[----:B------:R-:W-:Y:S05]  /*2a0f0*/  EXIT ;  /* 0x000000000000794d */ /* 0x000fea0003800000 */
.L_x_2:
[----:B------:R-:W-:-:S00]  /*2a100*/  BRA `(.L_x_2) ;  /* 0xfffffffc00fc7947 */ /* 0x000fc0000383ffff */
[----:B------:R-:W-:-:S00]  /*2a110*/  NOP ;  /* 0x0000000000007918 */ /* 0x000fc00000000000 */
        /* <DEDUP_REMOVED lines=14> */
.L_x_3:


//--------------------- .nv.shared.matmul_kernel  --------------------------
	.section	.nv.shared.matmul_kernel,"aw",@nobits
	.sectionflags	@""
	.align	16
	.zero		1024


//--------------------- .nv.shared.reserved.0     --------------------------
	.section	.nv.shared.reserved.0,"aw",@nobits
	.weak		__nv_reservedSMEM_offset_0_alias
	.size		__nv_reservedSMEM_offset_0_alias, 0, 0
	.other		__nv_reservedSMEM_offset_0_alias,@"STO_CUDA_RESERVED_SHARED STV_DEFAULT"
__nv_reservedSMEM_offset_0_alias:
	.zero		0


//--------------------- .nv.constant0.matmul_kernel --------------------------
	.section	.nv.constant0.matmul_kernel,"a",@progbits
	.sectionflags	@""
	.align	4
.nv.constant0.matmul_kernel:
	.zero		608


//--------------------- SYMBOLS --------------------------

	.type		.nv.reservedSmem.offset0,@object
	.size		.nv.reservedSmem.offset0,0x4
